	.target	sm_90a

	.elftype	@"ET_EXEC"


//--------------------- .note.nv.tkinfo           --------------------------
	.section	.note.nv.tkinfo,"",@"SHT_NOTE"
	.sectionflags	@"SHF_NOTE_NV_TKINFO"
	.tkinfo
        /*0018*/ 	.word	0x00000002
        /*0030*/ 	.string	""
        /*0030*/ 	.string	"ptxas"
        /*0030*/ 	.string	"Cuda compilation tools, release 13.0, V13.0.88"
        /*0030*/ 	.string	"Build cuda_13.0.r13.0/compiler.36424714_0"
        /*0030*/ 	.string	"-arch sm_90a -m 64 "



//--------------------- .note.nv.cuinfo           --------------------------
	.section	.note.nv.cuinfo,"",@"SHT_NOTE"
	.sectionflags	@"SHF_NOTE_NV_CUINFO"
        /*0018*/ 	.short	0x0002
        /*001a*/ 	.short	0x005a
        /*001c*/ 	.short	0x0082
	.zero		2


//--------------------- .nv.info                  --------------------------
	.section	.nv.info,"",@"SHT_CUDA_INFO"
	.align	4


	//----- nvinfo : EIATTR_REGCOUNT
	.align		4
        /*0000*/ 	.byte	0x04, 0x2f
        /*0002*/ 	.short	(.L_15 - .L_14)
	.align		4
.L_14:
        /*0004*/ 	.word	index@(_ZN7cutlass13device_kernelINS_4gemm6kernel13GemmUniversalIN4cute5tupleIJiiiiEEENS1_10collective13CollectiveMmaINS1_34MainloopSm90TmaGmmaWarpSpecializedILi2ENS5_IJNS4_1CILi2EEENSA_ILi1EEESC_EEENS1_35KernelTmaWarpSpecializedCooperativeEEENS5_IJNSA_ILi512EEENSA_ILi112EEENSA_ILi64EEEEEENS_10bfloat16_tENS5_IJlSC_lEEESK_SL_NS4_8TiledMMAINS4_8MMA_AtomIJNS4_4SM904GMMA27MMA_64x16x16_F32BF16BF16_SSILNSP_5MajorE0ELSR_0ELNSP_7ScaleInE1ELSS_1EEEEEENS4_6LayoutISD_NS5_IJSC_NSA_ILi0EEESW_EEEEENS5_IJNS4_10UnderscoreESZ_SZ_EEEEENS4_13SM90_TMA_LOADENS4_14ComposedLayoutINS4_7SwizzleILi3ELi4ELi3EEENS4_18smem_ptr_flag_bitsILi16EEENSV_INS5_IJNSA_ILi8EEESI_EEENS5_IJSI_SC_EEEEEEEvNS4_8identityENS4_23SM90_TMA_LOAD_MULTICASTES1C_vS1D_EENS_8epilogue10collective6detail29Sm90TmaWarpSpecializedAdapterINS1H_15DefaultEpilogueISK_SL_SL_NS1G_6thread17LinearCombinationISK_Li1EffLNS1L_9ScaleType4KindE0ELNS_15FloatRoundStyleE2ESK_EENS1_15EpilogueDefaultEEEEEvvEEEEvNT_6ParamsE)
        /*0008*/ 	.word	0x000000a8


	//----- nvinfo : EIATTR_FRAME_SIZE
	.align		4
.L_15:
        /*000c*/ 	.byte	0x04, 0x11
        /*000e*/ 	.short	(.L_17 - .L_16)
	.align		4
.L_16:
        /*0010*/ 	.word	index@(_ZN7cutlass13device_kernelINS_4gemm6kernel13GemmUniversalIN4cute5tupleIJiiiiEEENS1_10collective13CollectiveMmaINS1_34MainloopSm90TmaGmmaWarpSpecializedILi2ENS5_IJNS4_1CILi2EEENSA_ILi1EEESC_EEENS1_35KernelTmaWarpSpecializedCooperativeEEENS5_IJNSA_ILi512EEENSA_ILi112EEENSA_ILi64EEEEEENS_10bfloat16_tENS5_IJlSC_lEEESK_SL_NS4_8TiledMMAINS4_8MMA_AtomIJNS4_4SM904GMMA27MMA_64x16x16_F32BF16BF16_SSILNSP_5MajorE0ELSR_0ELNSP_7ScaleInE1ELSS_1EEEEEENS4_6LayoutISD_NS5_IJSC_NSA_ILi0EEESW_EEEEENS5_IJNS4_10UnderscoreESZ_SZ_EEEEENS4_13SM90_TMA_LOADENS4_14ComposedLayoutINS4_7SwizzleILi3ELi4ELi3EEENS4_18smem_ptr_flag_bitsILi16EEENSV_INS5_IJNSA_ILi8EEESI_EEENS5_IJSI_SC_EEEEEEEvNS4_8identityENS4_23SM90_TMA_LOAD_MULTICASTES1C_vS1D_EENS_8epilogue10collective6detail29Sm90TmaWarpSpecializedAdapterINS1H_15DefaultEpilogueISK_SL_SL_NS1G_6thread17LinearCombinationISK_Li1EffLNS1L_9ScaleType4KindE0ELNS_15FloatRoundStyleE2ESK_EENS1_15EpilogueDefaultEEEEEvvEEEEvNT_6ParamsE)
        /*0014*/ 	.word	0x000000d8


	//----- nvinfo : EIATTR_MIN_STACK_SIZE
	.align		4
.L_17:
        /*0018*/ 	.byte	0x04, 0x12
        /*001a*/ 	.short	(.L_19 - .L_18)
	.align		4
.L_18:
        /*001c*/ 	.word	index@(_ZN7cutlass13device_kernelINS_4gemm6kernel13GemmUniversalIN4cute5tupleIJiiiiEEENS1_10collective13CollectiveMmaINS1_34MainloopSm90TmaGmmaWarpSpecializedILi2ENS5_IJNS4_1CILi2EEENSA_ILi1EEESC_EEENS1_35KernelTmaWarpSpecializedCooperativeEEENS5_IJNSA_ILi512EEENSA_ILi112EEENSA_ILi64EEEEEENS_10bfloat16_tENS5_IJlSC_lEEESK_SL_NS4_8TiledMMAINS4_8MMA_AtomIJNS4_4SM904GMMA27MMA_64x16x16_F32BF16BF16_SSILNSP_5MajorE0ELSR_0ELNSP_7ScaleInE1ELSS_1EEEEEENS4_6LayoutISD_NS5_IJSC_NSA_ILi0EEESW_EEEEENS5_IJNS4_10UnderscoreESZ_SZ_EEEEENS4_13SM90_TMA_LOADENS4_14ComposedLayoutINS4_7SwizzleILi3ELi4ELi3EEENS4_18smem_ptr_flag_bitsILi16EEENSV_INS5_IJNSA_ILi8EEESI_EEENS5_IJSI_SC_EEEEEEEvNS4_8identityENS4_23SM90_TMA_LOAD_MULTICASTES1C_vS1D_EENS_8epilogue10collective6detail29Sm90TmaWarpSpecializedAdapterINS1H_15DefaultEpilogueISK_SL_SL_NS1G_6thread17LinearCombinationISK_Li1EffLNS1L_9ScaleType4KindE0ELNS_15FloatRoundStyleE2ESK_EENS1_15EpilogueDefaultEEEEEvvEEEEvNT_6ParamsE)
        /*0020*/ 	.word	0x000000d8
.L_19:


//--------------------- .nv.compat                --------------------------
	.section	.nv.compat,"",@"SHT_CUDA_COMPAT_INFO"
	.align	4
        /*0000*/ 	.byte	0x02, 0x09, 0x01, 0x00, 0x02, 0x02, 0x04, 0x00, 0x02, 0x05, 0x05, 0x00, 0x03, 0x07, 0x01, 0x01
        /*0010*/ 	.byte	0x02, 0x03, 0x01, 0x00, 0x02, 0x06, 0x01, 0x00, 0x04, 0x0b, 0x08, 0x00, 0x00, 0x00, 0x00, 0x00
        /*0020*/ 	.byte	0x00, 0x00, 0x00, 0x00


//--------------------- .nv.info._ZN7cutlass13device_kernelINS_4gemm6kernel13GemmUniversalIN4cute5tupleIJiiiiEEENS1_10collective13CollectiveMmaINS1_34MainloopSm90TmaGmmaWarpSpecializedILi2ENS5_IJNS4_1CILi2EEENSA_ILi1EEESC_EEENS1_35KernelTmaWarpSpecializedCooperativeEEENS5_IJNSA_ILi512EEENSA_ILi112EEENSA_ILi64EEEEEENS_10bfloat16_tENS5_IJlSC_lEEESK_SL_NS4_8TiledMMAINS4_8MMA_AtomIJNS4_4SM904GMMA27MMA_64x16x16_F32BF16BF16_SSILNSP_5MajorE0ELSR_0ELNSP_7ScaleInE1ELSS_1EEEEEENS4_6LayoutISD_NS5_IJSC_NSA_ILi0EEESW_EEEEENS5_IJNS4_10UnderscoreESZ_SZ_EEEEENS4_13SM90_TMA_LOADENS4_14ComposedLayoutINS4_7SwizzleILi3ELi4ELi3EEENS4_18smem_ptr_flag_bitsILi16EEENSV_INS5_IJNSA_ILi8EEESI_EEENS5_IJSI_SC_EEEEEEEvNS4_8identityENS4_23SM90_TMA_LOAD_MULTICASTES1C_vS1D_EENS_8epilogue10collective6detail29Sm90TmaWarpSpecializedAdapterINS1H_15DefaultEpilogueISK_SL_SL_NS1G_6thread17LinearCombinationISK_Li1EffLNS1L_9ScaleType4KindE0ELNS_15FloatRoundStyleE2ESK_EENS1_15EpilogueDefaultEEEEEvvEEEEvNT_6ParamsE --------------------------
	.section	.nv.info._ZN7cutlass13device_kernelINS_4gemm6kernel13GemmUniversalIN4cute5tupleIJiiiiEEENS1_10collective13CollectiveMmaINS1_34MainloopSm90TmaGmmaWarpSpecializedILi2ENS5_IJNS4_1CILi2EEENSA_ILi1EEESC_EEENS1_35KernelTmaWarpSpecializedCooperativeEEENS5_IJNSA_ILi512EEENSA_ILi112EEENSA_ILi64EEEEEENS_10bfloat16_tENS5_IJlSC_lEEESK_SL_NS4_8TiledMMAINS4_8MMA_AtomIJNS4_4SM904GMMA27MMA_64x16x16_F32BF16BF16_SSILNSP_5MajorE0ELSR_0ELNSP_7ScaleInE1ELSS_1EEEEEENS4_6LayoutISD_NS5_IJSC_NSA_ILi0EEESW_EEEEENS5_IJNS4_10UnderscoreESZ_SZ_EEEEENS4_13SM90_TMA_LOADENS4_14ComposedLayoutINS4_7SwizzleILi3ELi4ELi3EEENS4_18smem_ptr_flag_bitsILi16EEENSV_INS5_IJNSA_ILi8EEESI_EEENS5_IJSI_SC_EEEEEEEvNS4_8identityENS4_23SM90_TMA_LOAD_MULTICASTES1C_vS1D_EENS_8epilogue10collective6detail29Sm90TmaWarpSpecializedAdapterINS1H_15DefaultEpilogueISK_SL_SL_NS1G_6thread17LinearCombinationISK_Li1EffLNS1L_9ScaleType4KindE0ELNS_15FloatRoundStyleE2ESK_EENS1_15EpilogueDefaultEEEEEvvEEEEvNT_6ParamsE,"",@"SHT_CUDA_INFO"
	.sectionflags	@""
	.align	4


	//----- nvinfo : EIATTR_CUDA_API_VERSION
	.align		4
        /*0000*/ 	.byte	0x04, 0x37
        /*0002*/ 	.short	(.L_21 - .L_20)
.L_20:
        /*0004*/ 	.word	0x00000082


	//----- nvinfo : EIATTR_KPARAM_INFO
	.align		4
.L_21:
        /*0008*/ 	.byte	0x04, 0x17
        /*000a*/ 	.short	(.L_23 - .L_22)
.L_22:
        /*000c*/ 	.word	0x00000000
        /*0010*/ 	.short	0x0000
        /*0012*/ 	.short	0x0070
        /*0014*/ 	.byte	0x00, 0xf0, 0x01, 0x10


	//----- nvinfo : EIATTR_SPARSE_MMA_MASK
	.align		4
.L_23:
        /*0018*/ 	.byte	0x03, 0x50
        /*001a*/ 	.short	0x0000


	//----- nvinfo : EIATTR_MAXREG_COUNT
	.align		4
        /*001c*/ 	.byte	0x03, 0x1b
        /*001e*/ 	.short	0x00a8


	//----- nvinfo : EIATTR_NUM_BARRIERS
	.align		4
        /*0020*/ 	.byte	0x02, 0x4c
        /*0022*/ 	.byte	0x01
	.zero		1


	//----- nvinfo : EIATTR_EXTERNS
	.align		4
        /*0024*/ 	.byte	0x04, 0x0f
        /*0026*/ 	.short	(.L_25 - .L_24)


	//   ....[0]....
	.align		4
.L_24:
        /*0028*/ 	.word	index@(__assertfail)


	//----- nvinfo : EIATTR_ANNOTATIONS
	.align		4
.L_25:
        /*002c*/ 	.byte	0x04, 0x55
        /*002e*/ 	.short	(.L_27 - .L_26)


	//   ....[0]....
.L_26:
        /*0030*/ 	.word	0x00000001
        /*0034*/ 	.byte	0xe0, 0x06, 0x00, 0x00, 0x01, 0x00, 0x00, 0x00, 0xe0, 0x08, 0x00, 0x00, 0x01, 0x00, 0x00, 0x00
        /* <DEDUP_REMOVED lines=214> */
        /*0da4*/ 	.byte	0x70, 0x7b, 0x01, 0x00


	//----- nvinfo : EIATTR_MERCURY_ISA_VERSION
	.align		4
.L_27:
        /*0da8*/ 	.byte	0x03, 0x5f
        /*0daa*/ 	.short	0x0101


	//----- nvinfo : EIATTR_INT_WARP_WIDE_INSTR_OFFSETS
	.align		4
        /*0dac*/ 	.byte	0x04, 0x31
        /*0dae*/ 	.short	(.L_29 - .L_28)


	//   ....[0]....
.L_28:
        /*0db0*/ 	.word	0x00000520


	//   ....[1]....
        /*0db4*/ 	.word	0x00000540


	//   ....[2]....
        /*0db8*/ 	.word	0x000006b0


	//----- nvinfo : EIATTR_COOP_GROUP_MASK_REGIDS
	.align		4
.L_29:
        /*0dbc*/ 	.byte	0x04, 0x29
        /*0dbe*/ 	.short	(.L_31 - .L_30)


	//   ....[0]....
.L_30:
        /*0dc0*/ 	.word	0xffffffff


	//   ....[1]....
        /*0dc4*/ 	.word	0xffffffff


	//   ....[2]....
        /*0dc8*/ 	.word	0xffffffff


	//   ....[3]....
        /*0dcc*/ 	.word	0xffffffff


	//   ....[4]....
        /*0dd0*/ 	.word	0xffffffff


	//   ....[5]....
        /*0dd4*/ 	.word	0xffffffff


	//----- nvinfo : EIATTR_COOP_GROUP_INSTR_OFFSETS
	.align		4
.L_31:
        /*0dd8*/ 	.byte	0x04, 0x28
        /*0dda*/ 	.short	(.L_33 - .L_32)


	//   ....[0]....
.L_32:
        /*0ddc*/ 	.word	0x00000070


	//   ....[1]....
        /*0de0*/ 	.word	0x00000080


	//   ....[2]....
        /*0de4*/ 	.word	0x000001a0


	//   ....[3]....
        /*0de8*/ 	.word	0x00000380


	//   ....[4]....
        /*0dec*/ 	.word	0x000007f0


	//   ....[5]....
        /*0df0*/ 	.word	0x000012b0


	//----- nvinfo : EIATTR_REG_RECONFIG
	.align		4
.L_33:
        /*0df4*/ 	.byte	0x01, 0x54
	.zero		2


	//----- nvinfo : EIATTR_SYSCALL_OFFSETS
	.align		4
        /*0df8*/ 	.byte	0x04, 0x46
        /*0dfa*/ 	.short	(.L_35 - .L_34)


	//   ....[0]....
.L_34:
        /*0dfc*/ 	.word	0x00001460


	//----- nvinfo : EIATTR_MBARRIER_INSTR_OFFSETS
	.align		4
.L_35:
        /*0e00*/ 	.byte	0x04, 0x39
        /*0e02*/ 	.short	(.L_37 - .L_36)


	//   ....[0]....
.L_36:
        /*0e04*/ 	.word	0x00000320
        /*0e08*/ 	.word	0x000000ff
        /*0e0c*/ 	.word	0x00000000
        /*0e10*/ 	.short	0x0100
        /*0e12*/ 	.byte	0x09
	.zero		1


	//   ....[1]....
        /*0e14*/ 	.word	0x00000330
        /*0e18*/ 	.word	0x000000ff
        /*0e1c*/ 	.word	0x00000010
        /*0e20*/ 	.short	0x0100
        /*0e22*/ 	.byte	0x09
	.zero		1


	//   ....[2]....
        /*0e24*/ 	.word	0x00000340
        /*0e28*/ 	.word	0x000000ff
        /*0e2c*/ 	.word	0x00000008
        /*0e30*/ 	.short	0x0100
        /*0e32*/ 	.byte	0x09
	.zero		1


	//   ....[3]....
        /*0e34*/ 	.word	0x00000350
        /*0e38*/ 	.word	0x000000ff
        /*0e3c*/ 	.word	0x00000018
        /*0e40*/ 	.short	0x0100
        /*0e42*/ 	.byte	0x09
	.zero		1


	//   ....[4]....
        /*0e44*/ 	.word	0x00000730
        /*0e48*/ 	.word	0x000000ff
        /*0e4c*/ 	.word	0x00000030
        /*0e50*/ 	.short	0x0100
        /*0e52*/ 	.byte	0x06
	.zero		1


	//   ....[5]....
        /*0e54*/ 	.word	0x000007a0
        /*0e58*/ 	.word	0x000000ff
        /*0e5c*/ 	.word	0x00000038
        /*0e60*/ 	.short	0x0100
        /*0e62*/ 	.byte	0x06
	.zero		1


	//   ....[6]....
        /*0e64*/ 	.word	0x00001500
        /*0e68*/ 	.word	0x00000003
        /*0e6c*/ 	.word	0x00000000
        /*0e70*/ 	.short	0x010a
        /*0e72*/ 	.byte	0x3f
	.zero		1


	//   ....[7]....
        /*0e74*/ 	.word	0x00001540
        /*0e78*/ 	.word	0x00000003
        /*0e7c*/ 	.word	0x00000000
        /*0e80*/ 	.short	0x010a
        /*0e82*/ 	.byte	0x3f
	.zero		1


	//   ....[8]....
        /*0e84*/ 	.word	0x00004400
        /*0e88*/ 	.word	0x000000ff
        /*0e8c*/ 	.word	0x00000000
        /*0e90*/ 	.short	0x010a
        /*0e92*/ 	.byte	0x04
	.zero		1


	//   ....[9]....
        /*0e94*/ 	.word	0x00004440
        /*0e98*/ 	.word	0x000000ff
        /*0e9c*/ 	.word	0x00000000
        /*0ea0*/ 	.short	0x010a
        /*0ea2*/ 	.byte	0x04
	.zero		1


	//   ....[10]....
        /*0ea4*/ 	.word	0x000072b0
        /*0ea8*/ 	.word	0x00000003
        /*0eac*/ 	.word	0x00000000
        /*0eb0*/ 	.short	0x0101
        /*0eb2*/ 	.byte	0x3f
	.zero		1


	//   ....[11]....
        /*0eb4*/ 	.word	0x000074a0
        /*0eb8*/ 	.word	0x00000000
        /*0ebc*/ 	.word	0x00000000
        /*0ec0*/ 	.short	0x0101
        /*0ec2*/ 	.byte	0x3f
	.zero		1


	//   ....[12]....
        /*0ec4*/ 	.word	0x000176c0
        /*0ec8*/ 	.word	0x0000000e
        /*0ecc*/ 	.word	0x00000010
        /*0ed0*/ 	.short	0x010a
        /*0ed2*/ 	.byte	0x3f
	.zero		1


	//   ....[13]....
        /*0ed4*/ 	.word	0x00017af0
        /*0ed8*/ 	.word	0x00000002
        /*0edc*/ 	.word	0x00000038
        /*0ee0*/ 	.short	0x0101
        /*0ee2*/ 	.byte	0x3f
	.zero		1


	//   ....[14]....
        /*0ee4*/ 	.word	0x00018240
        /*0ee8*/ 	.word	0x00000005
        /*0eec*/ 	.word	0x00000000
        /*0ef0*/ 	.short	0x010a
        /*0ef2*/ 	.byte	0x3f
	.zero		1


	//   ....[15]....
        /*0ef4*/ 	.word	0x000182d0
        /*0ef8*/ 	.word	0x00000003
        /*0efc*/ 	.word	0x00000000
        /*0f00*/ 	.short	0x010a
        /*0f02*/ 	.byte	0x3f
	.zero		1


	//   ....[16]....
        /*0f04*/ 	.word	0x00018330
        /*0f08*/ 	.word	0x00000003
        /*0f0c*/ 	.word	0x00000000
        /*0f10*/ 	.short	0x010a
        /*0f12*/ 	.byte	0x3f
	.zero		1


	//   ....[17]....
        /*0f14*/ 	.word	0x00018390
        /*0f18*/ 	.word	0x00000004
        /*0f1c*/ 	.word	0x00000000
        /*0f20*/ 	.short	0x010a
        /*0f22*/ 	.byte	0x3f
	.zero		1


	//   ....[18]....
        /*0f24*/ 	.word	0x00018460
        /*0f28*/ 	.word	0x0000000e
        /*0f2c*/ 	.word	0x00000010
        /*0f30*/ 	.short	0x010a
        /*0f32*/ 	.byte	0x3f
	.zero		1


	//   ....[19]....
        /*0f34*/ 	.word	0x00018530
        /*0f38*/ 	.word	0x00000005
        /*0f3c*/ 	.word	0x00000000
        /*0f40*/ 	.short	0x010a
        /*0f42*/ 	.byte	0x3f
	.zero		1


	//----- nvinfo : EIATTR_NUM_MBARRIERS
	.align		4
.L_37:
        /*0f44*/ 	.byte	0x03, 0x38
        /*0f46*/ 	.short	0x0006


	//----- nvinfo : EIATTR_EXIT_INSTR_OFFSETS
	.align		4
        /*0f48*/ 	.byte	0x04, 0x1c
        /*0f4a*/ 	.short	(.L_39 - .L_38)


	//   ....[0]....
.L_38:
        /*0f4c*/ 	.word	0x00000980


	//   ....[1]....
        /*0f50*/ 	.word	0x000011d0


	//   ....[2]....
        /*0f54*/ 	.word	0x00016dc0


	//   ....[3]....
        /*0f58*/ 	.word	0x00017370


	//   ....[4]....
        /*0f5c*/ 	.word	0x00018320


	//----- nvinfo : EIATTR_MAX_THREADS
	.align		4
.L_39:
        /*0f60*/ 	.byte	0x04, 0x05
        /*0f62*/ 	.short	(.L_41 - .L_40)
.L_40:
        /*0f64*/ 	.word	0x00000180
        /*0f68*/ 	.word	0x00000001
        /*0f6c*/ 	.word	0x00000001


	//----- nvinfo : EIATTR_CRS_STACK_SIZE
	.align		4
.L_41:
        /*0f70*/ 	.byte	0x04, 0x1e
        /*0f72*/ 	.short	(.L_43 - .L_42)
.L_42:
        /*0f74*/ 	.word	0x00000000


	//----- nvinfo : EIATTR_CBANK_PARAM_SIZE
	.align		4
.L_43:
        /*0f78*/ 	.byte	0x03, 0x19
        /*0f7a*/ 	.short	0x0470


	//----- nvinfo : EIATTR_PARAM_CBANK
	.align		4
        /*0f7c*/ 	.byte	0x04, 0x0a
        /*0f7e*/ 	.short	(.L_45 - .L_44)
	.align		4
.L_44:
        /*0f80*/ 	.word	index@(.nv.constant0._ZN7cutlass13device_kernelINS_4gemm6kernel13GemmUniversalIN4cute5tupleIJiiiiEEENS1_10collective13CollectiveMmaINS1_34MainloopSm90TmaGmmaWarpSpecializedILi2ENS5_IJNS4_1CILi2EEENSA_ILi1EEESC_EEENS1_35KernelTmaWarpSpecializedCooperativeEEENS5_IJNSA_ILi512EEENSA_ILi112EEENSA_ILi64EEEEEENS_10bfloat16_tENS5_IJlSC_lEEESK_SL_NS4_8TiledMMAINS4_8MMA_AtomIJNS4_4SM904GMMA27MMA_64x16x16_F32BF16BF16_SSILNSP_5MajorE0ELSR_0ELNSP_7ScaleInE1ELSS_1EEEEEENS4_6LayoutISD_NS5_IJSC_NSA_ILi0EEESW_EEEEENS5_IJNS4_10UnderscoreESZ_SZ_EEEEENS4_13SM90_TMA_LOADENS4_14ComposedLayoutINS4_7SwizzleILi3ELi4ELi3EEENS4_18smem_ptr_flag_bitsILi16EEENSV_INS5_IJNSA_ILi8EEESI_EEENS5_IJSI_SC_EEEEEEEvNS4_8identityENS4_23SM90_TMA_LOAD_MULTICASTES1C_vS1D_EENS_8epilogue10collective6detail29Sm90TmaWarpSpecializedAdapterINS1H_15DefaultEpilogueISK_SL_SL_NS1G_6thread17LinearCombinationISK_Li1EffLNS1L_9ScaleType4KindE0ELNS_15FloatRoundStyleE2ESK_EENS1_15EpilogueDefaultEEEEEvvEEEEvNT_6ParamsE)
        /*0f84*/ 	.short	0x0210
        /*0f86*/ 	.short	0x0470


	//----- nvinfo : EIATTR_SW_WAR
	.align		4
.L_45:
        /*0f88*/ 	.byte	0x04, 0x36
        /*0f8a*/ 	.short	(.L_47 - .L_46)
.L_46:
        /*0f8c*/ 	.word	0x00000008
.L_47:


//--------------------- .nv.callgraph             --------------------------
	.section	.nv.callgraph,"",@"SHT_CUDA_CALLGRAPH"
	.align	4
	.sectionentsize	8
	.align		4
        /*0000*/ 	.word	0x00000000
	.align		4
        /*0004*/ 	.word	0xffffffff
	.align		4
        /*0008*/ 	.word	index@(_ZN7cutlass13device_kernelINS_4gemm6kernel13GemmUniversalIN4cute5tupleIJiiiiEEENS1_10collective13CollectiveMmaINS1_34MainloopSm90TmaGmmaWarpSpecializedILi2ENS5_IJNS4_1CILi2EEENSA_ILi1EEESC_EEENS1_35KernelTmaWarpSpecializedCooperativeEEENS5_IJNSA_ILi512EEENSA_ILi112EEENSA_ILi64EEEEEENS_10bfloat16_tENS5_IJlSC_lEEESK_SL_NS4_8TiledMMAINS4_8MMA_AtomIJNS4_4SM904GMMA27MMA_64x16x16_F32BF16BF16_SSILNSP_5MajorE0ELSR_0ELNSP_7ScaleInE1ELSS_1EEEEEENS4_6LayoutISD_NS5_IJSC_NSA_ILi0EEESW_EEEEENS5_IJNS4_10UnderscoreESZ_SZ_EEEEENS4_13SM90_TMA_LOADENS4_14ComposedLayoutINS4_7SwizzleILi3ELi4ELi3EEENS4_18smem_ptr_flag_bitsILi16EEENSV_INS5_IJNSA_ILi8EEESI_EEENS5_IJSI_SC_EEEEEEEvNS4_8identityENS4_23SM90_TMA_LOAD_MULTICASTES1C_vS1D_EENS_8epilogue10collective6detail29Sm90TmaWarpSpecializedAdapterINS1H_15DefaultEpilogueISK_SL_SL_NS1G_6thread17LinearCombinationISK_Li1EffLNS1L_9ScaleType4KindE0ELNS_15FloatRoundStyleE2ESK_EENS1_15EpilogueDefaultEEEEEvvEEEEvNT_6ParamsE)
	.align		4
        /*000c*/ 	.word	index@(__assertfail)
	.align		4
        /*0010*/ 	.word	0x00000000
	.align		4
        /*0014*/ 	.word	0xfffffffe
	.align		4
        /*0018*/ 	.word	0x00000000
	.align		4
        /*001c*/ 	.word	0xfffffffd
	.align		4
        /*0020*/ 	.word	0x00000000
	.align		4
        /*0024*/ 	.word	0xfffffffc


//--------------------- .nv.constant4             --------------------------
	.section	.nv.constant4,"a",@progbits
	.align	8
	.align		8
.nv.constant4:
        /*0000*/ 	.dword	__assertfail
	.align		8
        /*0008*/ 	.dword	__unnamed_1
	.align		8
        /*0010*/ 	.dword	_ZN40_INTERNAL_5475c31b_4_k_cu_820e81bf_177134cuda3std3__45__cpo5beginE
	.align		8
        /*0018*/ 	.dword	_ZN40_INTERNAL_5475c31b_4_k_cu_820e81bf_177134cuda3std3__45__cpo3endE
	.align		8
        /*0020*/ 	.dword	_ZN40_INTERNAL_5475c31b_4_k_cu_820e81bf_177134cuda3std3__45__cpo6cbeginE
	.align		8
        /*0028*/ 	.dword	_ZN40_INTERNAL_5475c31b_4_k_cu_820e81bf_177134cuda3std3__45__cpo4cendE
	.align		8
        /*0030*/ 	.dword	_ZN40_INTERNAL_5475c31b_4_k_cu_820e81bf_177134cuda3std3__442_GLOBAL__N__5475c31b_4_k_cu_820e81bf_177136ignoreE
	.align		8
        /*0038*/ 	.dword	_ZN40_INTERNAL_5475c31b_4_k_cu_820e81bf_177134cuda3std3__419piecewise_constructE
	.align		8
        /*0040*/ 	.dword	_ZN40_INTERNAL_5475c31b_4_k_cu_820e81bf_177134cuda3std3__48in_placeE
	.align		8
        /*0048*/ 	.dword	_ZN40_INTERNAL_5475c31b_4_k_cu_820e81bf_177134cuda3std6ranges3__45__cpo4swapE
	.align		8
        /*0050*/ 	.dword	_ZN40_INTERNAL_5475c31b_4_k_cu_820e81bf_177134cuda3std6ranges3__45__cpo9iter_moveE
	.align		8
        /*0058*/ 	.dword	_ZN40_INTERNAL_5475c31b_4_k_cu_820e81bf_177134cute7productE
	.align		8
        /*0060*/ 	.dword	_ZN40_INTERNAL_5475c31b_4_k_cu_820e81bf_177134cute1_E
	.align		8
        /*0068*/ 	.dword	$str$22
	.align		8
        /*0070*/ 	.dword	$str$23


//--------------------- .text._ZN7cutlass13device_kernelINS_4gemm6kernel13GemmUniversalIN4cute5tupleIJiiiiEEENS1_10collective13CollectiveMmaINS1_34MainloopSm90TmaGmmaWarpSpecializedILi2ENS5_IJNS4_1CILi2EEENSA_ILi1EEESC_EEENS1_35KernelTmaWarpSpecializedCooperativeEEENS5_IJNSA_ILi512EEENSA_ILi112EEENSA_ILi64EEEEEENS_10bfloat16_tENS5_IJlSC_lEEESK_SL_NS4_8TiledMMAINS4_8MMA_AtomIJNS4_4SM904GMMA27MMA_64x16x16_F32BF16BF16_SSILNSP_5MajorE0ELSR_0ELNSP_7ScaleInE1ELSS_1EEEEEENS4_6LayoutISD_NS5_IJSC_NSA_ILi0EEESW_EEEEENS5_IJNS4_10UnderscoreESZ_SZ_EEEEENS4_13SM90_TMA_LOADENS4_14ComposedLayoutINS4_7SwizzleILi3ELi4ELi3EEENS4_18smem_ptr_flag_bitsILi16EEENSV_INS5_IJNSA_ILi8EEESI_EEENS5_IJSI_SC_EEEEEEEvNS4_8identityENS4_23SM90_TMA_LOAD_MULTICASTES1C_vS1D_EENS_8epilogue10collective6detail29Sm90TmaWarpSpecializedAdapterINS1H_15DefaultEpilogueISK_SL_SL_NS1G_6thread17LinearCombinationISK_Li1EffLNS1L_9ScaleType4KindE0ELNS_15FloatRoundStyleE2ESK_EENS1_15EpilogueDefaultEEEEEvvEEEEvNT_6ParamsE --------------------------
	.section	.text._ZN7cutlass13device_kernelINS_4gemm6kernel13GemmUniversalIN4cute5tupleIJiiiiEEENS1_10collective13CollectiveMmaINS1_34MainloopSm90TmaGmmaWarpSpecializedILi2ENS5_IJNS4_1CILi2EEENSA_ILi1EEESC_EEENS1_35KernelTmaWarpSpecializedCooperativeEEENS5_IJNSA_ILi512EEENSA_ILi112EEENSA_ILi64EEEEEENS_10bfloat16_tENS5_IJlSC_lEEESK_SL_NS4_8TiledMMAINS4_8MMA_AtomIJNS4_4SM904GMMA27MMA_64x16x16_F32BF16BF16_SSILNSP_5MajorE0ELSR_0ELNSP_7ScaleInE1ELSS_1EEEEEENS4_6LayoutISD_NS5_IJSC_NSA_ILi0EEESW_EEEEENS5_IJNS4_10UnderscoreESZ_SZ_EEEEENS4_13SM90_TMA_LOADENS4_14ComposedLayoutINS4_7SwizzleILi3ELi4ELi3EEENS4_18smem_ptr_flag_bitsILi16EEENSV_INS5_IJNSA_ILi8EEESI_EEENS5_IJSI_SC_EEEEEEEvNS4_8identityENS4_23SM90_TMA_LOAD_MULTICASTES1C_vS1D_EENS_8epilogue10collective6detail29Sm90TmaWarpSpecializedAdapterINS1H_15DefaultEpilogueISK_SL_SL_NS1G_6thread17LinearCombinationISK_Li1EffLNS1L_9ScaleType4KindE0ELNS_15FloatRoundStyleE2ESK_EENS1_15EpilogueDefaultEEEEEvvEEEEvNT_6ParamsE,"ax",@progbits
	.align	128
.text._ZN7cutlass13device_kernelINS_4gemm6kernel13GemmUniversalIN4cute5tupleIJiiiiEEENS1_10collective13CollectiveMmaINS1_34MainloopSm90TmaGmmaWarpSpecializedILi2ENS5_IJNS4_1CILi2EEENSA_ILi1EEESC_EEENS1_35KernelTmaWarpSpecializedCooperativeEEENS5_IJNSA_ILi512EEENSA_ILi112EEENSA_ILi64EEEEEENS_10bfloat16_tENS5_IJlSC_lEEESK_SL_NS4_8TiledMMAINS4_8MMA_AtomIJNS4_4SM904GMMA27MMA_64x16x16_F32BF16BF16_SSILNSP_5MajorE0ELSR_0ELNSP_7ScaleInE1ELSS_1EEEEEENS4_6LayoutISD_NS5_IJSC_NSA_ILi0EEESW_EEEEENS5_IJNS4_10UnderscoreESZ_SZ_EEEEENS4_13SM90_TMA_LOADENS4_14ComposedLayoutINS4_7SwizzleILi3ELi4ELi3EEENS4_18smem_ptr_flag_bitsILi16EEENSV_INS5_IJNSA_ILi8EEESI_EEENS5_IJSI_SC_EEEEEEEvNS4_8identityENS4_23SM90_TMA_LOAD_MULTICASTES1C_vS1D_EENS_8epilogue10collective6detail29Sm90TmaWarpSpecializedAdapterINS1H_15DefaultEpilogueISK_SL_SL_NS1G_6thread17LinearCombinationISK_Li1EffLNS1L_9ScaleType4KindE0ELNS_15FloatRoundStyleE2ESK_EENS1_15EpilogueDefaultEEEEEvvEEEEvNT_6ParamsE:
        .type           _ZN7cutlass13device_kernelINS_4gemm6kernel13GemmUniversalIN4cute5tupleIJiiiiEEENS1_10collective13CollectiveMmaINS1_34MainloopSm90TmaGmmaWarpSpecializedILi2ENS5_IJNS4_1CILi2EEENSA_ILi1EEESC_EEENS1_35KernelTmaWarpSpecializedCooperativeEEENS5_IJNSA_ILi512EEENSA_ILi112EEENSA_ILi64EEEEEENS_10bfloat16_tENS5_IJlSC_lEEESK_SL_NS4_8TiledMMAINS4_8MMA_AtomIJNS4_4SM904GMMA27MMA_64x16x16_F32BF16BF16_SSILNSP_5MajorE0ELSR_0ELNSP_7ScaleInE1ELSS_1EEEEEENS4_6LayoutISD_NS5_IJSC_NSA_ILi0EEESW_EEEEENS5_IJNS4_10UnderscoreESZ_SZ_EEEEENS4_13SM90_TMA_LOADENS4_14ComposedLayoutINS4_7SwizzleILi3ELi4ELi3EEENS4_18smem_ptr_flag_bitsILi16EEENSV_INS5_IJNSA_ILi8EEESI_EEENS5_IJSI_SC_EEEEEEEvNS4_8identityENS4_23SM90_TMA_LOAD_MULTICASTES1C_vS1D_EENS_8epilogue10collective6detail29Sm90TmaWarpSpecializedAdapterINS1H_15DefaultEpilogueISK_SL_SL_NS1G_6thread17LinearCombinationISK_Li1EffLNS1L_9ScaleType4KindE0ELNS_15FloatRoundStyleE2ESK_EENS1_15EpilogueDefaultEEEEEvvEEEEvNT_6ParamsE,@function
        .size           _ZN7cutlass13device_kernelINS_4gemm6kernel13GemmUniversalIN4cute5tupleIJiiiiEEENS1_10collective13CollectiveMmaINS1_34MainloopSm90TmaGmmaWarpSpecializedILi2ENS5_IJNS4_1CILi2EEENSA_ILi1EEESC_EEENS1_35KernelTmaWarpSpecializedCooperativeEEENS5_IJNSA_ILi512EEENSA_ILi112EEENSA_ILi64EEEEEENS_10bfloat16_tENS5_IJlSC_lEEESK_SL_NS4_8TiledMMAINS4_8MMA_AtomIJNS4_4SM904GMMA27MMA_64x16x16_F32BF16BF16_SSILNSP_5MajorE0ELSR_0ELNSP_7ScaleInE1ELSS_1EEEEEENS4_6LayoutISD_NS5_IJSC_NSA_ILi0EEESW_EEEEENS5_IJNS4_10UnderscoreESZ_SZ_EEEEENS4_13SM90_TMA_LOADENS4_14ComposedLayoutINS4_7SwizzleILi3ELi4ELi3EEENS4_18smem_ptr_flag_bitsILi16EEENSV_INS5_IJNSA_ILi8EEESI_EEENS5_IJSI_SC_EEEEEEEvNS4_8identityENS4_23SM90_TMA_LOAD_MULTICASTES1C_vS1D_EENS_8epilogue10collective6detail29Sm90TmaWarpSpecializedAdapterINS1H_15DefaultEpilogueISK_SL_SL_NS1G_6thread17LinearCombinationISK_Li1EffLNS1L_9ScaleType4KindE0ELNS_15FloatRoundStyleE2ESK_EENS1_15EpilogueDefaultEEEEEvvEEEEvNT_6ParamsE,(.L_x_501 - _ZN7cutlass13device_kernelINS_4gemm6kernel13GemmUniversalIN4cute5tupleIJiiiiEEENS1_10collective13CollectiveMmaINS1_34MainloopSm90TmaGmmaWarpSpecializedILi2ENS5_IJNS4_1CILi2EEENSA_ILi1EEESC_EEENS1_35KernelTmaWarpSpecializedCooperativeEEENS5_IJNSA_ILi512EEENSA_ILi112EEENSA_ILi64EEEEEENS_10bfloat16_tENS5_IJlSC_lEEESK_SL_NS4_8TiledMMAINS4_8MMA_AtomIJNS4_4SM904GMMA27MMA_64x16x16_F32BF16BF16_SSILNSP_5MajorE0ELSR_0ELNSP_7ScaleInE1ELSS_1EEEEEENS4_6LayoutISD_NS5_IJSC_NSA_ILi0EEESW_EEEEENS5_IJNS4_10UnderscoreESZ_SZ_EEEEENS4_13SM90_TMA_LOADENS4_14ComposedLayoutINS4_7SwizzleILi3ELi4ELi3EEENS4_18smem_ptr_flag_bitsILi16EEENSV_INS5_IJNSA_ILi8EEESI_EEENS5_IJSI_SC_EEEEEEEvNS4_8identityENS4_23SM90_TMA_LOAD_MULTICASTES1C_vS1D_EENS_8epilogue10collective6detail29Sm90TmaWarpSpecializedAdapterINS1H_15DefaultEpilogueISK_SL_SL_NS1G_6thread17LinearCombinationISK_Li1EffLNS1L_9ScaleType4KindE0ELNS_15FloatRoundStyleE2ESK_EENS1_15EpilogueDefaultEEEEEvvEEEEvNT_6ParamsE)
        .other          _ZN7cutlass13device_kernelINS_4gemm6kernel13GemmUniversalIN4cute5tupleIJiiiiEEENS1_10collective13CollectiveMmaINS1_34MainloopSm90TmaGmmaWarpSpecializedILi2ENS5_IJNS4_1CILi2EEENSA_ILi1EEESC_EEENS1_35KernelTmaWarpSpecializedCooperativeEEENS5_IJNSA_ILi512EEENSA_ILi112EEENSA_ILi64EEEEEENS_10bfloat16_tENS5_IJlSC_lEEESK_SL_NS4_8TiledMMAINS4_8MMA_AtomIJNS4_4SM904GMMA27MMA_64x16x16_F32BF16BF16_SSILNSP_5MajorE0ELSR_0ELNSP_7ScaleInE1ELSS_1EEEEEENS4_6LayoutISD_NS5_IJSC_NSA_ILi0EEESW_EEEEENS5_IJNS4_10UnderscoreESZ_SZ_EEEEENS4_13SM90_TMA_LOADENS4_14ComposedLayoutINS4_7SwizzleILi3ELi4ELi3EEENS4_18smem_ptr_flag_bitsILi16EEENSV_INS5_IJNSA_ILi8EEESI_EEENS5_IJSI_SC_EEEEEEEvNS4_8identityENS4_23SM90_TMA_LOAD_MULTICASTES1C_vS1D_EENS_8epilogue10collective6detail29Sm90TmaWarpSpecializedAdapterINS1H_15DefaultEpilogueISK_SL_SL_NS1G_6thread17LinearCombinationISK_Li1EffLNS1L_9ScaleType4KindE0ELNS_15FloatRoundStyleE2ESK_EENS1_15EpilogueDefaultEEEEEvvEEEEvNT_6ParamsE,@"STO_CUDA_ENTRY STV_DEFAULT"
_ZN7cutlass13device_kernelINS_4gemm6kernel13GemmUniversalIN4cute5tupleIJiiiiEEENS1_10collective13CollectiveMmaINS1_34MainloopSm90TmaGmmaWarpSpecializedILi2ENS5_IJNS4_1CILi2EEENSA_ILi1EEESC_EEENS1_35KernelTmaWarpSpecializedCooperativeEEENS5_IJNSA_ILi512EEENSA_ILi112EEENSA_ILi64EEEEEENS_10bfloat16_tENS5_IJlSC_lEEESK_SL_NS4_8TiledMMAINS4_8MMA_AtomIJNS4_4SM904GMMA27MMA_64x16x16_F32BF16BF16_SSILNSP_5MajorE0ELSR_0ELNSP_7ScaleInE1ELSS_1EEEEEENS4_6LayoutISD_NS5_IJSC_NSA_ILi0EEESW_EEEEENS5_IJNS4_10UnderscoreESZ_SZ_EEEEENS4_13SM90_TMA_LOADENS4_14ComposedLayoutINS4_7SwizzleILi3ELi4ELi3EEENS4_18smem_ptr_flag_bitsILi16EEENSV_INS5_IJNSA_ILi8EEESI_EEENS5_IJSI_SC_EEEEEEEvNS4_8identityENS4_23SM90_TMA_LOAD_MULTICASTES1C_vS1D_EENS_8epilogue10collective6detail29Sm90TmaWarpSpecializedAdapterINS1H_15DefaultEpilogueISK_SL_SL_NS1G_6thread17LinearCombinationISK_Li1EffLNS1L_9ScaleType4KindE0ELNS_15FloatRoundStyleE2ESK_EENS1_15EpilogueDefaultEEEEEvvEEEEvNT_6ParamsE:
[----:B------:R-:W0:Y:S02]  /*0000*/  LDC R1, c[0x0][0x28] ;  /* 0x00000a00ff017b82 */ /* 0x000e240000000800 */
[----:B0-----:R-:W-:Y:S01]  /*0010*/  VIADD R1, R1, 0xffffff28 ;  /* 0xffffff2801017836 */ /* 0x001fe20000000000 */
[----:B------:R-:W0:Y:S01]  /*0020*/  S2R R4, SR_TID.X ;  /* 0x0000000000047919 */ /* 0x000e220000002100 */
[----:B------:R-:W-:Y:S01]  /*0030*/  ELECT P0, URZ, PT ;  /* 0x00000000003f782f */ /* 0x000fe20003800000 */
[----:B------:R-:W-:Y:S01]  /*0040*/  BSSY B0, `(.L_x_0) ;  /* 0x0000015000007945 */ /* 0x000fe20003800000 */
[--C-:B0-----:R-:W-:Y:S02]  /*0050*/  SHF.R.U32.HI R0, RZ, 0x5, R4.reuse ;  /* 0x00000005ff007819 */ /* 0x101fe40000011604 */
[----:B------:R-:W-:-:S03]  /*0060*/  SHF.R.U32.HI R2, RZ, 0x7, R4 ;  /* 0x00000007ff027819 */ /* 0x000fc60000011604 */
[----:B------:R-:W0:Y:S04]  /*0070*/  SHFL.IDX PT, R3, R0, RZ, 0x1f ;  /* 0x00001fff00037589 */ /* 0x000e2800000e0000 */
[----:B------:R-:W1:Y:S01]  /*0080*/  SHFL.IDX PT, R2, R2, RZ, 0x1f ;  /* 0x00001fff02027589 */ /* 0x000e6200000e0000 */
[----:B0-----:R-:W-:Y:S02]  /*0090*/  R2UR UR4, R3 ;  /* 0x00000000030472ca */ /* 0x001fe400000e0000 */
[----:B-1----:R-:W-:-:S11]  /*00a0*/  R2UR UR6, R2 ;  /* 0x00000000020672ca */ /* 0x002fd600000e0000 */
[----:B------:R-:W-:Y:S02]  /*00b0*/  USHF.R.S32.HI UR5, URZ, 0x1f, UR4 ;  /* 0x0000001f3f057899 */ /* 0x000fe40008011404 */
[----:B------:R-:W-:Y:S02]  /*00c0*/  ISETP.NE.OR P0, PT, RZ, UR4, !P0 ;  /* 0x00000004ff007c0c */ /* 0x000fe4000c705670 */
[----:B------:R-:W-:-:S04]  /*00d0*/  ULEA.HI UR5, UR5, UR4, URZ, 0x2 ;  /* 0x0000000405057291 */ /* 0x000fc8000f8f103f */
[----:B------:R-:W-:-:S04]  /*00e0*/  ULOP3.LUT UR5, UR5, 0xfffffffc, URZ, 0xc0, !UPT ;  /* 0xfffffffc05057892 */ /* 0x000fc8000f8ec03f */
[----:B------:R-:W-:-:S03]  /*00f0*/  UIADD3 UR8, UR4, -UR5, URZ ;  /* 0x8000000504087290 */ /* 0x000fc6000fffe03f */
[----:B------:R-:W-:Y:S09]  /*0100*/  @P0 BRA `(.L_x_1) ;  /* 0x0000000000200947 */ /* 0x000ff20003800000 */
[----:B------:R-:W-:Y:S02]  /*0110*/  ULDC.64 UR4, c[0x0][0x198] ;  /* 0x0000660000047ab9 */ /* 0x000fe40000000a00 */
[----:B------:R-:W-:Y:S02]  /*0120*/  UIADD3 UR10, UP0, UR4, 0xf0, URZ ;  /* 0x000000f0040a7890 */ /* 0x000fe4000ff1e03f */
[----:B------:R-:W-:Y:S02]  /*0130*/  UIADD3 UR4, UP1, UR4, 0x1f0, URZ ;  /* 0x000001f004047890 */ /* 0x000fe4000ff3e03f */
[----:B------:R-:W-:Y:S02]  /*0140*/  UIADD3.X UR11, URZ, UR5, URZ, UP0, !UPT ;  /* 0x000000053f0b7290 */ /* 0x000fe400087fe43f */
[----:B------:R-:W-:-:S07]  /*0150*/  UIADD3.X UR5, URZ, UR5, URZ, UP1, !UPT ;  /* 0x000000053f057290 */ /* 0x000fce0008ffe43f */
[----:B------:R0:W-:Y:S02]  /*0160*/  UTMACCTL.PF [UR10] ;  /* 0x000000000a0079b9 */ /* 0x0001e40008040000 */
[----:B------:R0:W-:Y:S02]  /*0170*/  UTMACCTL.PF [UR4] ;  /* 0x00000000040079b9 */ /* 0x0001e40008040000 */
[----:B0-----:R-:W-:Y:S01]  /*0180*/  NOP ;  /* 0x0000000000007918 */ /* 0x001fe20000000000 */
.L_x_1:
[----:B------:R-:W-:Y:S05]  /*0190*/  BSYNC B0 ;  /* 0x0000000000007941 */ /* 0x000fea0003800000 */
.L_x_0:
[----:B------:R-:W0:Y:S01]  /*01a0*/  SHFL.IDX PT, R3, R0, RZ, 0x1f ;  /* 0x00001fff00037589 */ /* 0x000e2200000e0000 */
[----:B------:R-:W-:Y:S01]  /*01b0*/  UISETP.NE.AND UP0, UPT, UR8, 0x3, UPT ;  /* 0x000000030800788c */ /* 0x000fe2000bf05270 */
[----:B------:R-:W-:Y:S01]  /*01c0*/  ISETP.NE.AND P1, PT, RZ, UR6, PT ;  /* 0x00000006ff007c0c */ /* 0x000fe2000bf25270 */
[----:B------:R-:W-:Y:S02]  /*01d0*/  UIADD3 UR10, UR6, -0x1, URZ ;  /* 0xffffffff060a7890 */ /* 0x000fe4000fffe03f */
[----:B------:R-:W-:Y:S02]  /*01e0*/  UISETP.EQ.OR UP0, UPT, UR8, URZ, !UP0 ;  /* 0x0000003f0800728c */ /* 0x000fe4000c702670 */
[----:B------:R-:W-:Y:S02]  /*01f0*/  UISETP.GE.U32.AND UP1, UPT, UR10, 0x2, UPT ;  /* 0x000000020a00788c */ /* 0x000fe4000bf26070 */
[----:B------:R-:W-:-:S04]  /*0200*/  UISETP.EQ.AND UP0, UPT, UR6, URZ, UP0 ;  /* 0x0000003f0600728c */ /* 0x000fc80008702270 */
[----:B------:R-:W-:-:S04]  /*0210*/  USEL UR38, URZ, 0x1, !UP0 ;  /* 0x000000013f267887 */ /* 0x000fc8000c000000 */
[----:B------:R-:W-:Y:S01]  /*0220*/  USEL UR38, UR38, 0x2, UP1 ;  /* 0x0000000226267887 */ /* 0x000fe20008800000 */
[----:B0-----:R-:W-:-:S13]  /*0230*/  ISETP.NE.AND P0, PT, R3, RZ, PT ;  /* 0x000000ff0300720c */ /* 0x001fda0003f05270 */
[----:B------:R-:W-:Y:S05]  /*0240*/  @P0 BRA `(.L_x_2) ;  /* 0x0000000000480947 */ /* 0x000fea0003800000 */
[----:B------:R-:W0:Y:S01]  /*0250*/  S2UR UR9, SR_CgaCtaId ;  /* 0x00000000000979c3 */ /* 0x000e220000008800 */
[----:B------:R-:W-:Y:S01]  /*0260*/  UMOV UR4, 0x400 ;  /* 0x0000040000047882 */ /* 0x000fe20000000000 */
[----:B------:R-:W-:Y:S01]  /*0270*/  UMOV UR5, 0x1 ;  /* 0x0000000100057882 */ /* 0x000fe20000000000 */
[----:B------:R-:W-:Y:S01]  /*0280*/  UMOV UR6, 0x4 ;  /* 0x0000000400067882 */ /* 0x000fe20000000000 */
[----:B------:R-:W-:Y:S01]  /*0290*/  ELECT P0, URZ, PT ;  /* 0x00000000003f782f */ /* 0x000fe20003800000 */
[----:B------:R-:W-:-:S04]  /*02a0*/  UIADD3 UR6, -UR6, 0x100000, URZ ;  /* 0x0010000006067890 */ /* 0x000fc8000fffe13f */
[----:B------:R-:W-:Y:S02]  /*02b0*/  USHF.L.U32 UR7, UR6, 0xb, URZ ;  /* 0x0000000b06077899 */ /* 0x000fe4000800063f */
[----:B------:R-:W-:Y:S02]  /*02c0*/  USHF.L.U32 UR6, UR6, 0x1, URZ ;  /* 0x0000000106067899 */ /* 0x000fe4000800063f */
[----:B0-----:R-:W-:Y:S02]  /*02d0*/  ULEA UR9, UR9, UR4, 0x18 ;  /* 0x0000000409097291 */ /* 0x001fe4000f8ec03f */
[----:B------:R-:W-:-:S04]  /*02e0*/  UIADD3 UR4, -UR5, 0x100000, URZ ;  /* 0x0010000005047890 */ /* 0x000fc8000fffe13f */
[----:B------:R-:W-:Y:S02]  /*02f0*/  USHF.L.U32 UR5, UR4, 0xb, URZ ;  /* 0x0000000b04057899 */ /* 0x000fe4000800063f */
[----:B------:R-:W-:Y:S01]  /*0300*/  USHF.L.U32 UR4, UR4, 0x1, URZ ;  /* 0x0000000104047899 */ /* 0x000fe2000800063f */
[----:B------:R-:W0:Y:S11]  /*0310*/  FENCE.VIEW.ASYNC.S ;  /* 0x00000000000073c6 */ /* 0x000e360000000000 */
[----:B0-----:R0:W1:Y:S01]  /*0320*/  SYNCS.EXCH.64 URZ, [UR9], UR4 ;  /* 0x00000004093f75b2 */ /* 0x0010620008000100 */
[----:B------:R0:W2:Y:S01]  /*0330*/  SYNCS.EXCH.64 URZ, [UR9+0x10], UR6 ;  /* 0x00001006093f75b2 */ /* 0x0000a20008000100 */
[----:B------:R0:W3:Y:S01]  /*0340*/  SYNCS.EXCH.64 URZ, [UR9+0x8], UR4 ;  /* 0x00000804093f75b2 */ /* 0x0000e20008000100 */
[----:B------:R0:W4:Y:S01]  /*0350*/  SYNCS.EXCH.64 URZ, [UR9+0x18], UR6 ;  /* 0x00001806093f75b2 */ /* 0x0001220008000100 */
[----:B------:R-:W-:Y:S01]  /*0360*/  NOP ;  /* 0x0000000000007918 */ /* 0x000fe20000000000 */
.L_x_2:
[----:B------:R-:W-:Y:S01]  /*0370*/  SHF.R.S32.HI R2, RZ, 0x1f, R4 ;  /* 0x0000001fff027819 */ /* 0x000fe20000011404 */
[----:B------:R-:W5:Y:S01]  /*0380*/  SHFL.IDX PT, R0, R0, RZ, 0x1f ;  /* 0x00001fff00007589 */ /* 0x000f6200000e0000 */
[----:B0-----:R-:W0:Y:S01]  /*0390*/  S2UR UR9, SR_CTAID.X ;  /* 0x00000000000979c3 */ /* 0x001e220000002500 */
[----:B------:R-:W-:Y:S02]  /*03a0*/  ELECT P0, URZ, PT ;  /* 0x00000000003f782f */ /* 0x000fe40003800000 */
[----:B------:R-:W-:Y:S01]  /*03b0*/  LEA.HI R2, R2, R4, RZ, 0x7 ;  /* 0x0000000402027211 */ /* 0x000fe200078f38ff */
[----:B------:R-:W-:Y:S01]  /*03c0*/  ULDC UR4, c[0x0][0x150] ;  /* 0x0000540000047ab9 */ /* 0x000fe20000000800 */
[----:B------:R-:W-:Y:S01]  /*03d0*/  SHF.R.S32.HI R6, RZ, 0x1f, R3 ;  /* 0x0000001fff067819 */ /* 0x000fe20000011403 */
[----:B------:R-:W-:Y:S01]  /*03e0*/  NOP ;  /* 0x0000000000007918 */ /* 0x000fe20000000000 */
[----:B------:R-:W-:Y:S01]  /*03f0*/  LOP3.LUT R2, R2, 0xffffff80, RZ, 0xc0, !PT ;  /* 0xffffff8002027812 */ /* 0x000fe200078ec0ff */
[----:B------:R-:W-:Y:S01]  /*0400*/  NOP ;  /* 0x0000000000007918 */ /* 0x000fe20000000000 */
[----:B------:R-:W-:Y:S01]  /*0410*/  LEA.HI R6, R6, R3, RZ, 0x2 ;  /* 0x0000000306067211 */ /* 0x000fe200078f10ff */
[----:B------:R-:W1:Y:S01]  /*0420*/  LDC R8, c[0x0][0x144] ;  /* 0x00005100ff087b82 */ /* 0x000e620000000800 */
[----:B------:R-:W-:-:S02]  /*0430*/  IMAD.MOV.U32 R17, RZ, RZ, 0x1 ;  /* 0x00000001ff117424 */ /* 0x000fc400078e00ff */
[----:B------:R-:W-:Y:S01]  /*0440*/  IMAD.IADD R4, R4, 0x1, -R2 ;  /* 0x0000000104047824 */ /* 0x000fe200078e0a02 */
[----:B------:R-:W-:Y:S01]  /*0450*/  LOP3.LUT R6, R6, 0x3ffffffc, RZ, 0xc0, !PT ;  /* 0x3ffffffc06067812 */ /* 0x000fe200078ec0ff */
[----:B------:R-:W2:Y:S03]  /*0460*/  S2R R2, SR_CTAID.Y ;  /* 0x0000000000027919 */ /* 0x000ea60000002600 */
[----:B------:R-:W-:Y:S01]  /*0470*/  SHF.R.S32.HI R5, RZ, 0x1f, R4 ;  /* 0x0000001fff057819 */ /* 0x000fe20000011404 */
[----:B------:R-:W-:Y:S01]  /*0480*/  IMAD.IADD R6, R3, 0x1, -R6 ;  /* 0x0000000103067824 */ /* 0x000fe200078e0a06 */
[----:B------:R-:W3:Y:S02]  /*0490*/  LDC R11, c[0x0][0x148] ;  /* 0x00005200ff0b7b82 */ /* 0x000ee40000000800 */
[----:B------:R-:W-:Y:S02]  /*04a0*/  LEA.HI R5, R5, R4, RZ, 0x3 ;  /* 0x0000000405057211 */ /* 0x000fe400078f18ff */
[----:B-----5:R-:W-:-:S02]  /*04b0*/  ISETP.NE.OR P0, PT, R0, RZ, !P0 ;  /* 0x000000ff0000720c */ /* 0x020fc40004705670 */
[--C-:B------:R-:W-:Y:S02]  /*04c0*/  SHF.R.S32.HI R0, RZ, 0x3, R5.reuse ;  /* 0x00000003ff007819 */ /* 0x100fe40000011405 */
[----:B------:R-:W-:Y:S02]  /*04d0*/  SHF.R.S32.HI R5, RZ, 0x1f, R5 ;  /* 0x0000001fff057819 */ /* 0x000fe40000011405 */
[----:B0-----:R-:W-:Y:S02]  /*04e0*/  I2FP.F32.U32 R7, UR9 ;  /* 0x0000000900077c45 */ /* 0x001fe40008201000 */
[----:B------:R-:W-:-:S03]  /*04f0*/  LEA.HI R5, R5, R0, RZ, 0x2 ;  /* 0x0000000005057211 */ /* 0x000fc600078f10ff */
[----:B------:R-:W-:Y:S01]  /*0500*/  FMUL R7, R7, UR4 ;  /* 0x0000000407077c20 */ /* 0x000fe20008400000 */
[----:B------:R-:W-:Y:S01]  /*0510*/  LOP3.LUT R5, R5, 0xfffffffc, RZ, 0xc0, !PT ;  /* 0xfffffffc05057812 */ /* 0x000fe200078ec0ff */
[----:B------:R-:W-:Y:S01]  /*0520*/  VOTEU.ALL UP0, P0 ;  /* 0x00000000003f7886 */ /* 0x000fe20000000000 */
[----:B------:R-:W-:Y:S01]  /*0530*/  ULDC UR4, c[0x0][0x154] ;  /* 0x0000550000047ab9 */ /* 0x000fe20000000800 */
[----:B------:R-:W-:Y:S02]  /*0540*/  VOTEU.ALL UP1, P0 ;  /* 0x00000000003f7886 */ /* 0x000fe40000020000 */
[----:B------:R-:W0:Y:S01]  /*0550*/  F2I.U32.TRUNC.NTZ R7, R7 ;  /* 0x0000000700077305 */ /* 0x000e22000020f000 */
[----:B------:R-:W-:Y:S01]  /*0560*/  IMAD.IADD R5, R0, 0x1, -R5 ;  /* 0x0000000100057824 */ /* 0x000fe200078e0a05 */
[----:B------:R-:W5:Y:S01]  /*0570*/  @!UP0 S2UR UR7, SR_CgaCtaId ;  /* 0x00000000000789c3 */ /* 0x000f620000008800 */
[----:B------:R-:W-:Y:S02]  /*0580*/  @!UP0 UMOV UR6, 0x400 ;  /* 0x0000040000068882 */ /* 0x000fe40000000000 */
[----:B------:R-:W-:Y:S01]  /*0590*/  IMAD R5, R6, 0x4, R5 ;  /* 0x0000000406057824 */ /* 0x000fe200078e0205 */
[----:B--2---:R-:W-:-:S04]  /*05a0*/  I2FP.F32.U32 R9, R2 ;  /* 0x0000000200097245 */ /* 0x004fc80000201000 */
[----:B------:R-:W-:Y:S01]  /*05b0*/  LEA.HI R0, R5, R5, RZ, 0x1 ;  /* 0x0000000505007211 */ /* 0x000fe200078f08ff */
[----:B------:R-:W-:Y:S01]  /*05c0*/  FMUL R9, R9, UR4 ;  /* 0x0000000409097c20 */ /* 0x000fe20008400000 */
[----:B------:R-:W-:Y:S02]  /*05d0*/  UMOV UR4, 0x20 ;  /* 0x0000002000047882 */ /* 0x000fe40000000000 */
[----:B------:R-:W-:Y:S01]  /*05e0*/  LOP3.LUT R6, R0, 0xfffffffe, RZ, 0xc0, !PT ;  /* 0xfffffffe00067812 */ /* 0x000fe200078ec0ff */
[----:B0-----:R-:W-:Y:S01]  /*05f0*/  IMAD.MOV R13, RZ, RZ, -R7 ;  /* 0x000000ffff0d7224 */ /* 0x001fe200078e0a07 */
[----:B------:R-:W-:-:S04]  /*0600*/  @!UP0 UIADD3 UR4, -UR4, 0x100000, URZ ;  /* 0x0010000004048890 */ /* 0x000fc8000fffe13f */
[----:B------:R-:W-:Y:S02]  /*0610*/  @!UP0 USHF.L.U32 UR5, UR4, 0xb, URZ ;  /* 0x0000000b04058899 */ /* 0x000fe4000800063f */
[----:B------:R-:W-:Y:S01]  /*0620*/  @!UP0 USHF.L.U32 UR4, UR4, 0x1, URZ ;  /* 0x0000000104048899 */ /* 0x000fe2000800063f */
[----:B------:R-:W0:Y:S01]  /*0630*/  F2I.U32.TRUNC.NTZ R9, R9 ;  /* 0x0000000900097305 */ /* 0x000e22000020f000 */
[----:B-1----:R-:W-:Y:S02]  /*0640*/  IMAD R0, R8, R13, UR9 ;  /* 0x0000000908007e24 */ /* 0x002fe4000f8e020d */
[C---:B------:R-:W-:Y:S02]  /*0650*/  IMAD.IADD R7, R5.reuse, 0x1, -R6 ;  /* 0x0000000105077824 */ /* 0x040fe400078e0a06 */
[----:B------:R-:W-:-:S03]  /*0660*/  IMAD.SHL.U32 R6, R5, 0x4, RZ ;  /* 0x0000000405067824 */ /* 0x000fc600078e00ff */
[----:B------:R-:W-:Y:S01]  /*0670*/  ISETP.NE.AND P2, PT, R7, R0, PT ;  /* 0x000000000700720c */ /* 0x000fe20003f45270 */
[----:B-----5:R-:W-:Y:S01]  /*0680*/  @!UP0 ULEA UR6, UR7, UR6, 0x18 ;  /* 0x0000000607068291 */ /* 0x020fe2000f8ec03f */
[----:B------:R-:W1:Y:S01]  /*0690*/  LDC R7, c[0x0][0x140] ;  /* 0x00005000ff077b82 */ /* 0x000e620000000800 */
[----:B------:R-:W-:Y:S01]  /*06a0*/  LOP3.LUT R10, R5, 0xc, R6, 0x78, !PT ;  /* 0x0000000c050a7812 */ /* 0x000fe200078e7806 */
[----:B------:R-:W-:Y:S01]  /*06b0*/  VOTEU.ALL UP0, P0 ;  /* 0x00000000003f7886 */ /* 0x000fe20000000000 */
[----:B------:R-:W-:Y:S01]  /*06c0*/  LOP3.LUT P0, RZ, R4, 0x7, RZ, 0xc0, !PT ;  /* 0x0000000704ff7812 */ /* 0x000fe2000780c0ff */
[----:B0-----:R-:W-:Y:S02]  /*06d0*/  IMAD.MOV R12, RZ, RZ, -R9 ;  /* 0x000000ffff0c7224 */ /* 0x001fe400078e0a09 */
[----:B------:R0:W-:Y:S01]  /*06e0*/  STL [R1+0x64], R10 ;  /* 0x0000640a01007387 */ /* 0x0001e20000100800 */
[----:B------:R-:W-:Y:S01]  /*06f0*/  ISETP.LT.U32.AND P0, PT, R10, 0x2, !P0 ;  /* 0x000000020a00780c */ /* 0x000fe20004701070 */
[----:B---3--:R-:W-:-:S03]  /*0700*/  IMAD R6, R11, R12, R2 ;  /* 0x0000000c0b067224 */ /* 0x008fc600078e0202 */
[----:B------:R-:W-:Y:S01]  /*0710*/  @P2 LEA.HI R5, R10, R10, RZ, 0x1 ;  /* 0x0000000a0a052211 */ /* 0x000fe200078f08ff */
[----:B------:R-:W2:Y:S02]  /*0720*/  FENCE.VIEW.ASYNC.S ;  /* 0x00000000000073c6 */ /* 0x000ea40000000000 */
[----:B--2---:R0:W2:Y:S01]  /*0730*/  @!UP0 SYNCS.EXCH.64 URZ, [UR6+0x30], UR4 ;  /* 0x00003004063f85b2 */ /* 0x0040a20008000100 */
[----:B------:R-:W-:Y:S02]  /*0740*/  SEL R4, RZ, 0x1, !P0 ;  /* 0x00000001ff047807 */ /* 0x000fe40004000000 */
[----:B------:R-:W-:-:S04]  /*0750*/  @P2 SHF.R.S32.HI R5, RZ, 0x1, R5 ;  /* 0x00000001ff052819 */ /* 0x000fc80000011405 */
[----:B------:R-:W-:-:S04]  /*0760*/  @P2 ISETP.NE.AND P3, PT, R5, R6, PT ;  /* 0x000000060500220c */ /* 0x000fc80003f65270 */
[----:B------:R-:W-:Y:S02]  /*0770*/  @P2 SEL R17, RZ, 0x1, P3 ;  /* 0x00000001ff112807 */ /* 0x000fe40001800000 */
[----:B-1----:R-:W-:Y:S02]  /*0780*/  ISETP.EQ.U32.AND P4, PT, R7, 0x1, PT ;  /* 0x000000010700780c */ /* 0x002fe40003f82070 */
[----:B------:R-:W-:Y:S01]  /*0790*/  LOP3.LUT R17, R17, R4, RZ, 0xc0, !PT ;  /* 0x0000000411117212 */ /* 0x000fe200078ec0ff */
[----:B------:R0:W1:Y:S01]  /*07a0*/  @!UP1 SYNCS.EXCH.64 URZ, [UR6+0x38], UR4 ;  /* 0x00003804063f95b2 */ /* 0x0000620008000100 */
[----:B------:R-:W-:-:S09]  /*07b0*/  NOP ;  /* 0x0000000000007918 */ /* 0x000fd20000000000 */
[----:B0-2---:R-:W-:Y:S05]  /*07c0*/  @!P4 BRA `(.L_x_3) ;  /* 0x000000000008c947 */ /* 0x005fea0003800000 */
[----:B-1--4-:R-:W-:Y:S01]  /*07d0*/  UCGABAR_ARV ;  /* 0x00000000000079c7 */ /* 0x012fe20008000000 */
[----:B------:R-:W-:Y:S05]  /*07e0*/  BRA `(.L_x_4) ;  /* 0x0000000000047947 */ /* 0x000fea0003800000 */
.L_x_3:
[----:B-1--4-:R-:W-:Y:S01]  /*07f0*/  NOP ;  /* 0x0000000000007918 */ /* 0x012fe20000000000 */
.L_x_4:
[----:B------:R-:W0:Y:S01]  /*0800*/  LDC R4, c[0x0][0x65c] ;  /* 0x00019700ff047b82 */ /* 0x000e220000000800 */
[----:B------:R-:W-:Y:S01]  /*0810*/  IMAD.MOV.U32 R5, RZ, RZ, RZ ;  /* 0x000000ffff057224 */ /* 0x000fe200078e00ff */
[----:B0-----:R-:W-:Y:S01]  /*0820*/  ISETP.NE.AND P2, PT, R4, 0x1, PT ;  /* 0x000000010400780c */ /* 0x001fe20003f45270 */
[----:B------:R-:W-:-:S12]  /*0830*/  IMAD.U32 R4, RZ, RZ, UR9 ;  /* 0x00000009ff047e24 */ /* 0x000fd8000f8e00ff */
[----:B------:R-:W0:Y:S01]  /*0840*/  @P2 LDC R7, c[0x0][0x10] ;  /* 0x00000400ff072b82 */ /* 0x000e220000000800 */
[----:B------:R-:W-:Y:S02]  /*0850*/  @P2 IMAD.MOV.U32 R3, RZ, RZ, RZ ;  /* 0x000000ffff032224 */ /* 0x000fe400078e00ff */
[----:B------:R-:W-:-:S05]  /*0860*/  @P2 IMAD.MOV.U32 R13, RZ, RZ, RZ ;  /* 0x000000ffff0d2224 */ /* 0x000fca00078e00ff */
[----:B------:R-:W1:Y:S01]  /*0870*/  @!P2 LDC R9, c[0x0][0xc] ;  /* 0x00000300ff09ab82 */ /* 0x000e620000000800 */
[----:B0-----:R-:W-:-:S04]  /*0880*/  @P2 IMAD.WIDE.U32 R6, R7, UR9, R2 ;  /* 0x0000000907062c25 */ /* 0x001fc8000f8e0002 */
[----:B------:R-:W-:Y:S02]  /*0890*/  @P2 IMAD.MOV.U32 R23, RZ, RZ, R6 ;  /* 0x000000ffff172224 */ /* 0x000fe400078e0006 */
[----:B------:R-:W-:Y:S02]  /*08a0*/  @P2 IMAD.IADD R24, R7, 0x1, R13 ;  /* 0x0000000107182824 */ /* 0x000fe400078e020d */
[----:B-1----:R-:W-:-:S04]  /*08b0*/  @!P2 IMAD.WIDE.U32 R4, R2, R9, R4 ;  /* 0x000000090204a225 */ /* 0x002fc800078e0004 */
[----:B------:R-:W-:Y:S02]  /*08c0*/  @!P2 IMAD.MOV.U32 R23, RZ, RZ, R4 ;  /* 0x000000ffff17a224 */ /* 0x000fe400078e0004 */
[----:B------:R-:W-:-:S03]  /*08d0*/  @!P2 IMAD.MOV.U32 R24, RZ, RZ, R5 ;  /* 0x000000ffff18a224 */ /* 0x000fc600078e0005 */
[----:B------:R0:W-:Y:S04]  /*08e0*/  STL [R1+0x80], R23 ;  /* 0x0000801701007387 */ /* 0x0001e80000100800 */
[----:B------:R0:W-:Y:S01]  /*08f0*/  STL [R1+0x6c], R24 ;  /* 0x00006c1801007387 */ /* 0x0001e20000100800 */
[----:B------:R-:W-:Y:S05]  /*0900*/  @!P4 BRA `(.L_x_5) ;  /* 0x00000000000cc947 */ /* 0x000fea0003800000 */
[----:B------:R-:W-:Y:S01]  /*0910*/  UCGABAR_WAIT ;  /* 0x0000000000007dc7 */ /* 0x000fe20008000000 */
[----:B------:R-:W-:Y:S01]  /*0920*/  CCTL.IVALL ;  /* 0x00000000ff00798f */ /* 0x000fe20002000000 */
[----:B------:R-:W-:Y:S05]  /*0930*/  BRA `(.L_x_6) ;  /* 0x0000000000047947 */ /* 0x000fea0003800000 */
.L_x_5:
[----:B------:R-:W-:Y:S06]  /*0940*/  BAR.SYNC.DEFER_BLOCKING 0x0 ;  /* 0x0000000000007b1d */ /* 0x000fec0000010000 */
.L_x_6:
[----:B------:R-:W-:Y:S05]  /*0950*/  @!P1 BRA `(.L_x_7) ;  /* 0x00000164001c9947 */ /* 0x000fea0003800000 */
[----:B------:R-:W-:-:S06]  /*0960*/  UISETP.GT.U32.AND UP0, UPT, UR10, 0x1, UPT ;  /* 0x000000010a00788c */ /* 0x000fcc000bf04070 */
[----:B------:R-:W-:-:S13]  /*0970*/  PLOP3.LUT P0, PT, PT, PT, UP0, 0x80, 0x0 ;  /* 0x000000000000781c */ /* 0x000fda0003f0f008 */
[----:B------:R-:W-:Y:S05]  /*0980*/  @P0 EXIT ;  /* 0x000000000000094d */ /* 0x000fea0003800000 */
[----:B------:R-:W-:Y:S01]  /*0990*/  ULDC.64 UR4, c[0x0][0x650] ;  /* 0x0001940000047ab9 */ /* 0x000fe20000000a00 */
[----:B------:R-:W-:Y:S01]  /*09a0*/  UMOV UR43, 0xffffffff ;  /* 0xffffffff002b7882 */ /* 0x000fe20000000000 */
[----:B------:R-:W-:Y:S01]  /*09b0*/  ISETP.GE.U32.AND P0, PT, R23, UR4, PT ;  /* 0x0000000417007c0c */ /* 0x000fe2000bf06070 */
[----:B------:R-:W-:Y:S01]  /*09c0*/  UMOV UR42, 0xffffffff ;  /* 0xffffffff002a7882 */ /* 0x000fe20000000000 */
[----:B------:R-:W-:Y:S01]  /*09d0*/  UMOV UR41, 0xffffffff ;  /* 0xffffffff00297882 */ /* 0x000fe20000000000 */
[----:B------:R-:W-:Y:S02]  /*09e0*/  PRMT R6, RZ, 0x7610, R6 ;  /* 0x00007610ff067816 */ /* 0x000fe40000000006 */
[----:B------:R-:W-:-:S13]  /*09f0*/  ISETP.GE.U32.AND.EX P0, PT, R24, UR5, PT, P0 ;  /* 0x0000000518007c0c */ /* 0x000fda000bf06100 */
[----:B------:R-:W-:Y:S05]  /*0a00*/  @P0 BRA `(.L_x_8) ;  /* 0x0000000400380947 */ /* 0x000fea0003800000 */
[----:B------:R-:W1:Y:S01]  /*0a10*/  LDC.64 R14, c[0x0][0x628] ;  /* 0x00018a00ff0e7b82 */ /* 0x000e620000000a00 */
[----:B------:R-:W-:Y:S02]  /*0a20*/  IMAD.MOV.U32 R4, RZ, RZ, R23 ;  /* 0x000000ffff047224 */ /* 0x000fe400078e0017 */
[----:B------:R-:W-:-:S05]  /*0a30*/  IMAD.MOV.U32 R5, RZ, RZ, R24 ;  /* 0x000000ffff057224 */ /* 0x000fca00078e0018 */
[----:B------:R-:W2:Y:S08]  /*0a40*/  LDC R10, c[0x0][0x630] ;  /* 0x00018c00ff0a7b82 */ /* 0x000eb00000000800 */
[----:B------:R-:W3:Y:S01]  /*0a50*/  LDC.64 R18, c[0x0][0x620] ;  /* 0x00018800ff127b82 */ /* 0x000ee20000000a00 */
[----:B-1----:R-:W-:-:S04]  /*0a60*/  ISETP.NE.U32.AND P0, PT, R14, RZ, PT ;  /* 0x000000ff0e00720c */ /* 0x002fc80003f05070 */
[----:B------:R-:W-:-:S13]  /*0a70*/  ISETP.NE.AND.EX P0, PT, R15, RZ, PT, P0 ;  /* 0x000000ff0f00720c */ /* 0x000fda0003f05300 */
[----:B--23--:R-:W-:Y:S05]  /*0a80*/  @!P0 BRA `(.L_x_9) ;  /* 0x0000000000288947 */ /* 0x00cfea0003800000 */
[----:B------:R-:W1:Y:S02]  /*0a90*/  LDC R9, c[0x0][0x634] ;  /* 0x00018d00ff097b82 */ /* 0x000e640000000800 */
[----:B-1----:R-:W-:-:S05]  /*0aa0*/  IADD3 R9, P0, R23, R9, RZ ;  /* 0x0000000917097210 */ /* 0x002fca0007f1e0ff */
[----:B------:R-:W-:-:S04]  /*0ab0*/  IMAD.X R13, RZ, RZ, R24, P0 ;  /* 0x000000ffff0d7224 */ /* 0x000fc800000e0618 */
[----:B------:R-:W-:-:S04]  /*0ac0*/  IMAD.WIDE.U32 R4, R13, R14, RZ ;  /* 0x0000000e0d047225 */ /* 0x000fc800078e00ff */
[----:B------:R-:W-:-:S04]  /*0ad0*/  IMAD.WIDE.U32 R6, P0, R9, R15, R4 ;  /* 0x0000000f09067225 */ /* 0x000fc80007800004 */
[----:B------:R-:W-:-:S04]  /*0ae0*/  IMAD.WIDE.U32 R4, R9, R14, RZ ;  /* 0x0000000e09047225 */ /* 0x000fc800078e00ff */
[----:B------:R-:W-:Y:S01]  /*0af0*/  IMAD.X R9, RZ, RZ, RZ, P0 ;  /* 0x000000ffff097224 */ /* 0x000fe200000e06ff */
[----:B------:R-:W-:Y:S01]  /*0b00*/  IADD3 RZ, P0, R5, R6, RZ ;  /* 0x0000000605ff7210 */ /* 0x000fe20007f1e0ff */
[----:B------:R-:W-:-:S04]  /*0b10*/  IMAD.MOV.U32 R8, RZ, RZ, R7 ;  /* 0x000000ffff087224 */ /* 0x000fc800078e0007 */
[----:B------:R-:W-:-:S08]  /*0b20*/  IMAD.WIDE.U32.X R4, R13, R15, R8, P0 ;  /* 0x0000000f0d047225 */ /* 0x000fd000000e0408 */
.L_x_9:
[----:B------:R-:W1:Y:S01]  /*0b30*/  LDC.64 R20, c[0x0][0x640] ;  /* 0x00019000ff147b82 */ /* 0x000e620000000a00 */
[-C--:B------:R-:W-:Y:S01]  /*0b40*/  SHF.R.U64 R22, R4, R10.reuse, R5 ;  /* 0x0000000a04167219 */ /* 0x080fe20000001205 */
[----:B------:R-:W-:Y:S01]  /*0b50*/  IMAD.MOV.U32 R4, RZ, RZ, R23 ;  /* 0x000000ffff047224 */ /* 0x000fe200078e0017 */
[----:B------:R-:W-:Y:S01]  /*0b60*/  SHF.R.U32.HI R3, RZ, R10, R5 ;  /* 0x0000000aff037219 */ /* 0x000fe20000011605 */
[----:B------:R-:W-:Y:S01]  /*0b70*/  IMAD.MOV.U32 R5, RZ, RZ, R24 ;  /* 0x000000ffff057224 */ /* 0x000fe200078e0018 */
[----:B------:R-:W-:Y:S01]  /*0b80*/  IADD3 R7, P0, RZ, -R22, RZ ;  /* 0x80000016ff077210 */ /* 0x000fe20007f1e0ff */
[----:B------:R-:W-:Y:S02]  /*0b90*/  IMAD R25, R11, R12, R2 ;  /* 0x0000000c0b197224 */ /* 0x000fe400078e0202 */
[----:B------:R-:W2:Y:S01]  /*0ba0*/  LDC R8, c[0x0][0x618] ;  /* 0x00018600ff087b82 */ /* 0x000ea20000000800 */
[----:B------:R-:W-:Y:S02]  /*0bb0*/  IMAD.MOV.U32 R11, RZ, RZ, 0x1 ;  /* 0x00000001ff0b7424 */ /* 0x000fe400078e00ff */
[----:B------:R-:W-:-:S02]  /*0bc0*/  IMAD.X R3, RZ, RZ, ~R3, P0 ;  /* 0x000000ffff037224 */ /* 0x000fc400000e0e03 */
[----:B------:R-:W-:-:S03]  /*0bd0*/  IMAD.WIDE.U32 R4, R7, R18, R4 ;  /* 0x0000001207047225 */ /* 0x000fc600078e0004 */
[----:B------:R-:W0:Y:S01]  /*0be0*/  LDC R14, c[0x0][0x608] ;  /* 0x00018200ff0e7b82 */ /* 0x000e220000000800 */
[----:B------:R-:W-:-:S04]  /*0bf0*/  IMAD R6, R3, R18, RZ ;  /* 0x0000001203067224 */ /* 0x000fc800078e02ff */
[----:B------:R-:W-:-:S03]  /*0c00*/  IMAD R3, R7, R19, R6 ;  /* 0x0000001307037224 */ /* 0x000fc600078e0206 */
[----:B------:R-:W3:Y:S01]  /*0c10*/  LDC R16, c[0x0][0x658] ;  /* 0x00019600ff107b82 */ /* 0x000ee20000000800 */
[----:B------:R-:W-:Y:S01]  /*0c20*/  IMAD.IADD R3, R5, 0x1, R3 ;  /* 0x0000000105037824 */ /* 0x000fe200078e0203 */
[----:B-1----:R-:W-:Y:S01]  /*0c30*/  ISETP.NE.U32.AND P0, PT, R20, RZ, PT ;  /* 0x000000ff1400720c */ /* 0x002fe20003f05070 */
[----:B------:R-:W-:-:S03]  /*0c40*/  IMAD.MOV.U32 R5, RZ, RZ, -0x1 ;  /* 0xffffffffff057424 */ /* 0x000fc600078e00ff */
[----:B------:R-:W-:Y:S02]  /*0c50*/  ISETP.NE.AND.EX P0, PT, R21, RZ, PT, P0 ;  /* 0x000000ff1500720c */ /* 0x000fe40003f05300 */
[----:B------:R-:W1:Y:S01]  /*0c60*/  LDC R13, c[0x0][0x600] ;  /* 0x00018000ff0d7b82 */ /* 0x000e620000000800 */
[-CC-:B--2---:R-:W-:Y:S02]  /*0c70*/  SHF.R.U64 R10, R4, R8.reuse, R3.reuse ;  /* 0x00000008040a7219 */ /* 0x184fe40000001203 */
[----:B------:R-:W-:-:S05]  /*0c80*/  SHF.R.U32.HI R3, RZ, R8, R3 ;  /* 0x00000008ff037219 */ /* 0x000fca0000011603 */
[----:B------:R-:W2:Y:S01]  /*0c90*/  LDC R15, c[0x0][0x648] ;  /* 0x00019200ff0f7b82 */ /* 0x000ea20000000800 */
[-CC-:B0-----:R-:W-:Y:S02]  /*0ca0*/  SHF.R.U64 R23, R10, R14.reuse, R3.reuse ;  /* 0x0000000e0a177219 */ /* 0x181fe40000001203 */
[----:B------:R-:W-:-:S05]  /*0cb0*/  SHF.R.U32.HI R3, RZ, R14, R3 ;  /* 0x0000000eff037219 */ /* 0x000fca0000011603 */
[----:B------:R-:W0:Y:S01]  /*0cc0*/  LDC R19, c[0x0][0x638] ;  /* 0x00018e00ff137b82 */ /* 0x000e220000000800 */
[-C--:B---3--:R-:W-:Y:S02]  /*0cd0*/  SHF.L.U32 R2, R5, R16.reuse, RZ ;  /* 0x0000001005027219 */ /* 0x088fe400000006ff */
[--C-:B------:R-:W-:Y:S02]  /*0ce0*/  SHF.R.U64 R12, R23, R16, R3.reuse ;  /* 0x00000010170c7219 */ /* 0x100fe40000001203 */
[----:B------:R-:W-:Y:S02]  /*0cf0*/  LOP3.LUT R8, RZ, R2, RZ, 0x33, !PT ;  /* 0x00000002ff087212 */ /* 0x000fe400078e33ff */
[----:B------:R-:W-:Y:S01]  /*0d00*/  SHF.R.U32.HI R3, RZ, R16, R3 ;  /* 0x00000010ff037219 */ /* 0x000fe20000011603 */
[----:B------:R-:W3:Y:S01]  /*0d10*/  LDC R18, c[0x0][0x610] ;  /* 0x00018400ff127b82 */ /* 0x000ee20000000800 */
[----:B------:R-:W-:Y:S01]  /*0d20*/  IMAD.MOV.U32 R2, RZ, RZ, R12 ;  /* 0x000000ffff027224 */ /* 0x000fe200078e000c */
[----:B------:R-:W-:Y:S06]  /*0d30*/  @!P0 BRA `(.L_x_10) ;  /* 0x0000000000288947 */ /* 0x000fec0003800000 */
[----:B------:R-:W4:Y:S02]  /*0d40*/  LDC R7, c[0x0][0x64c] ;  /* 0x00019300ff077b82 */ /* 0x000f240000000800 */
[----:B----4-:R-:W-:-:S05]  /*0d50*/  IADD3 R7, P0, R12, R7, RZ ;  /* 0x000000070c077210 */ /* 0x010fca0007f1e0ff */
        /* <DEDUP_REMOVED lines=8> */
.L_x_10:
[----:B--2---:R-:W-:Y:S01]  /*0de0*/  SHF.R.U64 R4, R2, R15, R3 ;  /* 0x0000000f02047219 */ /* 0x004fe20000001203 */
[----:B-1----:R-:W-:Y:S01]  /*0df0*/  VIADD R5, R13, 0xffffffff ;  /* 0xffffffff0d057836 */ /* 0x002fe20000000000 */
[----:B------:R-:W-:Y:S02]  /*0e00*/  SHF.L.U32 R2, R11, R16, RZ ;  /* 0x000000100b027219 */ /* 0x000fe400000006ff */
[----:B------:R-:W-:Y:S01]  /*0e10*/  LOP3.LUT R3, R23, R8, RZ, 0xc0, !PT ;  /* 0x0000000817037212 */ /* 0x000fe200078ec0ff */
[----:B------:R-:W-:Y:S01]  /*0e20*/  IMAD.MOV R6, RZ, RZ, -R4 ;  /* 0x000000ffff067224 */ /* 0x000fe200078e0a04 */
[----:B------:R-:W-:Y:S02]  /*0e30*/  SEL R0, R0, R25, !P2 ;  /* 0x0000001900007207 */ /* 0x000fe40005000000 */
[----:B------:R-:W-:Y:S01]  /*0e40*/  LOP3.LUT R5, R10, R5, RZ, 0xc0, !PT ;  /* 0x000000050a057212 */ /* 0x000fe200078ec0ff */
[----:B------:R-:W-:Y:S01]  /*0e50*/  IMAD R3, R2, R4, R3 ;  /* 0x0000000402037224 */ /* 0x000fe200078e0203 */
[----:B------:R-:W-:Y:S01]  /*0e60*/  R2UR UR41, R22 ;  /* 0x00000000162972ca */ /* 0x000fe200000e0000 */
[----:B0-----:R-:W-:-:S02]  /*0e70*/  IMAD R2, R6, R19, R12 ;  /* 0x0000001306027224 */ /* 0x001fc400078e020c */
[----:B---3--:R-:W-:Y:S02]  /*0e80*/  IMAD R0, R3, R18, R0 ;  /* 0x0000001203007224 */ /* 0x008fe400078e0200 */
[----:B------:R-:W-:Y:S02]  /*0e90*/  IMAD R3, R2, R13, R5 ;  /* 0x0000000d02037224 */ /* 0x000fe400078e0205 */
[----:B------:R-:W-:-:S03]  /*0ea0*/  IMAD.MOV.U32 R6, RZ, RZ, 0x1 ;  /* 0x00000001ff067424 */ /* 0x000fc600078e00ff */
[----:B------:R-:W-:Y:S02]  /*0eb0*/  SEL R2, R3, R0, !P2 ;  /* 0x0000000003027207 */ /* 0x000fe40005000000 */
[----:B------:R-:W-:Y:S02]  /*0ec0*/  SEL R0, R0, R3, !P2 ;  /* 0x0000000300007207 */ /* 0x000fe40005000000 */
[----:B------:R-:W-:Y:S02]  /*0ed0*/  R2UR UR42, R2 ;  /* 0x00000000022a72ca */ /* 0x000fe400000e0000 */
[----:B------:R-:W-:-:S15]  /*0ee0*/  R2UR UR43, R0 ;  /* 0x00000000002b72ca */ /* 0x000fde00000e0000 */
.L_x_8:
[----:B------:R-:W-:-:S08]  /*0ef0*/  NOP ;  /* 0x0000000000007918 */ /* 0x000fd00000000000 */
[----:B------:R-:W1:Y:S02]  /*0f00*/  USETMAXREG.TRY_ALLOC.CTAPOOL UP0, 0xf0 ;  /* 0x000000f0000079c8 */ /* 0x000e640008000600 */
[----:B-1----:R-:W-:-:S13]  /*0f10*/  PLOP3.LUT P0, PT, PT, PT, UP0, 0x80, 0x0 ;  /* 0x000000000000781c */ /* 0x002fda0003f0f008 */
[----:B------:R-:W-:Y:S05]  /*0f20*/  @!P0 BRA `(.L_x_8) ;  /* 0xfffffffc00f08947 */ /* 0x000fea000383ffff */
[----:B------:R-:W-:Y:S01]  /*0f30*/  ULDC.64 UR4, c[0x0][0x598] ;  /* 0x0001660000047ab9 */ /* 0x000fe20000000a00 */
[----:B------:R-:W-:Y:S01]  /*0f40*/  ULDC.64 UR50, c[0x0][0x208] ;  /* 0x0000820000327ab9 */ /* 0x000fe20000000a00 */
[----:B------:R-:W-:-:S04]  /*0f50*/  ISETP.NE.U32.AND P0, PT, RZ, UR4, PT ;  /* 0x00000004ff007c0c */ /* 0x000fc8000bf05070 */
[----:B------:R-:W-:-:S13]  /*0f60*/  ISETP.NE.AND.EX P0, PT, RZ, UR5, PT, P0 ;  /* 0x00000005ff007c0c */ /* 0x000fda000bf05300 */
[----:B------:R-:W-:Y:S05]  /*0f70*/  @!P0 BRA `(.L_x_11) ;  /* 0x00000000001c8947 */ /* 0x000fea0003800000 */
[----:B------:R-:W1:Y:S02]  /*0f80*/  LDC.64 R2, c[0x0][0x598] ;  /* 0x00016600ff027b82 */ /* 0x000e640000000a00 */
[----:B-1----:R-:W2:Y:S02]  /*0f90*/  LDG.E.64 R2, desc[UR50][R2.64] ;  /* 0x0000003202027981 */ /* 0x002ea4000c1e1b00 */
[----:B--2---:R-:W-:-:S04]  /*0fa0*/  ISETP.NE.U32.AND P0, PT, R2, RZ, PT ;  /* 0x000000ff0200720c */ /* 0x004fc80003f05070 */
[----:B------:R-:W-:-:S13]  /*0fb0*/  ISETP.NE.AND.EX P0, PT, R3, RZ, PT, P0 ;  /* 0x000000ff0300720c */ /* 0x000fda0003f05300 */
[----:B------:R-:W-:Y:S05]  /*0fc0*/  @!P0 BRA `(.L_x_11) ;  /* 0x0000000000088947 */ /* 0x000fea0003800000 */
[----:B------:R1:W5:Y:S01]  /*0fd0*/  LD.E R2, desc[UR50][R2.64] ;  /* 0x0000003202027980 */ /* 0x000362000c101900 */
[----:B------:R-:W-:Y:S05]  /*0fe0*/  BRA `(.L_x_12) ;  /* 0x0000000000247947 */ /* 0x000fea0003800000 */
.L_x_11:
[----:B------:R-:W-:Y:S02]  /*0ff0*/  ULDC.64 UR4, c[0x0][0x588] ;  /* 0x0001620000047ab9 */ /* 0x000fe40000000a00 */
[----:B------:R-:W-:-:S04]  /*1000*/  ISETP.NE.U32.AND P0, PT, RZ, UR4, PT ;  /* 0x00000004ff007c0c */ /* 0x000fc8000bf05070 */
[----:B------:R-:W-:-:S13]  /*1010*/  ISETP.NE.AND.EX P0, PT, RZ, UR5, PT, P0 ;  /* 0x00000005ff007c0c */ /* 0x000fda000bf05300 */
[----:B------:R-:W-:Y:S05]  /*1020*/  @!P0 BRA `(.L_x_13) ;  /* 0x00000000000c8947 */ /* 0x000fea0003800000 */
[----:B------:R-:W1:Y:S02]  /*1030*/  LDC.64 R2, c[0x0][0x588] ;  /* 0x00016200ff027b82 */ /* 0x000e640000000a00 */
[----:B-1----:R2:W5:Y:S01]  /*1040*/  LDG.E R2, desc[UR50][R2.64] ;  /* 0x0000003202027981 */ /* 0x002562000c1e1900 */
[----:B------:R-:W-:Y:S05]  /*1050*/  BRA `(.L_x_12) ;  /* 0x0000000000087947 */ /* 0x000fea0003800000 */
.L_x_13:
[----:B------:R-:W-:Y:S02]  /*1060*/  ULDC UR4, c[0x0][0x580] ;  /* 0x0001600000047ab9 */ /* 0x000fe40000000800 */
[----:B------:R-:W-:-:S07]  /*1070*/  IMAD.U32 R2, RZ, RZ, UR4 ;  /* 0x00000004ff027e24 */ /* 0x000fce000f8e00ff */
.L_x_12:
[----:B------:R-:W-:Y:S02]  /*1080*/  ULDC.64 UR4, c[0x0][0x5a0] ;  /* 0x0001680000047ab9 */ /* 0x000fe40000000a00 */
[----:B------:R-:W-:-:S04]  /*1090*/  ISETP.NE.U32.AND P0, PT, RZ, UR4, PT ;  /* 0x00000004ff007c0c */ /* 0x000fc8000bf05070 */
[----:B------:R-:W-:-:S13]  /*10a0*/  ISETP.NE.AND.EX P0, PT, RZ, UR5, PT, P0 ;  /* 0x00000005ff007c0c */ /* 0x000fda000bf05300 */
[----:B------:R-:W-:Y:S05]  /*10b0*/  @!P0 BRA `(.L_x_14) ;  /* 0x00000000001c8947 */ /* 0x000fea0003800000 */
[----:B------:R-:W3:Y:S02]  /*10c0*/  LDC.64 R4, c[0x0][0x5a0] ;  /* 0x00016800ff047b82 */ /* 0x000ee40000000a00 */
[----:B---3--:R-:W3:Y:S02]  /*10d0*/  LDG.E.64 R4, desc[UR50][R4.64] ;  /* 0x0000003204047981 */ /* 0x008ee4000c1e1b00 */
[----:B---3--:R-:W-:-:S04]  /*10e0*/  ISETP.NE.U32.AND P0, PT, R4, RZ, PT ;  /* 0x000000ff0400720c */ /* 0x008fc80003f05070 */
[----:B------:R-:W-:-:S13]  /*10f0*/  ISETP.NE.AND.EX P0, PT, R5, RZ, PT, P0 ;  /* 0x000000ff0500720c */ /* 0x000fda0003f05300 */
[----:B------:R-:W-:Y:S05]  /*1100*/  @!P0 BRA `(.L_x_14) ;  /* 0x0000000000088947 */ /* 0x000fea0003800000 */
[----:B------:R3:W5:Y:S01]  /*1110*/  LD.E R16, desc[UR50][R4.64] ;  /* 0x0000003204107980 */ /* 0x000762000c101900 */
[----:B------:R-:W-:Y:S05]  /*1120*/  BRA `(.L_x_15) ;  /* 0x0000000000247947 */ /* 0x000fea0003800000 */
.L_x_14:
[----:B------:R-:W-:Y:S02]  /*1130*/  ULDC.64 UR4, c[0x0][0x590] ;  /* 0x0001640000047ab9 */ /* 0x000fe40000000a00 */
[----:B------:R-:W-:-:S04]  /*1140*/  ISETP.NE.U32.AND P0, PT, RZ, UR4, PT ;  /* 0x00000004ff007c0c */ /* 0x000fc8000bf05070 */
[----:B------:R-:W-:-:S13]  /*1150*/  ISETP.NE.AND.EX P0, PT, RZ, UR5, PT, P0 ;  /* 0x00000005ff007c0c */ /* 0x000fda000bf05300 */
[----:B------:R-:W-:Y:S05]  /*1160*/  @!P0 BRA `(.L_x_16) ;  /* 0x00000000000c8947 */ /* 0x000fea0003800000 */
[----:B------:R-:W3:Y:S02]  /*1170*/  LDC.64 R4, c[0x0][0x590] ;  /* 0x00016400ff047b82 */ /* 0x000ee40000000a00 */
[----:B---3--:R4:W5:Y:S01]  /*1180*/  LDG.E R16, desc[UR50][R4.64] ;  /* 0x0000003204107981 */ /* 0x008962000c1e1900 */
[----:B------:R-:W-:Y:S05]  /*1190*/  BRA `(.L_x_15) ;  /* 0x0000000000087947 */ /* 0x000fea0003800000 */
.L_x_16:
[----:B------:R-:W-:Y:S02]  /*11a0*/  ULDC UR4, c[0x0][0x584] ;  /* 0x0001610000047ab9 */ /* 0x000fe40000000800 */
[----:B------:R-:W-:-:S07]  /*11b0*/  IMAD.U32 R16, RZ, RZ, UR4 ;  /* 0x00000004ff107e24 */ /* 0x000fce000f8e00ff */
.L_x_15:
[----:B------:R-:W-:-:S13]  /*11c0*/  LOP3.LUT P0, RZ, R6, 0xff, RZ, 0xc0, !PT ;  /* 0x000000ff06ff7812 */ /* 0x000fda000780c0ff */
[----:B------:R-:W-:Y:S05]  /*11d0*/  @!P0 EXIT ;  /* 0x000000000000894d */ /* 0x000fea0003800000 */
[----:B------:R-:W-:Y:S01]  /*11e0*/  ULDC UR4, c[0x0][0x28c] ;  /* 0x0000a30000047ab9 */ /* 0x000fe20000000800 */
[----:B------:R-:W-:Y:S01]  /*11f0*/  UMOV UR36, URZ ;  /* 0x0000003f00247c82 */ /* 0x000fe20008000000 */
[----:B------:R-:W-:Y:S01]  /*1200*/  UIADD3 UR4, UR4, 0x3f, URZ ;  /* 0x0000003f04047890 */ /* 0x000fe2000fffe03f */
[----:B------:R-:W-:-:S03]  /*1210*/  UMOV UR37, URZ ;  /* 0x0000003f00257c82 */ /* 0x000fc60008000000 */
[----:B------:R-:W-:-:S04]  /*1220*/  USHF.R.S32.HI UR5, URZ, 0x1f, UR4 ;  /* 0x0000001f3f057899 */ /* 0x000fc80008011404 */
[----:B------:R-:W-:-:S04]  /*1230*/  ULEA.HI UR5, UR5, UR4, URZ, 0x6 ;  /* 0x0000000405057291 */ /* 0x000fc8000f8f303f */
[----:B------:R-:W-:-:S12]  /*1240*/  USHF.R.S32.HI UR39, URZ, 0x6, UR5 ;  /* 0x000000063f277899 */ /* 0x000fd80008011405 */
.L_x_470:
[----:B------:R-:W0:Y:S01]  /*1250*/  S2R R0, SR_TID.X ;  /* 0x0000000000007919 */ /* 0x000e220000002100 */
[----:B------:R-:W1:Y:S01]  /*1260*/  S2UR UR6, SR_CgaCtaId ;  /* 0x00000000000679c3 */ /* 0x000e620000008800 */
[----:B------:R-:W-:Y:S02]  /*1270*/  UMOV UR40, 0x400 ;  /* 0x0000040000287882 */ /* 0x000fe40000000000 */
[----:B-1----:R-:W-:Y:S01]  /*1280*/  ULEA UR40, UR6, UR40, 0x18 ;  /* 0x0000002806287291 */ /* 0x002fe2000f8ec03f */
[----:B0-----:R-:W-:-:S04]  /*1290*/  LOP3.LUT R0, R0, 0x80, RZ, 0xc0, !PT ;  /* 0x0000008000007812 */ /* 0x001fc800078ec0ff */
[----:B------:R-:W-:-:S06]  /*12a0*/  SHF.R.U32.HI R0, RZ, 0x7, R0 ;  /* 0x00000007ff007819 */ /* 0x000fcc0000011600 */
[----:B------:R-:W0:Y:S02]  /*12b0*/  SHFL.IDX PT, R0, R0, RZ, 0x1f ;  /* 0x00001fff00007589 */ /* 0x000e2400000e0000 */
[----:B0-----:R-:W-:-:S13]  /*12c0*/  R2UR UR4, R0 ;  /* 0x00000000000472ca */ /* 0x001fda00000e0000 */
[----:B------:R-:W-:-:S04]  /*12d0*/  ULEA.HI UR5, UR4, UR4, URZ, 0x1 ;  /* 0x0000000404057291 */ /* 0x000fc8000f8f083f */
[----:B------:R-:W-:-:S04]  /*12e0*/  ULOP3.LUT UR5, UR5, 0x7fffe, URZ, 0xc0, !UPT ;  /* 0x0007fffe05057892 */ /* 0x000fc8000f8ec03f */
[----:B------:R-:W-:-:S03]  /*12f0*/  UIADD3 UR5, UR4, -UR5, URZ ;  /* 0x8000000504057290 */ /* 0x000fc6000fffe03f */
[----:B------:R-:W-:Y:S01]  /*1300*/  ULDC UR4, c[0x0][0x28c] ;  /* 0x0000a30000047ab9 */ /* 0x000fe20000000800 */
[----:B------:R-:W-:Y:S01]  /*1310*/  ULEA UR5, UR5, UR40, 0xd ;  /* 0x0000002805057291 */ /* 0x000fe2000f8e683f */
[----:B------:R-:W-:-:S03]  /*1320*/  ISETP.LT.AND P0, PT, RZ, UR4, PT ;  /* 0x00000004ff007c0c */ /* 0x000fc6000bf01270 */
[----:B------:R-:W-:-:S04]  /*1330*/  UIADD3 UR5, UR5, 0x100, URZ ;  /* 0x0000010005057890 */ /* 0x000fc8000fffe03f */
[----:B------:R-:W-:-:S04]  /*1340*/  USHF.R.U32.HI UR5, URZ, 0x4, UR5 ;  /* 0x000000043f057899 */ /* 0x000fc80008011605 */
[----:B------:R-:W-:Y:S02]  /*1350*/  ULOP3.LUT UR48, UR5, 0x3fff, URZ, 0xc0, !UPT ;  /* 0x00003fff05307892 */ /* 0x000fe4000f8ec03f */
[----:B---3-5:R-:W-:Y:S10]  /*1360*/  @P0 BRA `(.L_x_17) ;  /* 0x0000000000400947 */ /* 0x028ff40003800000 */
[----:B------:R-:W-:Y:S01]  /*1370*/  MOV R0, 0x0 ;  /* 0x0000000000007802 */ /* 0x000fe20000000f00 */
[----:B------:R-:W-:Y:S01]  /*1380*/  ULDC.64 UR4, c[0x4][0x68] ;  /* 0x01001a0000047ab9 */ /* 0x000fe20000000a00 */
[----:B------:R-:W-:Y:S01]  /*1390*/  ULDC.64 UR6, c[0x4][0x8] ;  /* 0x0100020000067ab9 */ /* 0x000fe20000000a00 */
[----:B---34-:R-:W-:Y:S01]  /*13a0*/  IMAD.U32 R4, RZ, RZ, UR4 ;  /* 0x00000004ff047e24 */ /* 0x018fe2000f8e00ff */
[----:B------:R0:W1:Y:S01]  /*13b0*/  LDC.64 R14, c[0x4][R0] ;  /* 0x01000000000e7b82 */ /* 0x0000620000000a00 */
[----:B------:R-:W-:Y:S01]  /*13c0*/  IMAD.U32 R5, RZ, RZ, UR5 ;  /* 0x00000005ff057e24 */ /* 0x000fe2000f8e00ff */
[----:B------:R-:W-:Y:S01]  /*13d0*/  ULDC.64 UR4, c[0x4][0x70] ;  /* 0x01001c0000047ab9 */ /* 0x000fe20000000a00 */
[----:B------:R-:W-:Y:S02]  /*13e0*/  IMAD.U32 R10, RZ, RZ, UR6 ;  /* 0x00000006ff0a7e24 */ /* 0x000fe4000f8e00ff */
[----:B------:R-:W-:Y:S02]  /*13f0*/  IMAD.U32 R6, RZ, RZ, UR4 ;  /* 0x00000004ff067e24 */ /* 0x000fe4000f8e00ff */
[----:B------:R-:W-:-:S02]  /*1400*/  IMAD.U32 R7, RZ, RZ, UR5 ;  /* 0x00000005ff077e24 */ /* 0x000fc4000f8e00ff */
[----:B------:R-:W-:Y:S02]  /*1410*/  IMAD.U32 R11, RZ, RZ, UR7 ;  /* 0x00000007ff0b7e24 */ /* 0x000fe4000f8e00ff */
[----:B------:R-:W-:Y:S02]  /*1420*/  IMAD.MOV.U32 R8, RZ, RZ, 0x1e1 ;  /* 0x000001e1ff087424 */ /* 0x000fe400078e00ff */
[----:B------:R-:W-:Y:S02]  /*1430*/  IMAD.MOV.U32 R12, RZ, RZ, 0x1 ;  /* 0x00000001ff0c7424 */ /* 0x000fe400078e00ff */
[----:B0-----:R-:W-:-:S07]  /*1440*/  IMAD.MOV.U32 R13, RZ, RZ, RZ ;  /* 0x000000ffff0d7224 */ /* 0x001fce00078e00ff */
[----:B------:R-:W-:-:S07]  /*1450*/  LEPC R20, `(.L_x_17) ;  /* 0x000000001014794e */ /* 0x000fce0000000000 */
[----:B-12--5:R-:W-:Y:S05]  /*1460*/  CALL.ABS.NOINC R14 ;  /* 0x000000000e007343 */ /* 0x026fea0003c00000 */
.L_x_17:
[----:B------:R-:W-:-:S06]  /*1470*/  ULOP3.LUT UR4, UR38, 0x1, URZ, 0xfc, !UPT ;  /* 0x0000000126047892 */ /* 0x000fcc000f8efc3f */
[----:B------:R-:W-:-:S05]  /*1480*/  IMAD.U32 R0, RZ, RZ, UR4 ;  /* 0x00000004ff007e24 */ /* 0x000fca000f8e00ff */
[----:B------:R-:W-:-:S13]  /*1490*/  ISETP.NE.AND P0, PT, R0, 0x3, PT ;  /* 0x000000030000780c */ /* 0x000fda0003f05270 */
[----:B------:R-:W-:Y:S05]  /*14a0*/  @!P0 BRA `(.L_x_18) ;  /* 0x0000000000048947 */ /* 0x000fea0003800000 */
[----:B------:R-:W-:Y:S01]  /*14b0*/  BPT.TRAP 0x1 ;  /* 0x000000040000795c */ /* 0x000fe20000300000 */
.L_x_18:
[----:B--2---:R-:W-:Y:S02]  /*14c0*/  IMAD.U32 R3, RZ, RZ, UR37 ;  /* 0x00000025ff037e24 */ /* 0x004fe4000f8e00ff */
[----:B------:R-:W-:-:S03]  /*14d0*/  IMAD.U32 R0, RZ, RZ, UR36 ;  /* 0x00000024ff007e24 */ /* 0x000fc6000f8e00ff */
[----:B------:R-:W-:Y:S02]  /*14e0*/  LEA R3, R3, UR40, 0x3 ;  /* 0x0000002803037c11 */ /* 0x000fe4000f8e18ff */
[----:B------:R-:W-:-:S04]  /*14f0*/  SHF.L.U32 R0, R0, 0x1f, RZ ;  /* 0x0000001f00007819 */ /* 0x000fc800000006ff */
[----:B------:R0:W1:Y:S01]  /*1500*/  SYNCS.PHASECHK.TRANS64.TRYWAIT P1, [R3+URZ], R0 ;  /* 0x00000000030075a7 */ /* 0x000062000802017f */
[----:B------:R-:W-:Y:S05]  /*1510*/  @!P0 BRA `(.L_x_19) ;  /* 0x0000000000048947 */ /* 0x000fea0003800000 */
[----:B------:R-:W-:Y:S01]  /*1520*/  BPT.TRAP 0x1 ;  /* 0x000000040000795c */ /* 0x000fe20000300000 */
.L_x_19:
[----:B-1----:R-:W-:Y:S05]  /*1530*/  @P1 BRA `(.L_x_20) ;  /* 0x0000000000081947 */ /* 0x002fea0003800000 */
[----:B------:R-:W1:Y:S02]  /*1540*/  SYNCS.PHASECHK.TRANS64.TRYWAIT P1, [R3+URZ], R0 ;  /* 0x00000000030075a7 */ /* 0x000e64000802017f */
[----:B-1----:R-:W-:Y:S05]  /*1550*/  @!P1 BRA `(.L_x_21) ;  /* 0x0000016c00749947 */ /* 0x002fea0003800000 */
.L_x_20:
[----:B------:R-:W-:-:S04]  /*1560*/  UISETP.LT.AND UP0, UPT, UR39, 0x1, UPT ;  /* 0x000000012700788c */ /* 0x000fc8000bf01270 */
[----:B------:R-:W-:-:S06]  /*1570*/  USEL UR4, UR39, 0x1, UP0 ;  /* 0x0000000127047887 */ /* 0x000fcc0008000000 */
[----:B01----:R-:W-:Y:S01]  /*1580*/  IMAD.U32 R0, RZ, RZ, UR4 ;  /* 0x00000004ff007e24 */ /* 0x003fe2000f8e00ff */
[----:B------:R-:W-:Y:S05]  /*1590*/  WARPSYNC.ALL ;  /* 0x0000000000007948 */ /* 0x000fea0003800000 */
[----:B------:R-:W-:-:S04]  /*15a0*/  IADD3 R0, -R0, UR39, RZ ;  /* 0x0000002700007c10 */ /* 0x000fc8000fffe1ff */
[----:B------:R-:W-:Y:S01]  /*15b0*/  ISETP.GE.AND P1, PT, R0, 0x1, PT ;  /* 0x000000010000780c */ /* 0x000fe20003f26270 */
[----:B------:R-:W-:Y:S01]  /*15c0*/  UIADD3 UR4, UR40, 0x20100, URZ ;  /* 0x0002010028047890 */ /* 0x000fe2000fffe03f */
[----:B---34-:R-:W-:Y:S01]  /*15d0*/  WARPGROUP.ARRIVE ;  /* 0x00000000000079c5 */ /* 0x018fe20000000000 */
[----:B------:R-:W-:Y:S02]  /*15e0*/  ULOP3.LUT UR48, UR48, 0x10000, URZ, 0xfc, !UPT ;  /* 0x0001000030307892 */ /* 0x000fe4000f8efc3f */
[----:B------:R-:W-:Y:S02]  /*15f0*/  USHF.R.U32.HI UR4, URZ, 0x4, UR4 ;  /* 0x000000043f047899 */ /* 0x000fe40008011604 */
[----:B------:R-:W-:Y:S02]  /*1600*/  ULEA UR52, UR37, UR48, 0xc ;  /* 0x0000003025347291 */ /* 0x000fe4000f8e603f */
[----:B------:R-:W-:Y:S01]  /*1610*/  ULOP3.LUT UR4, UR4, 0x3fff, URZ, 0xc0, !UPT ;  /* 0x00003fff04047892 */ /* 0x000fe2000f8ec03f */
[----:B------:R-:W-:Y:S01]  /*1620*/  UMOV UR9, 0x40000040 ;  /* 0x4000004000097882 */ /* 0x000fe20000000000 */
[----:B------:R-:W-:-:S02]  /*1630*/  UMOV UR11, 0x40000040 ;  /* 0x40000040000b7882 */ /* 0x000fc40000000000 */
[----:B------:R-:W-:Y:S01]  /*1640*/  ULOP3.LUT UR49, UR4, 0x10000, URZ, 0xfc, !UPT ;  /* 0x0001000004317892 */ /* 0x000fe2000f8efc3f */
[----:B------:R-:W-:Y:S01]  /*1650*/  UMOV UR8, UR52 ;  /* 0x0000003400087c82 */ /* 0x000fe20008000000 */
[----:B------:R-:W-:Y:S02]  /*1660*/  UMOV UR17, UR9 ;  /* 0x0000000900117c82 */ /* 0x000fe40008000000 */
[----:B------:R-:W-:Y:S01]  /*1670*/  UIMAD UR53, UR37, 0x380, UR49 ;  /* 0x00000380253578a4 */ /* 0x000fe2000f8e0231 */
[----:B------:R-:W-:Y:S01]  /*1680*/  UMOV UR16, UR8 ;  /* 0x0000000800107c82 */ /* 0x000fe20008000000 */
[----:B------:R-:W-:Y:S02]  /*1690*/  UMOV UR19, 0x40000040 ;  /* 0x4000004000137882 */ /* 0x000fe40000000000 */
[----:B------:R-:W-:Y:S02]  /*16a0*/  UIADD3 UR18, UR53, 0x80, URZ ;  /* 0x0000008035127890 */ /* 0x000fe4000fffe03f */
[----:B------:R-:W-:-:S02]  /*16b0*/  UIADD3 UR6, UR53, 0x100, URZ ;  /* 0x0000010035067890 */ /* 0x000fc4000fffe03f */
[----:B------:R-:W-:Y:S01]  /*16c0*/  UMOV UR10, UR53 ;  /* 0x00000035000a7c82 */ /* 0x000fe20008000000 */
[----:B------:R-:W-:Y:S01]  /*16d0*/  UMOV UR4, UR8 ;  /* 0x0000000800047c82 */ /* 0x000fe20008000000 */
[----:B------:R-:W-:Y:S01]  /*16e0*/  HGMMA.64x16x16.F32.BF16 R4, gdesc[UR8], RZ, !UPT, gsb0 ;  /* 0x00200000080479f0 */ /* 0x000fe2000c0018ff */
[----:B------:R-:W-:Y:S01]  /*16f0*/  UMOV UR5, UR9 ;  /* 0x0000000900057c82 */ /* 0x000fe20008000000 */
[----:B------:R-:W-:Y:S01]  /*1700*/  UMOV UR7, 0x40000040 ;  /* 0x4000004000077882 */ /* 0x000fe20000000000 */
[----:B------:R-:W-:Y:S01]  /*1710*/  UIADD3 UR14, UR53, 0x180, URZ ;  /* 0x00000180350e7890 */ /* 0x000fe2000fffe03f */
[----:B------:R-:W-:Y:S01]  /*1720*/  UMOV UR12, UR8 ;  /* 0x00000008000c7c82 */ /* 0x000fe20008000000 */
        /* <DEDUP_REMOVED lines=14> */
[----:B------:R-:W-:-:S03]  /*1810*/  UIADD3 UR46, UR53, 0x182, URZ ;  /* 0x00000182352e7890 */ /* 0x000fc6000fffe03f */
[----:B------:R-:W-:Y:S01]  /*1820*/  UMOV UR34, UR22 ;  /* 0x0000001600227c82 */ /* 0x000fe20008000000 */
[----:B------:R-:W-:Y:S01]  /*1830*/  UMOV UR35, UR23 ;  /* 0x0000001700237c82 */ /* 0x000fe20008000000 */
[----:B------:R-:W-:Y:S01]  /*1840*/  UMOV UR47, 0x40000040 ;  /* 0x40000040002f7882 */ /* 0x000fe20000000000 */
[----:B------:R-:W-:Y:S02]  /*1850*/  WARPGROUP.DEPBAR.LE gsb0, 0x0 ;  /* 0x00008000000079c5 */ /* 0x000fe40000010000 */
[----:B------:R-:W-:-:S06]  /*1860*/  WARPGROUP.ARRIVE ;  /* 0x00000000000079c5 */ /* 0x000fcc0000000000 */
[----:B------:R-:W-:Y:S03]  /*1870*/  HGMMA.64x16x16.F32.BF16 R208, gdesc[UR16], RZ, !UPT, gsb0 ;  /* 0x0020000010d079f0 */ /* 0x000fe6000c0018ff */
[----:B------:R-:W-:Y:S02]  /*1880*/  WARPGROUP.DEPBAR.LE gsb0, 0x0 ;  /* 0x00008000000079c5 */ /* 0x000fe40000010000 */
[----:B------:R-:W-:-:S06]  /*1890*/  WARPGROUP.ARRIVE ;  /* 0x00000000000079c5 */ /* 0x000fcc0000000000 */
[----:B------:R-:W-:Y:S01]  /*18a0*/  HGMMA.64x16x16.F32.BF16 R176, gdesc[UR4], RZ, !UPT, gsb0 ;  /* 0x0020000004b079f0 */ /* 0x000fe2000c0018ff */
[----:B------:R-:W-:Y:S02]  /*18b0*/  UIADD3 UR4, UR52, 0x400, URZ ;  /* 0x0000040034047890 */ /* 0x000fe4000fffe03f */
[----:B------:R-:W-:Y:S02]  /*18c0*/  WARPGROUP.DEPBAR.LE gsb0, 0x0 ;  /* 0x00008000000079c5 */ /* 0x000fe40000010000 */
[----:B------:R-:W-:-:S06]  /*18d0*/  WARPGROUP.ARRIVE ;  /* 0x00000000000079c5 */ /* 0x000fcc0000000000 */
[----:B------:R-:W-:Y:S03]  /*18e0*/  HGMMA.64x16x16.F32.BF16 R144, gdesc[UR12], RZ, !UPT, gsb0 ;  /* 0x002000000c9079f0 */ /* 0x000fe6000c0018ff */
        /* <DEDUP_REMOVED lines=8> */
[----:B------:R-:W-:Y:S01]  /*1970*/  HGMMA.64x16x16.F32.BF16 R48, gdesc[UR20], RZ, !UPT, gsb0 ;  /* 0x00200000143079f0 */ /* 0x000fe2000c0018ff */
[----:B------:R-:W-:Y:S01]  /*1980*/  UMOV UR20, UR4 ;  /* 0x0000000400147c82 */ /* 0x000fe20008000000 */
[----:B------:R-:W-:Y:S01]  /*1990*/  UMOV UR21, 0x40000040 ;  /* 0x4000004000157882 */ /* 0x000fe20000000000 */
[----:B------:R-:W-:Y:S01]  /*19a0*/  UMOV UR28, UR20 ;  /* 0x00000014001c7c82 */ /* 0x000fe20008000000 */
        /* <DEDUP_REMOVED lines=11> */
[----:B------:R-:W-:-:S02]  /*1a60*/  WARPGROUP.DEPBAR.LE gsb0, 0x0 ;  /* 0x00008000000079c5 */ /* 0x000fc40000010000 */
[----:B------:R-:W-:-:S06]  /*1a70*/  WARPGROUP.ARRIVE ;  /* 0x00000000000079c5 */ /* 0x000fcc0000000000 */
[----:B------:R-:W-:Y:S01]  /*1a80*/  HGMMA.64x16x16.F32.BF16 R40, gdesc[UR20], RZ, !UPT, gsb0 ;  /* 0x00200000142879f0 */ /* 0x000fe2000c0018ff */
[----:B------:R-:W-:Y:S01]  /*1a90*/  UIADD3 UR20, UR52, 0xc00, URZ ;  /* 0x00000c0034147890 */ /* 0x000fe2000fffe03f */
        /* <DEDUP_REMOVED lines=35> */
[----:B------:R-:W-:Y:S01]  /*1cd0*/  WARPGROUP.ARRIVE ;  /* 0x00000000000079c5 */ /* 0x000fe20000000000 */
[----:B------:R-:W-:Y:S02]  /*1ce0*/  IMAD.MOV.U32 R20, RZ, RZ, R24 ;  /* 0x000000ffff147224 */ /* 0x000fe400078e0018 */
[----:B------:R-:W-:Y:S02]  /*1cf0*/  IMAD.MOV.U32 R19, RZ, RZ, R25 ;  /* 0x000000ffff137224 */ /* 0x000fe400078e0019 */
[----:B------:R-:W-:Y:S01]  /*1d00*/  IMAD.MOV.U32 R18, RZ, RZ, R26 ;  /* 0x000000ffff127224 */ /* 0x000fe200078e001a */
[----:B------:R-:W-:Y:S01]  /*1d10*/  HGMMA.64x16x16.F32.BF16 R224, gdesc[UR8], RZ, !UPT, gsb0 ;  /* 0x0020000008e079f0 */ /* 0x000fe2000c0018ff */
[----:B------:R-:W-:Y:S01]  /*1d20*/  IMAD.MOV.U32 R15, RZ, RZ, R27 ;  /* 0x000000ffff0f7224 */ /* 0x000fe200078e001b */
[----:B------:R-:W-:Y:S01]  /*1d30*/  UMOV UR9, UR21 ;  /* 0x0000001500097c82 */ /* 0x000fe20008000000 */
[----:B------:R-:W-:Y:S02]  /*1d40*/  IMAD.MOV.U32 R14, RZ, RZ, R28 ;  /* 0x000000ffff0e7224 */ /* 0x000fe400078e001c */
[----:B------:R-:W-:-:S02]  /*1d50*/  IMAD.MOV.U32 R13, RZ, RZ, R29 ;  /* 0x000000ffff0d7224 */ /* 0x000fc400078e001d */
[----:B------:R-:W-:Y:S02]  /*1d60*/  IMAD.MOV.U32 R12, RZ, RZ, R30 ;  /* 0x000000ffff0c7224 */ /* 0x000fe400078e001e */
[----:B------:R-:W-:Y:S02]  /*1d70*/  IMAD.MOV.U32 R3, RZ, RZ, R31 ;  /* 0x000000ffff037224 */ /* 0x000fe400078e001f */
[----:B------:R-:W-:Y:S02]  /*1d80*/  IMAD.MOV.U32 R232, RZ, RZ, R14 ;  /* 0x000000ffffe87224 */ /* 0x000fe400078e000e */
[----:B------:R-:W-:Y:S02]  /*1d90*/  IMAD.MOV.U32 R233, RZ, RZ, R13 ;  /* 0x000000ffffe97224 */ /* 0x000fe400078e000d */
[----:B------:R-:W-:Y:S02]  /*1da0*/  IMAD.MOV.U32 R234, RZ, RZ, R12 ;  /* 0x000000ffffea7224 */ /* 0x000fe400078e000c */
[----:B------:R-:W-:Y:S01]  /*1db0*/  IMAD.MOV.U32 R235, RZ, RZ, R3 ;  /* 0x000000ffffeb7224 */ /* 0x000fe200078e0003 */
[----:B------:R-:W-:-:S02]  /*1dc0*/  WARPGROUP.DEPBAR.LE gsb0, 0x0 ;  /* 0x00008000000079c5 */ /* 0x000fc40000010000 */
[----:B------:R-:W-:Y:S01]  /*1dd0*/  WARPGROUP.ARRIVE ;  /* 0x00000000000079c5 */ /* 0x000fe20000000000 */
[----:B------:R0:W-:Y:S04]  /*1de0*/  STL.64 [R1+0xb0], R230 ;  /* 0x0000b0e601007387 */ /* 0x0001e80000100a00 */
[----:B------:R1:W-:Y:S01]  /*1df0*/  STL.64 [R1+0xa8], R228 ;  /* 0x0000a8e401007387 */ /* 0x0003e20000100a00 */
[----:B------:R-:W-:Y:S01]  /*1e00*/  HGMMA.64x16x16.F32.BF16 R192, gdesc[UR16], RZ, !UPT, gsb0 ;  /* 0x0020000010c079f0 */ /* 0x000fe2000c0018ff */
[----:B0-----:R-:W-:Y:S02]  /*1e10*/  IMAD.MOV.U32 R230, RZ, RZ, R18 ;  /* 0x000000ffffe67224 */ /* 0x001fe400078e0012 */
[----:B------:R-:W-:Y:S02]  /*1e20*/  IMAD.MOV.U32 R231, RZ, RZ, R15 ;  /* 0x000000ffffe77224 */ /* 0x000fe400078e000f */
[----:B-1----:R-:W-:-:S02]  /*1e30*/  IMAD.MOV.U32 R228, RZ, RZ, R20 ;  /* 0x000000ffffe47224 */ /* 0x002fc400078e0014 */
[----:B------:R-:W-:Y:S01]  /*1e40*/  IMAD.MOV.U32 R229, RZ, RZ, R19 ;  /* 0x000000ffffe57224 */ /* 0x000fe200078e0013 */
[----:B------:R-:W-:Y:S02]  /*1e50*/  WARPGROUP.DEPBAR.LE gsb0, 0x0 ;  /* 0x00008000000079c5 */ /* 0x000fe40000010000 */
[----:B------:R-:W-:-:S06]  /*1e60*/  WARPGROUP.ARRIVE ;  /* 0x00000000000079c5 */ /* 0x000fcc0000000000 */
[----:B------:R-:W-:Y:S01]  /*1e70*/  HGMMA.64x16x16.F32.BF16 R160, gdesc[UR4], RZ, !UPT, gsb0 ;  /* 0x0020000004a079f0 */ /* 0x000fe2000c0018ff */
[----:B------:R-:W-:Y:S01]  /*1e80*/  UMOV UR4, UR24 ;  /* 0x0000001800047c82 */ /* 0x000fe20008000000 */
[----:B------:R-:W-:Y:S01]  /*1e90*/  UMOV UR24, UR8 ;  /* 0x0000000800187c82 */ /* 0x000fe20008000000 */
[----:B------:R-:W-:Y:S01]  /*1ea0*/  UMOV UR8, UR20 ;  /* 0x0000001400087c82 */ /* 0x000fe20008000000 */
[----:B------:R-:W-:Y:S01]  /*1eb0*/  UMOV UR5, 0x40000040 ;  /* 0x4000004000057882 */ /* 0x000fe20000000000 */
[----:B------:R-:W-:Y:S01]  /*1ec0*/  UMOV UR16, UR4 ;  /* 0x0000000400107c82 */ /* 0x000fe20008000000 */
[----:B------:R-:W-:Y:S01]  /*1ed0*/  UMOV UR17, UR5 ;  /* 0x0000000500117c82 */ /* 0x000fe20008000000 */
[----:B------:R-:W-:Y:S01]  /*1ee0*/  UMOV UR44, UR4 ;  /* 0x00000004002c7c82 */ /* 0x000fe20008000000 */
[----:B------:R-:W-:Y:S01]  /*1ef0*/  UMOV UR45, UR5 ;  /* 0x00000005002d7c82 */ /* 0x000fe20008000000 */
[----:B------:R-:W-:Y:S02]  /*1f00*/  WARPGROUP.DEPBAR.LE gsb0, 0x0 ;  /* 0x00008000000079c5 */ /* 0x000fe40000010000 */
[----:B------:R-:W-:-:S06]  /*1f10*/  WARPGROUP.ARRIVE ;  /* 0x00000000000079c5 */ /* 0x000fcc0000000000 */
[----:B------:R-:W-:Y:S01]  /*1f20*/  HGMMA.64x16x16.F32.BF16 R128, gdesc[UR12], RZ, !UPT, gsb0 ;  /* 0x002000000c8079f0 */ /* 0x000fe2000c0018ff */
        /* <DEDUP_REMOVED lines=17> */
[----:B------:R-:W-:Y:S01]  /*2040*/  UMOV UR34, UR18 ;  /* 0x0000001200227c82 */ /* 0x000fe20008000000 */
[----:B------:R-:W-:Y:S01]  /*2050*/  UMOV UR35, UR19 ;  /* 0x0000001300237c82 */ /* 0x000fe20008000000 */
[----:B------:R-:W-:Y:S01]  /*2060*/  UMOV UR19, 0x40000040 ;  /* 0x4000004000137882 */ /* 0x000fe20000000000 */
        /* <DEDUP_REMOVED lines=11> */
[----:B------:R-:W-:Y:S01]  /*2120*/  UIADD3 UR22, UR53, 0x2, URZ ;  /* 0x0000000235167890 */ /* 0x000fe2000fffe03f */
[----:B------:R-:W-:Y:S01]  /*2130*/  UMOV UR20, UR4 ;  /* 0x0000000400147c82 */ /* 0x000fe20008000000 */
[----:B------:R-:W-:Y:S01]  /*2140*/  UMOV UR21, UR5 ;  /* 0x0000000500157c82 */ /* 0x000fe20008000000 */
[----:B------:R-:W-:-:S04]  /*2150*/  UMOV UR23, 0x40000040 ;  /* 0x4000004000177882 */ /* 0x000fc80000000000 */
[----:B------:R-:W-:Y:S01]  /*2160*/  UMOV UR6, UR22 ;  /* 0x0000001600067c82 */ /* 0x000fe20008000000 */
[----:B------:R-:W-:Y:S02]  /*2170*/  WARPGROUP.DEPBAR.LE gsb0, 0x0 ;  /* 0x00008000000079c5 */ /* 0x000fe40000010000 */
[----:B------:R-:W-:-:S06]  /*2180*/  WARPGROUP.ARRIVE ;  /* 0x00000000000079c5 */ /* 0x000fcc0000000000 */
[----:B------:R-:W-:Y:S01]  /*2190*/  HGMMA.64x16x16.F32.BF16 R88, gdesc[UR24], RZ, !UPT, gsb0 ;  /* 0x00200000185879f0 */ /* 0x000fe2000c0018ff */
[----:B------:R-:W-:Y:S01]  /*21a0*/  UIADD3 UR26, UR53, 0x202, URZ ;  /* 0x00000202351a7890 */ /* 0x000fe2000fffe03f */
[----:B------:R-:W-:Y:S01]  /*21b0*/  UMOV UR24, UR4 ;  /* 0x0000000400187c82 */ /* 0x000fe20008000000 */
[----:B------:R-:W-:Y:S01]  /*21c0*/  UMOV UR25, UR5 ;  /* 0x0000000500197c82 */ /* 0x000fe20008000000 */
[----:B------:R-:W-:Y:S01]  /*21d0*/  UMOV UR27, 0x40000040 ;  /* 0x40000040001b7882 */ /* 0x000fe20000000000 */
[----:B------:R-:W-:Y:S02]  /*21e0*/  WARPGROUP.DEPBAR.LE gsb0, 0x0 ;  /* 0x00008000000079c5 */ /* 0x000fe40000010000 */
[----:B------:R-:W-:-:S06]  /*21f0*/  WARPGROUP.ARRIVE ;  /* 0x00000000000079c5 */ /* 0x000fcc0000000000 */
[----:B------:R-:W-:Y:S01]  /*2200*/  HGMMA.64x16x16.F32.BF16 R120, gdesc[UR12], RZ, !UPT, gsb0 ;  /* 0x002000000c7879f0 */ /* 0x000fe2000c0018ff */
[----:B------:R-:W-:Y:S02]  /*2210*/  UIADD3 UR12, UR53, 0x82, URZ ;  /* 0x00000082350c7890 */ /* 0x000fe4000fffe03f */
[----:B------:R-:W-:Y:S02]  /*2220*/  UIADD3 UR13, UR53, 0x102, URZ ;  /* 0x00000102350d7890 */ /* 0x000fe4000fffe03f */
[----:B------:R-:W-:Y:S01]  /*2230*/  UIADD3 UR14, UR53, 0x282, URZ ;  /* 0x00000282350e7890 */ /* 0x000fe2000fffe03f */
[----:B------:R-:W-:Y:S02]  /*2240*/  UMOV UR15, 0x40000040 ;  /* 0x40000040000f7882 */ /* 0x000fe40000000000 */
[----:B------:R-:W-:Y:S01]  /*2250*/  UMOV UR18, UR12 ;  /* 0x0000000c00127c82 */ /* 0x000fe20008000000 */
[----:B------:R-:W-:Y:S01]  /*2260*/  UMOV UR12, UR4 ;  /* 0x00000004000c7c82 */ /* 0x000fe20008000000 */
[----:B------:R-:W-:Y:S01]  /*2270*/  UMOV UR22, UR13 ;  /* 0x0000000d00167c82 */ /* 0x000fe20008000000 */
[----:B------:R-:W-:Y:S01]  /*2280*/  UMOV UR13, UR5 ;  /* 0x00000005000d7c82 */ /* 0x000fe20008000000 */
[----:B------:R-:W-:-:S02]  /*2290*/  WARPGROUP.DEPBAR.LE gsb0, 0x0 ;  /* 0x00008000000079c5 */ /* 0x000fc40000010000 */
        /* <DEDUP_REMOVED lines=14> */
[----:B------:R-:W-:Y:S03]  /*2380*/  HGMMA.64x16x16.F32.BF16 R4, gdesc[UR4], R4, gsb0 ;  /* 0x00200000040479f0 */ /* 0x000fe60008001804 */
[----:B------:R-:W-:Y:S02]  /*2390*/  WARPGROUP.DEPBAR.LE gsb0, 0x0 ;  /* 0x00008000000079c5 */ /* 0x000fe40000010000 */
[----:B------:R-:W-:-:S06]  /*23a0*/  WARPGROUP.ARRIVE ;  /* 0x00000000000079c5 */ /* 0x000fcc0000000000 */
[----:B------:R-:W-:Y:S01]  /*23b0*/  HGMMA.64x16x16.F32.BF16 R208, gdesc[UR16], R208, gsb0 ;  /* 0x0020000010d079f0 */ /* 0x000fe200080018d0 */
[----:B------:R-:W-:Y:S02]  /*23c0*/  UIADD3 UR16, UR52, 0x402, URZ ;  /* 0x0000040234107890 */ /* 0x000fe4000fffe03f */
[----:B------:R-:W-:Y:S02]  /*23d0*/  WARPGROUP.DEPBAR.LE gsb0, 0x0 ;  /* 0x00008000000079c5 */ /* 0x000fe40000010000 */
[----:B------:R-:W-:-:S06]  /*23e0*/  WARPGROUP.ARRIVE ;  /* 0x00000000000079c5 */ /* 0x000fcc0000000000 */
[----:B------:R-:W-:Y:S03]  /*23f0*/  HGMMA.64x16x16.F32.BF16 R176, gdesc[UR20], R176, gsb0 ;  /* 0x0020000014b079f0 */ /* 0x000fe600080018b0 */
        /* <DEDUP_REMOVED lines=11> */
[----:B------:R-:W-:Y:S01]  /*24b0*/  HGMMA.64x16x16.F32.BF16 R48, gdesc[UR8], R48, gsb0 ;  /* 0x00200000083079f0 */ /* 0x000fe20008001830 */
        /* <DEDUP_REMOVED lines=37> */
[----:B------:R-:W-:Y:S04]  /*2710*/  STL.64 [R1], R228 ;  /* 0x000000e401007387 */ /* 0x000fe80000100a00 */
[----:B------:R0:W-:Y:S04]  /*2720*/  STL.64 [R1+0x8], R230 ;  /* 0x000008e601007387 */ /* 0x0001e80000100a00 */
[----:B------:R-:W-:Y:S04]  /*2730*/  STL.64 [R1+0x10], R232 ;  /* 0x000010e801007387 */ /* 0x000fe80000100a00 */
[----:B------:R-:W-:Y:S04]  /*2740*/  STL.64 [R1+0x18], R234 ;  /* 0x000018ea01007387 */ /* 0x000fe80000100a00 */
[----:B0-----:R-:W2:Y:S04]  /*2750*/  LDL.LU.64 R230, [R1+0xb0] ;  /* 0x0000b00001e67983 */ /* 0x001ea80000300a00 */
[----:B------:R-:W2:Y:S01]  /*2760*/  LDL.LU.64 R228, [R1+0xa8] ;  /* 0x0000a80001e47983 */ /* 0x000ea20000300a00 */
        /* <DEDUP_REMOVED lines=14> */
[----:B--2---:R-:W-:-:S06]  /*2850*/  WARPGROUP.ARRIVE ;  /* 0x00000000000079c5 */ /* 0x004fcc0000000000 */
[----:B------:R-:W-:Y:S01]  /*2860*/  HGMMA.64x16x16.F32.BF16 R224, gdesc[UR4], R224, gsb0 ;  /* 0x0020000004e079f0 */ /* 0x000fe200080018e0 */
[----:B------:R-:W-:Y:S02]  /*2870*/  UMOV UR5, 0x40000040 ;  /* 0x4000004000057882 */ /* 0x000fe40000000000 */
[----:B------:R-:W-:Y:S02]  /*2880*/  WARPGROUP.DEPBAR.LE gsb0, 0x0 ;  /* 0x00008000000079c5 */ /* 0x000fe40000010000 */
[----:B------:R-:W-:Y:S01]  /*2890*/  WARPGROUP.ARRIVE ;  /* 0x00000000000079c5 */ /* 0x000fe20000000000 */
[----:B------:R-:W-:Y:S01]  /*28a0*/  UIADD3 UR30, UR53, 0x304, URZ ;  /* 0x00000304351e7890 */ /* 0x000fe2000fffe03f */
[----:B------:R-:W-:Y:S04]  /*28b0*/  STL.64 [R1+0xa0], R230 ;  /* 0x0000a0e601007387 */ /* 0x000fe80000100a00 */
[----:B------:R-:W-:Y:S01]  /*28c0*/  HGMMA.64x16x16.F32.BF16 R192, gdesc[UR16], R192, gsb0 ;  /* 0x0020000010c079f0 */ /* 0x000fe200080018c0 */
[----:B------:R-:W-:Y:S01]  /*28d0*/  UIADD3 UR16, UR52, 0xc02, URZ ;  /* 0x00000c0234107890 */ /* 0x000fe2000fffe03f */
[----:B------:R0:W-:Y:S01]  /*28e0*/  STL.64 [R1+0x98], R228 ;  /* 0x000098e401007387 */ /* 0x0001e20000100a00 */
[----:B------:R-:W-:-:S07]  /*28f0*/  UIADD3 UR17, UR52, 0x4, URZ ;  /* 0x0000000434117890 */ /* 0x000fce000fffe03f */
[----:B------:R-:W-:Y:S01]  /*2900*/  UMOV UR4, UR17 ;  /* 0x0000001100047c82 */ /* 0x000fe20008000000 */
[----:B------:R-:W-:Y:S02]  /*2910*/  WARPGROUP.DEPBAR.LE gsb0, 0x0 ;  /* 0x00008000000079c5 */ /* 0x000fe40000010000 */
[----:B------:R-:W-:Y:S01]  /*2920*/  WARPGROUP.ARRIVE ;  /* 0x00000000000079c5 */ /* 0x000fe20000000000 */
[----:B------:R-:W-:Y:S01]  /*2930*/  UMOV UR29, UR5 ;  /* 0x00000005001d7c82 */ /* 0x000fe20008000000 */
[----:B------:R-:W-:Y:S01]  /*2940*/  UMOV UR31, 0x40000040 ;  /* 0x40000040001f7882 */ /* 0x000fe20000000000 */
[----:B0-----:R-:W2:Y:S03]  /*2950*/  LDL.LU.64 R228, [R1] ;  /* 0x0000000001e47983 */ /* 0x001ea60000300a00 */
[----:B------:R-:W-:Y:S01]  /*2960*/  HGMMA.64x16x16.F32.BF16 R160, gdesc[UR20], R160, gsb0 ;  /* 0x0020000014a079f0 */ /* 0x000fe200080018a0 */
[----:B------:R-:W-:Y:S01]  /*2970*/  UMOV UR28, UR4 ;  /* 0x00000004001c7c82 */ /* 0x000fe20008000000 */
[----:B------:R-:W2:Y:S04]  /*2980*/  LDL.LU.64 R230, [R1+0x8] ;  /* 0x0000080001e67983 */ /* 0x000ea80000300a00 */
[----:B------:R-:W2:Y:S04]  /*2990*/  LDL.LU.64 R232, [R1+0x10] ;  /* 0x0000100001e87983 */ /* 0x000ea80000300a00 */
[----:B------:R-:W2:Y:S01]  /*29a0*/  LDL.LU.64 R234, [R1+0x18] ;  /* 0x0000180001ea7983 */ /* 0x000ea20000300a00 */
[----:B------:R-:W-:-:S02]  /*29b0*/  WARPGROUP.DEPBAR.LE gsb0, 0x0 ;  /* 0x00008000000079c5 */ /* 0x000fc40000010000 */
        /* <DEDUP_REMOVED lines=25> */
[----:B------:R-:W-:Y:S01]  /*2b50*/  HGMMA.64x16x16.F32.BF16 R24, gdesc[UR8], R24, gsb0 ;  /* 0x00200000081879f0 */ /* 0x000fe20008001818 */
[----:B------:R-:W-:Y:S01]  /*2b60*/  UMOV UR10, UR6 ;  /* 0x00000006000a7c82 */ /* 0x000fe20008000000 */
[----:B------:R-:W-:Y:S01]  /*2b70*/  UMOV UR11, UR7 ;  /* 0x00000007000b7c82 */ /* 0x000fe20008000000 */
[----:B------:R-:W-:Y:S01]  /*2b80*/  UMOV UR7, 0x40000040 ;  /* 0x4000004000077882 */ /* 0x000fe20000000000 */
[----:B------:R-:W-:Y:S02]  /*2b90*/  WARPGROUP.DEPBAR.LE gsb0, 0x0 ;  /* 0x00008000000079c5 */ /* 0x000fe40000010000 */
[----:B------:R-:W-:-:S06]  /*2ba0*/  WARPGROUP.ARRIVE ;  /* 0x00000000000079c5 */ /* 0x000fcc0000000000 */
[----:B------:R-:W-:Y:S01]  /*2bb0*/  HGMMA.64x16x16.F32.BF16 R56, gdesc[UR12], R56, gsb0 ;  /* 0x002000000c3879f0 */ /* 0x000fe20008001838 */
[----:B------:R-:W-:Y:S01]  /*2bc0*/  UIADD3 UR14, UR53, 0x4, URZ ;  /* 0x00000004350e7890 */ /* 0x000fe2000fffe03f */
[----:B------:R-:W-:Y:S01]  /*2bd0*/  UMOV UR12, UR4 ;  /* 0x00000004000c7c82 */ /* 0x000fe20008000000 */
[----:B------:R-:W-:-:S05]  /*2be0*/  UMOV UR13, UR5 ;  /* 0x00000005000d7c82 */ /* 0x000fca0008000000 */
[----:B------:R-:W-:Y:S01]  /*2bf0*/  UMOV UR6, UR14 ;  /* 0x0000000e00067c82 */ /* 0x000fe20008000000 */
[----:B------:R-:W-:Y:S02]  /*2c00*/  WARPGROUP.DEPBAR.LE gsb0, 0x0 ;  /* 0x00008000000079c5 */ /* 0x000fe40000010000 */
[----:B------:R-:W-:-:S06]  /*2c10*/  WARPGROUP.ARRIVE ;  /* 0x00000000000079c5 */ /* 0x000fcc0000000000 */
[----:B------:R-:W-:Y:S01]  /*2c20*/  HGMMA.64x16x16.F32.BF16 R88, gdesc[UR24], R88, gsb0 ;  /* 0x00200000185879f0 */ /* 0x000fe20008001858 */
[----:B------:R-:W-:Y:S01]  /*2c30*/  UIADD3 UR26, UR53, 0x84, URZ ;  /* 0x00000084351a7890 */ /* 0x000fe2000fffe03f */
[----:B------:R-:W-:Y:S01]  /*2c40*/  UMOV UR24, UR4 ;  /* 0x0000000400187c82 */ /* 0x000fe20008000000 */
[----:B------:R-:W-:Y:S01]  /*2c50*/  UMOV UR25, UR5 ;  /* 0x0000000500197c82 */ /* 0x000fe20008000000 */
[----:B------:R-:W-:Y:S02]  /*2c60*/  WARPGROUP.DEPBAR.LE gsb0, 0x0 ;  /* 0x00008000000079c5 */ /* 0x000fe40000010000 */
[----:B------:R-:W-:-:S06]  /*2c70*/  WARPGROUP.ARRIVE ;  /* 0x00000000000079c5 */ /* 0x000fcc0000000000 */
[----:B------:R-:W-:Y:S03]  /*2c80*/  HGMMA.64x16x16.F32.BF16 R120, gdesc[UR44], R120, gsb0 ;  /* 0x002000002c7879f0 */ /* 0x000fe60008001878 */
[----:B------:R-:W-:Y:S02]  /*2c90*/  WARPGROUP.DEPBAR.LE gsb0, 0x0 ;  /* 0x00008000000079c5 */ /* 0x000fe40000010000 */
[----:B------:R-:W-:-:S06]  /*2ca0*/  WARPGROUP.ARRIVE ;  /* 0x00000000000079c5 */ /* 0x000fcc0000000000 */
[----:B------:R-:W-:Y:S01]  /*2cb0*/  HGMMA.64x16x16.F32.BF16 R152, gdesc[UR20], R152, gsb0 ;  /* 0x00200000149879f0 */ /* 0x000fe20008001898 */
[----:B------:R-:W-:Y:S01]  /*2cc0*/  UMOV UR27, 0x40000040 ;  /* 0x40000040001b7882 */ /* 0x000fe20000000000 */
[----:B------:R-:W-:Y:S01]  /*2cd0*/  UMOV UR15, 0x40000040 ;  /* 0x40000040000f7882 */ /* 0x000fe20000000000 */
[----:B------:R-:W-:Y:S01]  /*2ce0*/  UMOV UR20, UR4 ;  /* 0x0000000400147c82 */ /* 0x000fe20008000000 */
[----:B------:R-:W-:Y:S01]  /*2cf0*/  UMOV UR21, UR5 ;  /* 0x0000000500157c82 */ /* 0x000fe20008000000 */
[----:B------:R-:W-:Y:S02]  /*2d00*/  WARPGROUP.DEPBAR.LE gsb0, 0x0 ;  /* 0x00008000000079c5 */ /* 0x000fe40000010000 */
[----:B------:R-:W-:-:S06]  /*2d10*/  WARPGROUP.ARRIVE ;  /* 0x00000000000079c5 */ /* 0x000fcc0000000000 */
[----:B------:R-:W-:Y:S01]  /*2d20*/  HGMMA.64x16x16.F32.BF16 R184, gdesc[UR16], R184, gsb0 ;  /* 0x0020000010b879f0 */ /* 0x000fe200080018b8 */
[----:B------:R-:W-:Y:S01]  /*2d30*/  UIADD3 UR22, UR53, 0x184, URZ ;  /* 0x0000018435167890 */ /* 0x000fe2000fffe03f */
[----:B------:R-:W-:Y:S01]  /*2d40*/  UMOV UR23, 0x40000040 ;  /* 0x4000004000177882 */ /* 0x000fe20000000000 */
[----:B------:R-:W-:Y:S01]  /*2d50*/  UMOV UR16, UR4 ;  /* 0x0000000400107c82 */ /* 0x000fe20008000000 */
[----:B------:R-:W-:Y:S01]  /*2d60*/  UMOV UR17, UR5 ;  /* 0x0000000500117c82 */ /* 0x000fe20008000000 */
        /* <DEDUP_REMOVED lines=8> */
[----:B------:R-:W-:Y:S01]  /*2df0*/  WARPGROUP.ARRIVE ;  /* 0x00000000000079c5 */ /* 0x000fe20000000000 */
[----:B------:R-:W-:Y:S01]  /*2e00*/  UMOV UR14, UR8 ;  /* 0x00000008000e7c82 */ /* 0x000fe20008000000 */
[----:B------:R-:W-:Y:S01]  /*2e10*/  UIADD3 UR18, UR53, 0x204, URZ ;  /* 0x0000020435127890 */ /* 0x000fe2000fffe03f */
[----:B------:R-:W-:Y:S01]  /*2e20*/  IMAD.MOV.U32 R15, RZ, RZ, R7 ;  /* 0x000000ffff0f7224 */ /* 0x000fe200078e0007 */
[----:B------:R-:W-:Y:S01]  /*2e30*/  UMOV UR19, 0x40000040 ;  /* 0x4000004000137882 */ /* 0x000fe20000000000 */
[----:B------:R-:W-:Y:S01]  /*2e40*/  UIADD3 UR10, UR53, 0x284, URZ ;  /* 0x00000284350a7890 */ /* 0x000fe2000fffe03f */
[----:B------:R-:W-:Y:S01]  /*2e50*/  HGMMA.64x16x16.F32.BF16 R208, gdesc[UR24], R208, gsb0 ;  /* 0x0020000018d079f0 */ /* 0x000fe200080018d0 */
[----:B------:R-:W-:Y:S01]  /*2e60*/  UMOV UR9, UR5 ;  /* 0x0000000500097c82 */ /* 0x000fe20008000000 */
[----:B------:R-:W-:Y:S01]  /*2e70*/  UMOV UR11, 0x40000040 ;  /* 0x40000040000b7882 */ /* 0x000fe20000000000 */
[----:B------:R-:W-:-:S02]  /*2e80*/  IMAD.MOV.U32 R14, RZ, RZ, R8 ;  /* 0x000000ffff0e7224 */ /* 0x000fc400078e0008 */
[----:B------:R-:W-:Y:S02]  /*2e90*/  IMAD.MOV.U32 R13, RZ, RZ, R9 ;  /* 0x000000ffff0d7224 */ /* 0x000fe400078e0009 */
[----:B------:R-:W-:Y:S02]  /*2ea0*/  IMAD.MOV.U32 R12, RZ, RZ, R10 ;  /* 0x000000ffff0c7224 */ /* 0x000fe400078e000a */
[----:B------:R-:W-:Y:S02]  /*2eb0*/  IMAD.MOV.U32 R20, RZ, RZ, R4 ;  /* 0x000000ffff147224 */ /* 0x000fe400078e0004 */
[----:B------:R-:W-:Y:S02]  /*2ec0*/  IMAD.MOV.U32 R19, RZ, RZ, R5 ;  /* 0x000000ffff137224 */ /* 0x000fe400078e0005 */
[----:B------:R-:W-:Y:S01]  /*2ed0*/  IMAD.MOV.U32 R18, RZ, RZ, R6 ;  /* 0x000000ffff127224 */ /* 0x000fe200078e0006 */
        /* <DEDUP_REMOVED lines=9> */
[----:B------:R-:W-:Y:S02]  /*2f70*/  UMOV UR8, UR4 ;  /* 0x0000000400087c82 */ /* 0x000fe40008000000 */
[----:B------:R-:W-:Y:S02]  /*2f80*/  WARPGROUP.DEPBAR.LE gsb0, 0x0 ;  /* 0x00008000000079c5 */ /* 0x000fe40000010000 */
[----:B------:R-:W-:-:S06]  /*2f90*/  WARPGROUP.ARRIVE ;  /* 0x00000000000079c5 */ /* 0x000fcc0000000000 */
[----:B------:R-:W-:Y:S03]  /*2fa0*/  HGMMA.64x16x16.F32.BF16 R80, gdesc[UR8], R80, gsb0 ;  /* 0x00200000085079f0 */ /* 0x000fe60008001850 */
[----:B------:R-:W-:Y:S02]  /*2fb0*/  WARPGROUP.DEPBAR.LE gsb0, 0x0 ;  /* 0x00008000000079c5 */ /* 0x000fe40000010000 */
[----:B------:R-:W-:-:S06]  /*2fc0*/  WARPGROUP.ARRIVE ;  /* 0x00000000000079c5 */ /* 0x000fcc0000000000 */
[----:B------:R-:W-:Y:S01]  /*2fd0*/  HGMMA.64x16x16.F32.BF16 R48, gdesc[UR28], R48, gsb0 ;  /* 0x002000001c3079f0 */ /* 0x000fe20008001830 */
[----:B------:R-:W-:Y:S01]  /*2fe0*/  UIADD3 UR12, UR52, 0x404, URZ ;  /* 0x00000404340c7890 */ /* 0x000fe2000fffe03f */
[----:B------:R-:W-:-:S06]  /*2ff0*/  UMOV UR29, 0x40000040 ;  /* 0x40000040001d7882 */ /* 0x000fcc0000000000 */
[----:B------:R-:W-:Y:S01]  /*3000*/  UMOV UR28, UR12 ;  /* 0x0000000c001c7c82 */ /* 0x000fe20008000000 */
[----:B------:R-:W-:Y:S02]  /*3010*/  WARPGROUP.DEPBAR.LE gsb0, 0x0 ;  /* 0x00008000000079c5 */ /* 0x000fe40000010000 */
[----:B------:R-:W-:-:S06]  /*3020*/  WARPGROUP.ARRIVE ;  /* 0x00000000000079c5 */ /* 0x000fcc0000000000 */
[----:B------:R-:W-:Y:S01]  /*3030*/  HGMMA.64x16x16.F32.BF16 R40, gdesc[UR28], R40, gsb0 ;  /* 0x002000001c2879f0 */ /* 0x000fe20008001828 */
[----:B------:R-:W-:Y:S01]  /*3040*/  UMOV UR8, UR28 ;  /* 0x0000001c00087c82 */ /* 0x000fe20008000000 */
        /* <DEDUP_REMOVED lines=27> */
[----:B--2---:R-:W-:-:S06]  /*3200*/  WARPGROUP.ARRIVE ;  /* 0x00000000000079c5 */ /* 0x004fcc0000000000 */
[----:B------:R-:W-:Y:S03]  /*3210*/  HGMMA.64x16x16.F32.BF16 R228, gdesc[UR4], R228, gsb0 ;  /* 0x0020000004e479f0 */ /* 0x000fe600080018e4 */
[----:B------:R-:W-:Y:S02]  /*3220*/  WARPGROUP.DEPBAR.LE gsb0, 0x0 ;  /* 0x00008000000079c5 */ /* 0x000fe40000010000 */
[----:B------:R-:W-:Y:S02]  /*3230*/  IMAD.MOV.U32 R8, RZ, RZ, R230 ;  /* 0x000000ffff087224 */ /* 0x000fe400078e00e6 */
[----:B------:R-:W-:Y:S02]  /*3240*/  IMAD.MOV.U32 R7, RZ, RZ, R231 ;  /* 0x000000ffff077224 */ /* 0x000fe400078e00e7 */
[----:B------:R-:W-:Y:S01]  /*3250*/  IMAD.MOV.U32 R10, RZ, RZ, R228 ;  /* 0x000000ffff0a7224 */ /* 0x000fe200078e00e4 */
[----:B------:R-:W2:Y:S01]  /*3260*/  LDL.LU.64 R230, [R1+0xa0] ;  /* 0x0000a00001e67983 */ /* 0x000ea20000300a00 */
[----:B------:R-:W-:-:S03]  /*3270*/  IMAD.MOV.U32 R9, RZ, RZ, R229 ;  /* 0x000000ffff097224 */ /* 0x000fc600078e00e5 */
[----:B------:R-:W2:Y:S01]  /*3280*/  LDL.LU.64 R228, [R1+0x98] ;  /* 0x0000980001e47983 */ /* 0x000ea20000300a00 */
[----:B------:R-:W-:Y:S01]  /*3290*/  UIADD3 UR8, UR52, 0x804, URZ ;  /* 0x0000080434087890 */ /* 0x000fe2000fffe03f */
[----:B------:R-:W-:-:S06]  /*32a0*/  UMOV UR5, 0x40000040 ;  /* 0x4000004000057882 */ /* 0x000fcc0000000000 */
        /* <DEDUP_REMOVED lines=55> */
[----:B------:R-:W-:-:S06]  /*3620*/  UMOV UR12, UR28 ;  /* 0x0000001c000c7c82 */ /* 0x000fcc0008000000 */
        /* <DEDUP_REMOVED lines=15> */
[----:B------:R0:W-:Y:S01]  /*3720*/  STL.64 [R1+0x90], R230 ;  /* 0x000090e601007387 */ /* 0x0001e20000100a00 */
[----:B------:R-:W-:Y:S02]  /*3730*/  IMAD.MOV.U32 R6, RZ, RZ, R232 ;  /* 0x000000ffff067224 */ /* 0x000fe400078e00e8 */
[----:B------:R-:W-:Y:S01]  /*3740*/  IMAD.MOV.U32 R5, RZ, RZ, R233 ;  /* 0x000000ffff057224 */ /* 0x000fe200078e00e9 */
[----:B------:R1:W-:Y:S01]  /*3750*/  STL.64 [R1+0x88], R228 ;  /* 0x000088e401007387 */ /* 0x0003e20000100a00 */
[----:B------:R-:W-:Y:S02]  /*3760*/  IMAD.MOV.U32 R4, RZ, RZ, R234 ;  /* 0x000000ffff047224 */ /* 0x000fe400078e00ea */
[----:B------:R-:W-:Y:S02]  /*3770*/  IMAD.MOV.U32 R3, RZ, RZ, R235 ;  /* 0x000000ffff037224 */ /* 0x000fe400078e00eb */
[----:B------:R-:W-:-:S02]  /*3780*/  IMAD.MOV.U32 R232, RZ, RZ, R14 ;  /* 0x000000ffffe87224 */ /* 0x000fc400078e000e */
[----:B------:R-:W-:Y:S02]  /*3790*/  IMAD.MOV.U32 R233, RZ, RZ, R13 ;  /* 0x000000ffffe97224 */ /* 0x000fe400078e000d */
[----:B0-----:R-:W-:Y:S02]  /*37a0*/  IMAD.MOV.U32 R230, RZ, RZ, R18 ;  /* 0x000000ffffe67224 */ /* 0x001fe400078e0012 */
[----:B------:R-:W-:Y:S02]  /*37b0*/  IMAD.MOV.U32 R231, RZ, RZ, R15 ;  /* 0x000000ffffe77224 */ /* 0x000fe400078e000f */
[----:B-1----:R-:W-:Y:S02]  /*37c0*/  IMAD.MOV.U32 R228, RZ, RZ, R20 ;  /* 0x000000ffffe47224 */ /* 0x002fe400078e0014 */
[----:B------:R-:W-:Y:S02]  /*37d0*/  IMAD.MOV.U32 R229, RZ, RZ, R19 ;  /* 0x000000ffffe57224 */ /* 0x000fe400078e0013 */
[----:B------:R-:W-:-:S02]  /*37e0*/  IMAD.MOV.U32 R234, RZ, RZ, R12 ;  /* 0x000000ffffea7224 */ /* 0x000fc400078e000c */
[----:B------:R-:W-:Y:S01]  /*37f0*/  IMAD.MOV.U32 R235, RZ, RZ, R11 ;  /* 0x000000ffffeb7224 */ /* 0x000fe200078e000b */
[----:B------:R-:W-:Y:S01]  /*3800*/  UIADD3 UR10, UR53, 0x6, URZ ;  /* 0x00000006350a7890 */ /* 0x000fe2000fffe03f */
[----:B------:R-:W-:Y:S01]  /*3810*/  UMOV UR5, 0x40000040 ;  /* 0x4000004000057882 */ /* 0x000fe20000000000 */
[----:B------:R-:W-:-:S05]  /*3820*/  UMOV UR7, 0x40000040 ;  /* 0x4000004000077882 */ /* 0x000fca0000000000 */
[----:B------:R-:W-:Y:S01]  /*3830*/  UMOV UR6, UR10 ;  /* 0x0000000a00067c82 */ /* 0x000fe20008000000 */
[----:B------:R-:W-:Y:S02]  /*3840*/  WARPGROUP.DEPBAR.LE gsb0, 0x0 ;  /* 0x00008000000079c5 */ /* 0x000fe40000010000 */
[----:B------:R-:W-:-:S06]  /*3850*/  WARPGROUP.ARRIVE ;  /* 0x00000000000079c5 */ /* 0x000fcc0000000000 */
[----:B------:R-:W-:Y:S01]  /*3860*/  HGMMA.64x16x16.F32.BF16 R228, gdesc[UR4], R228, gsb0 ;  /* 0x0020000004e479f0 */ /* 0x000fe200080018e4 */
[----:B------:R-:W-:Y:S01]  /*3870*/  UIADD3 UR14, UR53, 0x86, URZ ;  /* 0x00000086350e7890 */ /* 0x000fe2000fffe03f */
[----:B------:R-:W-:Y:S01]  /*3880*/  UMOV UR8, UR4 ;  /* 0x0000000400087c82 */ /* 0x000fe20008000000 */
[----:B------:R-:W-:Y:S01]  /*3890*/  UMOV UR9, UR5 ;  /* 0x0000000500097c82 */ /* 0x000fe20008000000 */
[----:B------:R-:W-:-:S04]  /*38a0*/  UMOV UR11, 0x40000040 ;  /* 0x40000040000b7882 */ /* 0x000fc80000000000 */
[----:B------:R-:W-:Y:S01]  /*38b0*/  UMOV UR10, UR14 ;  /* 0x0000000e000a7c82 */ /* 0x000fe20008000000 */
[----:B------:R-:W-:Y:S02]  /*38c0*/  WARPGROUP.DEPBAR.LE gsb0, 0x0 ;  /* 0x00008000000079c5 */ /* 0x000fe40000010000 */
[----:B------:R-:W-:-:S06]  /*38d0*/  WARPGROUP.ARRIVE ;  /* 0x00000000000079c5 */ /* 0x000fcc0000000000 */
[----:B------:R-:W-:Y:S01]  /*38e0*/  HGMMA.64x16x16.F32.BF16 R208, gdesc[UR8], R208, gsb0 ;  /* 0x0020000008d079f0 */ /* 0x000fe200080018d0 */
[----:B------:R-:W-:Y:S01]  /*38f0*/  UIADD3 UR18, UR53, 0x106, URZ ;  /* 0x0000010635127890 */ /* 0x000fe2000fffe03f */
        /* <DEDUP_REMOVED lines=67> */
[----:B------:R0:W-:Y:S04]  /*3d30*/  STL.64 [R1+0x20], R228 ;  /* 0x000020e401007387 */ /* 0x0001e80000100a00 */
[----:B------:R1:W-:Y:S04]  /*3d40*/  STL.64 [R1+0x28], R230 ;  /* 0x000028e601007387 */ /* 0x0003e80000100a00 */
[----:B------:R2:W-:Y:S04]  /*3d50*/  STL.64 [R1+0x30], R232 ;  /* 0x000030e801007387 */ /* 0x0005e80000100a00 */
[----:B------:R3:W-:Y:S01]  /*3d60*/  STL.64 [R1+0x38], R234 ;  /* 0x000038ea01007387 */ /* 0x0007e20000100a00 */
[----:B0-----:R-:W-:-:S02]  /*3d70*/  IMAD.MOV.U32 R228, RZ, RZ, R10 ;  /* 0x000000ffffe47224 */ /* 0x001fc400078e000a */
[----:B------:R-:W-:Y:S02]  /*3d80*/  IMAD.MOV.U32 R229, RZ, RZ, R9 ;  /* 0x000000ffffe57224 */ /* 0x000fe400078e0009 */
[----:B-1----:R-:W-:Y:S02]  /*3d90*/  IMAD.MOV.U32 R230, RZ, RZ, R8 ;  /* 0x000000ffffe67224 */ /* 0x002fe400078e0008 */
[----:B------:R-:W-:Y:S02]  /*3da0*/  IMAD.MOV.U32 R231, RZ, RZ, R7 ;  /* 0x000000ffffe77224 */ /* 0x000fe400078e0007 */
[----:B--2---:R-:W-:Y:S02]  /*3db0*/  IMAD.MOV.U32 R232, RZ, RZ, R6 ;  /* 0x000000ffffe87224 */ /* 0x004fe400078e0006 */
[----:B------:R-:W-:Y:S02]  /*3dc0*/  IMAD.MOV.U32 R233, RZ, RZ, R5 ;  /* 0x000000ffffe97224 */ /* 0x000fe400078e0005 */
[----:B---3--:R-:W-:-:S02]  /*3dd0*/  IMAD.MOV.U32 R234, RZ, RZ, R4 ;  /* 0x000000ffffea7224 */ /* 0x008fc400078e0004 */
[----:B------:R-:W-:Y:S01]  /*3de0*/  IMAD.MOV.U32 R235, RZ, RZ, R3 ;  /* 0x000000ffffeb7224 */ /* 0x000fe200078e0003 */
[----:B------:R-:W-:Y:S01]  /*3df0*/  UMOV UR4, UR28 ;  /* 0x0000001c00047c82 */ /* 0x000fe20008000000 */
[----:B------:R-:W-:Y:S01]  /*3e00*/  UMOV UR5, UR29 ;  /* 0x0000001d00057c82 */ /* 0x000fe20008000000 */
[----:B------:R-:W-:-:S03]  /*3e10*/  WARPGROUP.DEPBAR.LE gsb0, 0x0 ;  /* 0x00008000000079c5 */ /* 0x000fc60000010000 */
[----:B------:R-:W-:-:S06]  /*3e20*/  WARPGROUP.ARRIVE ;  /* 0x00000000000079c5 */ /* 0x000fcc0000000000 */
[----:B------:R-:W-:Y:S03]  /*3e30*/  HGMMA.64x16x16.F32.BF16 R228, gdesc[UR4], R228, gsb0 ;  /* 0x0020000004e479f0 */ /* 0x000fe600080018e4 */
[----:B------:R-:W-:Y:S02]  /*3e40*/  WARPGROUP.DEPBAR.LE gsb0, 0x0 ;  /* 0x00008000000079c5 */ /* 0x000fe40000010000 */
[----:B------:R-:W-:Y:S04]  /*3e50*/  STL.64 [R1], R228 ;  /* 0x000000e401007387 */ /* 0x000fe80000100a00 */
[----:B------:R0:W-:Y:S04]  /*3e60*/  STL.64 [R1+0x8], R230 ;  /* 0x000008e601007387 */ /* 0x0001e80000100a00 */
[----:B------:R1:W-:Y:S04]  /*3e70*/  STL.64 [R1+0x10], R232 ;  /* 0x000010e801007387 */ /* 0x0003e80000100a00 */
[----:B------:R1:W-:Y:S04]  /*3e80*/  STL.64 [R1+0x18], R234 ;  /* 0x000018ea01007387 */ /* 0x0003e80000100a00 */
[----:B0-----:R-:W2:Y:S04]  /*3e90*/  LDL.LU.64 R230, [R1+0x90] ;  /* 0x0000900001e67983 */ /* 0x001ea80000300a00 */
        /* <DEDUP_REMOVED lines=71> */
[----:B------:R-:W-:Y:S03]  /*4310*/  HGMMA.64x16x16.F32.BF16 R216, gdesc[UR4], R216, gsb0 ;  /* 0x0020000004d879f0 */ /* 0x000fe600080018d8 */
[----:B------:R-:W-:Y:S02]  /*4320*/  WARPGROUP.DEPBAR.LE gsb0, 0x0 ;  /* 0x00008000000079c5 */ /* 0x000fe40000010000 */
[----:B-1----:R-:W-:Y:S05]  /*4330*/  @!P1 BRA `(.L_x_22) ;  /* 0x0000003000209947 */ /* 0x002fea0003800000 */
[----:B------:R-:W-:Y:S01]  /*4340*/  UIADD3 UR34, UR37, 0x1, URZ ;  /* 0x0000000125227890 */ /* 0x000fe2000fffe03f */
[----:B------:R-:W-:Y:S01]  /*4350*/  R2UR UR33, R0 ;  /* 0x00000000002172ca */ /* 0x000fe200000e0000 */
[----:B------:R-:W-:Y:S02]  /*4360*/  UMOV UR32, UR37 ;  /* 0x0000002500207c82 */ /* 0x000fe40008000000 */
[----:B------:R-:W-:-:S04]  /*4370*/  UISETP.NE.AND UP0, UPT, UR34, 0x2, UPT ;  /* 0x000000022200788c */ /* 0x000fc8000bf05270 */
[----:B------:R-:W-:Y:S02]  /*4380*/  USEL UR35, URZ, 0x1, UP0 ;  /* 0x000000013f237887 */ /* 0x000fe40008000000 */
[----:B------:R-:W-:Y:S02]  /*4390*/  USEL UR34, UR34, URZ, UP0 ;  /* 0x0000003f22227287 */ /* 0x000fe40008000000 */
[----:B------:R-:W-:-:S12]  /*43a0*/  ULOP3.LUT UR35, UR36, UR35, URZ, 0x3c, !UPT ;  /* 0x0000002324237292 */ /* 0x000fd8000f8e3c3f */
.L_x_29:
[----:B------:R-:W-:Y:S05]  /*43b0*/  @!P0 BRA `(.L_x_23) ;  /* 0x0000000000048947 */ /* 0x000fea0003800000 */
[----:B------:R-:W-:Y:S01]  /*43c0*/  BPT.TRAP 0x1 ;  /* 0x000000040000795c */ /* 0x000fe20000300000 */
.L_x_23:
[----:B------:R-:W-:Y:S01]  /*43d0*/  ULEA UR4, UR34, UR40, 0x3 ;  /* 0x0000002822047291 */ /* 0x000fe2000f8e183f */
[----:B------:R-:W-:-:S05]  /*43e0*/  IMAD.U32 R3, RZ, RZ, UR35 ;  /* 0x00000023ff037e24 */ /* 0x000fca000f8e00ff */
[----:B------:R-:W-:-:S04]  /*43f0*/  SHF.L.U32 R3, R3, 0x1f, RZ ;  /* 0x0000001f03037819 */ /* 0x000fc800000006ff */
[----:B------:R0:W1:Y:S01]  /*4400*/  SYNCS.PHASECHK.TRANS64.TRYWAIT P1, [UR4], R3 ;  /* 0x00000003ff0075a7 */ /* 0x0000620008020144 */
[----:B------:R-:W-:Y:S05]  /*4410*/  @!P0 BRA `(.L_x_24) ;  /* 0x0000000000048947 */ /* 0x000fea0003800000 */
[----:B------:R-:W-:Y:S01]  /*4420*/  BPT.TRAP 0x1 ;  /* 0x000000040000795c */ /* 0x000fe20000300000 */
.L_x_24:
[----:B-1----:R-:W-:Y:S05]  /*4430*/  @P1 BRA `(.L_x_25) ;  /* 0x0000000000081947 */ /* 0x002fea0003800000 */
[----:B------:R-:W1:Y:S02]  /*4440*/  SYNCS.PHASECHK.TRANS64.TRYWAIT P1, [UR4], R3 ;  /* 0x00000003ff0075a7 */ /* 0x000e640008020144 */
[----:B-1----:R-:W-:Y:S05]  /*4450*/  @!P1 BRA `(.L_x_26) ;  /* 0x0000013c00c89947 */ /* 0x002fea0003800000 */
.L_x_25:
[----:B------:R-:W-:Y:S04]  /*4460*/  STL.64 [R1+0xd0], R222 ;  /* 0x0000d0de01007387 */ /* 0x000fe80000100a00 */
[----:B------:R-:W-:Y:S04]  /*4470*/  STL.64 [R1+0xc8], R220 ;  /* 0x0000c8dc01007387 */ /* 0x000fe80000100a00 */
[----:B------:R-:W-:Y:S04]  /*4480*/  STL.64 [R1+0xc0], R218 ;  /* 0x0000c0da01007387 */ /* 0x000fe80000100a00 */
[----:B------:R2:W-:Y:S04]  /*4490*/  STL.64 [R1+0xb8], R216 ;  /* 0x0000b8d801007387 */ /* 0x0005e80000100a00 */
[----:B--2---:R-:W2:Y:S04]  /*44a0*/  LDL.LU.64 R216, [R1] ;  /* 0x0000000001d87983 */ /* 0x004ea80000300a00 */
[----:B------:R-:W2:Y:S04]  /*44b0*/  LDL.LU.64 R218, [R1+0x8] ;  /* 0x0000080001da7983 */ /* 0x000ea80000300a00 */
[----:B------:R-:W2:Y:S04]  /*44c0*/  LDL.LU.64 R220, [R1+0x10] ;  /* 0x0000100001dc7983 */ /* 0x000ea80000300a00 */
[----:B------:R-:W2:Y:S04]  /*44d0*/  LDL.LU.64 R222, [R1+0x18] ;  /* 0x0000180001de7983 */ /* 0x000ea80000300a00 */
[----:B-1----:R-:W3:Y:S04]  /*44e0*/  LDL.LU.64 R4, [R1+0x20] ;  /* 0x0000200001047983 */ /* 0x002ee80000300a00 */
[----:B------:R-:W3:Y:S04]  /*44f0*/  LDL.LU.64 R6, [R1+0x28] ;  /* 0x0000280001067983 */ /* 0x000ee80000300a00 */
[----:B------:R-:W3:Y:S04]  /*4500*/  LDL.LU.64 R8, [R1+0x30] ;  /* 0x0000300001087983 */ /* 0x000ee80000300a00 */
[----:B------:R-:W3:Y:S01]  /*4510*/  LDL.LU.64 R10, [R1+0x38] ;  /* 0x00003800010a7983 */ /* 0x000ee20000300a00 */
[----:B------:R-:W-:-:S02]  /*4520*/  ULEA UR44, UR34, UR48, 0xc ;  /* 0x00000030222c7291 */ /* 0x000fc4000f8e603f */
[----:B------:R-:W-:Y:S01]  /*4530*/  UIMAD UR45, UR34, 0x380, UR49 ;  /* 0x00000380222d78a4 */ /* 0x000fe2000f8e0231 */
[----:B------:R-:W-:Y:S01]  /*4540*/  UMOV UR5, 0x40000040 ;  /* 0x4000004000057882 */ /* 0x000fe20000000000 */
[----:B------:R-:W-:Y:S02]  /*4550*/  UMOV UR7, 0x40000040 ;  /* 0x4000004000077882 */ /* 0x000fe40000000000 */
[----:B------:R-:W-:Y:S01]  /*4560*/  UIADD3 UR10, UR45, 0x80, URZ ;  /* 0x000000802d0a7890 */ /* 0x000fe2000fffe03f */
[----:B------:R-:W-:Y:S02]  /*4570*/  UMOV UR4, UR44 ;  /* 0x0000002c00047c82 */ /* 0x000fe40008000000 */
[----:B------:R-:W-:Y:S01]  /*4580*/  UMOV UR6, UR45 ;  /* 0x0000002d00067c82 */ /* 0x000fe20008000000 */
        /* <DEDUP_REMOVED lines=23> */
[----:B---3--:R-:W-:-:S06]  /*4700*/  WARPGROUP.ARRIVE ;  /* 0x00000000000079c5 */ /* 0x008fcc0000000000 */
        /* <DEDUP_REMOVED lines=54> */
[----:B--2---:R-:W-:-:S06]  /*4a70*/  WARPGROUP.ARRIVE ;  /* 0x00000000000079c5 */ /* 0x004fcc0000000000 */
[----:B------:R-:W-:Y:S01]  /*4a80*/  HGMMA.64x16x16.F32.BF16 R216, gdesc[UR4], R216, gsb0 ;  /* 0x0020000004d879f0 */ /* 0x000fe200080018d8 */
[----:B------:R-:W-:Y:S01]  /*4a90*/  UMOV UR4, UR12 ;  /* 0x0000000c00047c82 */ /* 0x000fe20008000000 */
[----:B------:R-:W-:Y:S01]  /*4aa0*/  UMOV UR5, 0x40000040 ;  /* 0x4000004000057882 */ /* 0x000fe20000000000 */
[----:B------:R-:W-:Y:S02]  /*4ab0*/  WARPGROUP.DEPBAR.LE gsb0, 0x0 ;  /* 0x00008000000079c5 */ /* 0x000fe40000010000 */
[----:B------:R-:W-:Y:S01]  /*4ac0*/  WARPGROUP.ARRIVE ;  /* 0x00000000000079c5 */ /* 0x000fe20000000000 */
[----:B------:R-:W-:Y:S01]  /*4ad0*/  UMOV UR8, UR4 ;  /* 0x0000000400087c82 */ /* 0x000fe20008000000 */
[----:B------:R-:W-:Y:S01]  /*4ae0*/  UMOV UR9, UR5 ;  /* 0x0000000500097c82 */ /* 0x000fe20008000000 */
[----:B------:R-:W-:Y:S01]  /*4af0*/  UMOV UR12, UR4 ;  /* 0x00000004000c7c82 */ /* 0x000fe20008000000 */
[----:B------:R-:W-:Y:S01]  /*4b00*/  UMOV UR13, UR5 ;  /* 0x00000005000d7c82 */ /* 0x000fe20008000000 */
[----:B------:R-:W-:Y:S01]  /*4b10*/  UMOV UR16, UR4 ;  /* 0x0000000400107c82 */ /* 0x000fe20008000000 */
[----:B------:R-:W-:Y:S01]  /*4b20*/  HGMMA.64x16x16.F32.BF16 R224, gdesc[UR4], R224, gsb0 ;  /* 0x0020000004e079f0 */ /* 0x000fe200080018e0 */
[----:B------:R-:W-:Y:S01]  /*4b30*/  UMOV UR17, UR5 ;  /* 0x0000000500117c82 */ /* 0x000fe20008000000 */
[----:B------:R-:W-:Y:S01]  /*4b40*/  UMOV UR20, UR4 ;  /* 0x0000000400147c82 */ /* 0x000fe20008000000 */
[----:B------:R-:W-:Y:S01]  /*4b50*/  UMOV UR21, UR5 ;  /* 0x0000000500157c82 */ /* 0x000fe20008000000 */
[----:B------:R-:W-:Y:S01]  /*4b60*/  UMOV UR24, UR4 ;  /* 0x0000000400187c82 */ /* 0x000fe20008000000 */
[----:B------:R-:W-:Y:S01]  /*4b70*/  UMOV UR25, UR5 ;  /* 0x0000000500197c82 */ /* 0x000fe20008000000 */
[----:B------:R-:W-:Y:S01]  /*4b80*/  UMOV UR28, UR4 ;  /* 0x00000004001c7c82 */ /* 0x000fe20008000000 */
[----:B------:R-:W-:Y:S01]  /*4b90*/  UMOV UR29, UR5 ;  /* 0x00000005001d7c82 */ /* 0x000fe20008000000 */
[----:B------:R-:W-:-:S02]  /*4ba0*/  IMAD.MOV.U32 R12, RZ, RZ, R222 ;  /* 0x000000ffff0c7224 */ /* 0x000fc400078e00de */
[----:B0-----:R-:W-:Y:S02]  /*4bb0*/  IMAD.MOV.U32 R3, RZ, RZ, R223 ;  /* 0x000000ffff037224 */ /* 0x001fe400078e00df */
[----:B------:R-:W-:Y:S01]  /*4bc0*/  IMAD.MOV.U32 R14, RZ, RZ, R220 ;  /* 0x000000ffff0e7224 */ /* 0x000fe200078e00dc */
[----:B------:R-:W2:Y:S01]  /*4bd0*/  LDL.LU.64 R222, [R1+0xd0] ;  /* 0x0000d00001de7983 */ /* 0x000ea20000300a00 */
[----:B------:R-:W-:Y:S02]  /*4be0*/  IMAD.MOV.U32 R13, RZ, RZ, R221 ;  /* 0x000000ffff0d7224 */ /* 0x000fe400078e00dd */
[----:B------:R-:W-:Y:S01]  /*4bf0*/  IMAD.MOV.U32 R18, RZ, RZ, R218 ;  /* 0x000000ffff127224 */ /* 0x000fe200078e00da */
[----:B------:R-:W2:Y:S01]  /*4c00*/  LDL.LU.64 R220, [R1+0xc8] ;  /* 0x0000c80001dc7983 */ /* 0x000ea20000300a00 */
[----:B------:R-:W-:Y:S02]  /*4c10*/  IMAD.MOV.U32 R15, RZ, RZ, R219 ;  /* 0x000000ffff0f7224 */ /* 0x000fe400078e00db */
[----:B------:R-:W-:Y:S01]  /*4c20*/  IMAD.MOV.U32 R20, RZ, RZ, R216 ;  /* 0x000000ffff147224 */ /* 0x000fe200078e00d8 */
[----:B------:R-:W2:Y:S01]  /*4c30*/  LDL.LU.64 R218, [R1+0xc0] ;  /* 0x0000c00001da7983 */ /* 0x000ea20000300a00 */
[----:B------:R-:W-:-:S03]  /*4c40*/  IMAD.MOV.U32 R19, RZ, RZ, R217 ;  /* 0x000000ffff137224 */ /* 0x000fc600078e00d9 */
[----:B------:R-:W2:Y:S01]  /*4c50*/  LDL.LU.64 R216, [R1+0xb8] ;  /* 0x0000b80001d87983 */ /* 0x000ea20000300a00 */
        /* <DEDUP_REMOVED lines=53> */
[----:B------:R-:W-:Y:S01]  /*4fb0*/  HGMMA.64x16x16.F32.BF16 R216, gdesc[UR28], R216, gsb0 ;  /* 0x002000001cd879f0 */ /* 0x000fe200080018d8 */
[----:B------:R-:W-:Y:S02]  /*4fc0*/  UIADD3 UR4, UR44, 0x2, URZ ;  /* 0x000000022c047890 */ /* 0x000fe4000fffe03f */
[----:B------:R-:W-:Y:S01]  /*4fd0*/  UIADD3 UR5, UR45, 0x2, URZ ;  /* 0x000000022d057890 */ /* 0x000fe2000fffe03f */
[----:B------:R-:W-:Y:S01]  /*4fe0*/  UMOV UR9, 0x40000040 ;  /* 0x4000004000097882 */ /* 0x000fe20000000000 */
[----:B------:R-:W-:-:S03]  /*4ff0*/  UMOV UR11, 0x40000040 ;  /* 0x40000040000b7882 */ /* 0x000fc60000000000 */
[----:B------:R-:W-:Y:S02]  /*5000*/  UMOV UR8, UR4 ;  /* 0x0000000400087c82 */ /* 0x000fe40008000000 */
        /* <DEDUP_REMOVED lines=83> */
[----:B0-----:R-:W-:-:S02]  /*5540*/  IMAD.MOV.U32 R230, RZ, RZ, R18 ;  /* 0x000000ffffe67224 */ /* 0x001fc400078e0012 */
[----:B------:R-:W-:Y:S02]  /*5550*/  IMAD.MOV.U32 R231, RZ, RZ, R15 ;  /* 0x000000ffffe77224 */ /* 0x000fe400078e000f */
[----:B-1----:R-:W-:Y:S02]  /*5560*/  IMAD.MOV.U32 R228, RZ, RZ, R20 ;  /* 0x000000ffffe47224 */ /* 0x002fe400078e0014 */
        /* <DEDUP_REMOVED lines=142> */
[----:B------:R-:W-:Y:S04]  /*5e50*/  STL.64 [R1+0xa0], R230 ;  /* 0x0000a0e601007387 */ /* 0x000fe80000100a00 */
[----:B------:R0:W-:Y:S04]  /*5e60*/  STL.64 [R1+0x98], R228 ;  /* 0x000098e401007387 */ /* 0x0001e80000100a00 */
[----:B------:R-:W-:Y:S04]  /*5e70*/  STL.64 [R1+0x20], R4 ;  /* 0x0000200401007387 */ /* 0x000fe80000100a00 */
[----:B------:R-:W-:Y:S04]  /*5e80*/  STL.64 [R1+0x28], R6 ;  /* 0x0000280601007387 */ /* 0x000fe80000100a00 */
[----:B------:R1:W-:Y:S04]  /*5e90*/  STL.64 [R1+0x30], R8 ;  /* 0x0000300801007387 */ /* 0x0003e80000100a00 */
[----:B------:R2:W-:Y:S04]  /*5ea0*/  STL.64 [R1+0x38], R10 ;  /* 0x0000380a01007387 */ /* 0x0005e80000100a00 */
[----:B0-----:R-:W3:Y:S04]  /*5eb0*/  LDL.LU.64 R228, [R1] ;  /* 0x0000000001e47983 */ /* 0x001ee80000300a00 */
[----:B------:R-:W3:Y:S04]  /*5ec0*/  LDL.LU.64 R230, [R1+0x8] ;  /* 0x0000080001e67983 */ /* 0x000ee80000300a00 */
[----:B------:R-:W3:Y:S04]  /*5ed0*/  LDL.LU.64 R232, [R1+0x10] ;  /* 0x0000100001e87983 */ /* 0x000ee80000300a00 */
[----:B------:R-:W3:Y:S01]  /*5ee0*/  LDL.LU.64 R234, [R1+0x18] ;  /* 0x0000180001ea7983 */ /* 0x000ee20000300a00 */
[----:B------:R-:W-:Y:S01]  /*5ef0*/  UMOV UR24, UR28 ;  /* 0x0000001c00187c82 */ /* 0x000fe20008000000 */
[----:B------:R-:W-:Y:S01]  /*5f00*/  UMOV UR25, UR29 ;  /* 0x0000001d00197c82 */ /* 0x000fe20008000000 */
[----:B------:R-:W-:-:S02]  /*5f10*/  WARPGROUP.DEPBAR.LE gsb0, 0x0 ;  /* 0x00008000000079c5 */ /* 0x000fc40000010000 */
        /* <DEDUP_REMOVED lines=25> */
[----:B---3--:R-:W-:-:S06]  /*60b0*/  WARPGROUP.ARRIVE ;  /* 0x00000000000079c5 */ /* 0x008fcc0000000000 */
[----:B------:R-:W-:Y:S01]  /*60c0*/  HGMMA.64x16x16.F32.BF16 R228, gdesc[UR4], R228, gsb0 ;  /* 0x0020000004e479f0 */ /* 0x000fe200080018e4 */
[----:B------:R-:W-:Y:S02]  /*60d0*/  IMAD.MOV.U32 R15, RZ, RZ, R7 ;  /* 0x000000ffff0f7224 */ /* 0x000fe400078e0007 */
[----:B------:R-:W-:Y:S02]  /*60e0*/  IMAD.MOV.U32 R14, RZ, RZ, R8 ;  /* 0x000000ffff0e7224 */ /* 0x000fe400078e0008 */
[----:B------:R-:W-:Y:S02]  /*60f0*/  IMAD.MOV.U32 R13, RZ, RZ, R9 ;  /* 0x000000ffff0d7224 */ /* 0x000fe400078e0009 */
[----:B------:R-:W-:Y:S01]  /*6100*/  IMAD.MOV.U32 R12, RZ, RZ, R10 ;  /* 0x000000ffff0c7224 */ /* 0x000fe200078e000a */
[----:B------:R-:W-:Y:S02]  /*6110*/  WARPGROUP.DEPBAR.LE gsb0, 0x0 ;  /* 0x00008000000079c5 */ /* 0x000fe40000010000 */
[----:B-1----:R-:W-:-:S02]  /*6120*/  IMAD.MOV.U32 R8, RZ, RZ, R230 ;  /* 0x000000ffff087224 */ /* 0x002fc400078e00e6 */
[----:B------:R-:W-:Y:S02]  /*6130*/  IMAD.MOV.U32 R7, RZ, RZ, R231 ;  /* 0x000000ffff077224 */ /* 0x000fe400078e00e7 */
[----:B--2---:R-:W-:Y:S01]  /*6140*/  IMAD.MOV.U32 R10, RZ, RZ, R228 ;  /* 0x000000ffff0a7224 */ /* 0x004fe200078e00e4 */
        /* <DEDUP_REMOVED lines=74> */
[----:B------:R-:W-:Y:S02]  /*65f0*/  IMAD.MOV.U32 R20, RZ, RZ, R4 ;  /* 0x000000ffff147224 */ /* 0x000fe400078e0004 */
[----:B------:R-:W-:Y:S02]  /*6600*/  IMAD.MOV.U32 R19, RZ, RZ, R5 ;  /* 0x000000ffff137224 */ /* 0x000fe400078e0005 */
[----:B------:R-:W-:Y:S01]  /*6610*/  IMAD.MOV.U32 R18, RZ, RZ, R6 ;  /* 0x000000ffff127224 */ /* 0x000fe200078e0006 */
[----:B------:R0:W-:Y:S01]  /*6620*/  STL.64 [R1+0x90], R230 ;  /* 0x000090e601007387 */ /* 0x0001e20000100a00 */
[----:B------:R-:W-:Y:S02]  /*6630*/  IMAD.MOV.U32 R6, RZ, RZ, R232 ;  /* 0x000000ffff067224 */ /* 0x000fe400078e00e8 */
[----:B------:R-:W-:Y:S01]  /*6640*/  IMAD.MOV.U32 R5, RZ, RZ, R233 ;  /* 0x000000ffff057224 */ /* 0x000fe200078e00e9 */
[----:B------:R1:W-:Y:S01]  /*6650*/  STL.64 [R1+0x88], R228 ;  /* 0x000088e401007387 */ /* 0x0003e20000100a00 */
[----:B------:R-:W-:-:S02]  /*6660*/  IMAD.MOV.U32 R4, RZ, RZ, R234 ;  /* 0x000000ffff047224 */ /* 0x000fc400078e00ea */
[----:B------:R-:W-:Y:S02]  /*6670*/  IMAD.MOV.U32 R3, RZ, RZ, R235 ;  /* 0x000000ffff037224 */ /* 0x000fe400078e00eb */
[----:B------:R-:W-:Y:S02]  /*6680*/  IMAD.MOV.U32 R232, RZ, RZ, R14 ;  /* 0x000000ffffe87224 */ /* 0x000fe400078e000e */
[----:B------:R-:W-:Y:S02]  /*6690*/  IMAD.MOV.U32 R233, RZ, RZ, R13 ;  /* 0x000000ffffe97224 */ /* 0x000fe400078e000d */
[----:B0-----:R-:W-:Y:S02]  /*66a0*/  IMAD.MOV.U32 R230, RZ, RZ, R18 ;  /* 0x000000ffffe67224 */ /* 0x001fe400078e0012 */
[----:B------:R-:W-:Y:S02]  /*66b0*/  IMAD.MOV.U32 R231, RZ, RZ, R15 ;  /* 0x000000ffffe77224 */ /* 0x000fe400078e000f */
[----:B-1----:R-:W-:-:S02]  /*66c0*/  IMAD.MOV.U32 R228, RZ, RZ, R20 ;  /* 0x000000ffffe47224 */ /* 0x002fc400078e0014 */
[----:B------:R-:W-:Y:S02]  /*66d0*/  IMAD.MOV.U32 R229, RZ, RZ, R19 ;  /* 0x000000ffffe57224 */ /* 0x000fe400078e0013 */
[----:B------:R-:W-:Y:S02]  /*66e0*/  IMAD.MOV.U32 R234, RZ, RZ, R12 ;  /* 0x000000ffffea7224 */ /* 0x000fe400078e000c */
[----:B------:R-:W-:Y:S01]  /*66f0*/  IMAD.MOV.U32 R235, RZ, RZ, R11 ;  /* 0x000000ffffeb7224 */ /* 0x000fe200078e000b */
        /* <DEDUP_REMOVED lines=179> */
[----:B------:R-:W-:Y:S01]  /*7230*/  BPT.TRAP 0x1 ;  /* 0x000000040000795c */ /* 0x000fe20000300000 */
.L_x_27:
[----:B------:R-:W2:Y:S01]  /*7240*/  LDL R4, [R1+0x64] ;  /* 0x0000640001047983 */ /* 0x000ea20000100800 */
[----:B------:R-:W-:Y:S01]  /*7250*/  ISETP.NE.AND P1, PT, R17, RZ, PT ;  /* 0x000000ff1100720c */ /* 0x000fe20003f25270 */
[----:B------:R-:W-:Y:S01]  /*7260*/  IMAD.U32 R3, RZ, RZ, UR32 ;  /* 0x00000020ff037e24 */ /* 0x000fe2000f8e00ff */
[----:B------:R-:W-:-:S11]  /*7270*/  UISETP.GT.U32.AND UP0, UPT, UR38, 0x1, UPT ;  /* 0x000000012600788c */ /* 0x000fd6000bf04070 */
[----:B------:R-:W-:-:S05]  /*7280*/  @P1 LEA R3, R3, UR40, 0x3 ;  /* 0x0000002803031c11 */ /* 0x000fca000f8e18ff */
[----:B------:R-:W-:-:S05]  /*7290*/  @P1 VIADD R3, R3, 0x10 ;  /* 0x0000001003031836 */ /* 0x000fca0000000000 */
[----:B--2---:R-:W-:-:S04]  /*72a0*/  @P1 PRMT R3, R4, 0x654, R3 ;  /* 0x0000065404031816 */ /* 0x004fc80000000003 */
[----:B------:R0:W-:Y:S01]  /*72b0*/  @P1 SYNCS.ARRIVE.TRANS64.RED.A1T0 RZ, [R3+URZ], RZ ;  /* 0x000000ff03ff19a7 */ /* 0x0001e2000810043f */
[----:B------:R-:W-:-:S13]  /*72c0*/  PLOP3.LUT P1, PT, PT, PT, UP0, 0x80, 0x0 ;  /* 0x000000000000781c */ /* 0x000fda0003f2f008 */
[----:B0-----:R-:W-:Y:S05]  /*72d0*/  @P1 BRA `(.L_x_28) ;  /* 0x0000000000041947 */ /* 0x001fea0003800000 */
[----:B------:R-:W-:Y:S01]  /*72e0*/  BPT.TRAP 0x1 ;  /* 0x000000040000795c */ /* 0x000fe20000300000 */
.L_x_28:
[----:B------:R-:W-:Y:S02]  /*72f0*/  UISETP.GT.AND UP2, UPT, UR33, 0x1, UPT ;  /* 0x000000012100788c */ /* 0x000fe4000bf44270 */
[----:B------:R-:W-:Y:S02]  /*7300*/  UIADD3 UR34, UR34, 0x1, URZ ;  /* 0x0000000122227890 */ /* 0x000fe4000fffe03f */
[----:B------:R-:W-:Y:S02]  /*7310*/  UIADD3 UR32, UR32, 0x1, URZ ;  /* 0x0000000120207890 */ /* 0x000fe4000fffe03f */
[----:B------:R-:W-:Y:S01]  /*7320*/  PLOP3.LUT P1, PT, PT, PT, UP2, 0x80, 0x0 ;  /* 0x000000000000781c */ /* 0x000fe20003f2f028 */
[----:B------:R-:W-:Y:S02]  /*7330*/  UISETP.NE.AND UP0, UPT, UR34, 0x2, UPT ;  /* 0x000000022200788c */ /* 0x000fe4000bf05270 */
[----:B------:R-:W-:Y:S02]  /*7340*/  UIADD3 UR4, UR33, -0x1, URZ ;  /* 0xffffffff21047890 */ /* 0x000fe4000fffe03f */
[----:B------:R-:W-:-:S02]  /*7350*/  UISETP.NE.AND UP1, UPT, UR32, 0x2, UPT ;  /* 0x000000022000788c */ /* 0x000fc4000bf25270 */
[----:B------:R-:W-:Y:S02]  /*7360*/  USEL UR5, URZ, 0x1, UP0 ;  /* 0x000000013f057887 */ /* 0x000fe40008000000 */
[----:B------:R-:W-:Y:S02]  /*7370*/  USEL UR34, UR34, URZ, UP0 ;  /* 0x0000003f22227287 */ /* 0x000fe40008000000 */
[----:B------:R-:W-:Y:S02]  /*7380*/  USEL UR32, UR32, URZ, UP1 ;  /* 0x0000003f20207287 */ /* 0x000fe40008800000 */
[----:B------:R-:W-:Y:S01]  /*7390*/  ULOP3.LUT UR35, UR35, UR5, URZ, 0x3c, !UPT ;  /* 0x0000000523237292 */ /* 0x000fe2000f8e3c3f */
[----:B------:R-:W-:Y:S01]  /*73a0*/  UMOV UR33, UR4 ;  /* 0x0000000400217c82 */ /* 0x000fe20008000000 */
[----:B------:R-:W-:Y:S10]  /*73b0*/  @P1 BRA `(.L_x_29) ;  /* 0xffffffcc00fc1947 */ /* 0x000ff4000383ffff */
.L_x_22:
[----:B------:R-:W0:Y:S02]  /*73c0*/  LDC R3, c[0x0][0x28c] ;  /* 0x0000a300ff037b82 */ /* 0x000e240000000800 */
[----:B0-----:R-:W-:-:S13]  /*73d0*/  ISETP.GE.AND P1, PT, R3, 0x1, PT ;  /* 0x000000010300780c */ /* 0x001fda0003f26270 */
[----:B------:R-:W-:Y:S05]  /*73e0*/  @!P1 BRA `(.L_x_30) ;  /* 0x00000000003c9947 */ /* 0x000fea0003800000 */
[----:B------:R-:W-:Y:S05]  /*73f0*/  @!P0 BRA `(.L_x_31) ;  /* 0x0000000000048947 */ /* 0x000fea0003800000 */
[----:B------:R-:W-:Y:S01]  /*7400*/  BPT.TRAP 0x1 ;  /* 0x000000040000795c */ /* 0x000fe20000300000 */
.L_x_31:
[----:B------:R-:W2:Y:S01]  /*7410*/  LDL R4, [R1+0x64] ;  /* 0x0000640001047983 */ /* 0x000ea20000100800 */
[----:B------:R-:W-:Y:S01]  /*7420*/  ISETP.NE.AND P0, PT, R17, RZ, PT ;  /* 0x000000ff1100720c */ /* 0x000fe20003f05270 */
[----:B------:R-:W-:Y:S01]  /*7430*/  IMAD.U32 R3, RZ, RZ, UR40 ;  /* 0x00000028ff037e24 */ /* 0x000fe2000f8e00ff */
[----:B------:R-:W-:-:S11]  /*7440*/  UISETP.GT.U32.AND UP0, UPT, UR38, 0x1, UPT ;  /* 0x000000012600788c */ /* 0x000fd6000bf04070 */
[----:B------:R-:W-:-:S04]  /*7450*/  @P0 VIADD R0, R0, UR37 ;  /* 0x0000002500000c36 */ /* 0x000fc80008000000 */
[----:B------:R-:W-:-:S05]  /*7460*/  @P0 IMAD.SHL.U32 R0, R0, 0x8, RZ ;  /* 0x0000000800000824 */ /* 0x000fca00078e00ff */
[----:B------:R-:W-:-:S04]  /*7470*/  @P0 LOP3.LUT R0, R0, 0x8, RZ, 0xc0, !PT ;  /* 0x0000000800000812 */ /* 0x000fc800078ec0ff */
[----:B------:R-:W-:-:S04]  /*7480*/  @P0 IADD3 R0, R3, 0x10, R0 ;  /* 0x0000001003000810 */ /* 0x000fc80007ffe000 */
[----:B--2---:R-:W-:-:S04]  /*7490*/  @P0 PRMT R0, R4, 0x654, R0 ;  /* 0x0000065404000816 */ /* 0x004fc80000000000 */
[----:B------:R0:W-:Y:S01]  /*74a0*/  @P0 SYNCS.ARRIVE.TRANS64.RED.A1T0 RZ, [R0+URZ], RZ ;  /* 0x000000ff00ff09a7 */ /* 0x0001e2000810043f */
[----:B------:R-:W-:-:S13]  /*74b0*/  PLOP3.LUT P0, PT, PT, PT, UP0, 0x80, 0x0 ;  /* 0x000000000000781c */ /* 0x000fda0003f0f008 */
[----:B0-----:R-:W-:Y:S05]  /*74c0*/  @P0 BRA `(.L_x_30) ;  /* 0x0000000000040947 */ /* 0x001fea0003800000 */
[----:B------:R-:W-:Y:S01]  /*74d0*/  BPT.TRAP 0x1 ;  /* 0x000000040000795c */ /* 0x000fe20000300000 */
.L_x_30:
[----:B------:R-:W0:Y:S01]  /*74e0*/  S2R R6, SR_TID.X ;  /* 0x0000000000067919 */ /* 0x000e220000002100 */
[----:B------:R-:W-:Y:S02]  /*74f0*/  UIMAD UR42, UR42, 0x70, URZ ;  /* 0x000000702a2a78a4 */ /* 0x000fe4000f8e023f */
[----:B------:R-:W-:Y:S01]  /*7500*/  USHF.R.S32.HI UR10, URZ, 0x1f, UR41 ;  /* 0x0000001f3f0a7899 */ /* 0x000fe20008011429 */
[----:B------:R-:W-:Y:S01]  /*7510*/  ULDC.64 UR8, c[0x0][0x5d0] ;  /* 0x0001740000087ab9 */ /* 0x000fe20000000a00 */
[----:B------:R-:W-:Y:S02]  /*7520*/  UIMAD.WIDE UR6, UR43, 0x200, URZ ;  /* 0x000002002b0678a5 */ /* 0x000fe4000f8e023f */
[----:B------:R-:W-:Y:S01]  /*7530*/  IMAD.U32 R237, RZ, RZ, UR42 ;  /* 0x0000002affed7e24 */ /* 0x000fe2000f8e00ff */
[----:B------:R-:W-:Y:S02]  /*7540*/  UIMAD UR4, UR10, UR8, URZ ;  /* 0x000000080a0472a4 */ /* 0x000fe4000f8e023f */
[----:B------:R-:W-:Y:S01]  /*7550*/  IMAD.U32 R9, RZ, RZ, UR8 ;  /* 0x00000008ff097e24 */ /* 0x000fe2000f8e00ff */
[----:B------:R-:W-:-:S02]  /*7560*/  UIADD3 UR37, UR39, UR37, URZ ;  /* 0x0000002527257290 */ /* 0x000fc4000fffe03f */
[----:B------:R-:W-:Y:S01]  /*7570*/  UIMAD UR4, UR41, UR9, UR4 ;  /* 0x00000009290472a4 */ /* 0x000fe2000f8e0204 */
[----:B------:R-:W-:Y:S01]  /*7580*/  ULDC UR8, c[0x0][0x288] ;  /* 0x0000a20000087ab9 */ /* 0x000fe20000000800 */
[----:B------:R-:W-:Y:S02]  /*7590*/  USHF.L.U32 UR43, UR43, 0x9, URZ ;  /* 0x000000092b2b7899 */ /* 0x000fe4000800063f */
[----:B------:R-:W-:Y:S01]  /*75a0*/  UISETP.GE.AND UP1, UPT, UR42, UR8, UPT ;  /* 0x000000082a00728c */ /* 0x000fe2000bf26270 */
[----:B------:R-:W-:Y:S01]  /*75b0*/  ULDC UR5, c[0x0][0x284] ;  /* 0x0000a10000057ab9 */ /* 0x000fe20000000800 */
[----:B------:R-:W-:Y:S02]  /*75c0*/  UISETP.GT.U32.AND UP0, UPT, UR37, 0x1, UPT ;  /* 0x000000012500788c */ /* 0x000fe4000bf04070 */
[----:B------:R-:W-:Y:S02]  /*75d0*/  UISETP.GE.OR UP1, UPT, UR43, UR5, UP1 ;  /* 0x000000052b00728c */ /* 0x000fe40008f26670 */
[----:B------:R-:W-:-:S04]  /*75e0*/  UISETP.LT.U32.AND UP0, UPT, UR39, 0x2, UP0 ;  /* 0x000000022700788c */ /* 0x000fc80008701070 */
[----:B------:R-:W-:Y:S02]  /*75f0*/  PLOP3.LUT P0, PT, PT, PT, UP1, 0x80, 0x0 ;  /* 0x000000000000781c */ /* 0x000fe40003f0f018 */
[--C-:B0-----:R-:W-:Y:S01]  /*7600*/  SHF.R.U32.HI R3, RZ, 0x7, R6.reuse ;  /* 0x00000007ff037819 */ /* 0x101fe20000011606 */
[C---:B------:R-:W-:Y:S01]  /*7610*/  IMAD.SHL.U32 R236, R6.reuse, 0x2, RZ ;  /* 0x0000000206ec7824 */ /* 0x040fe200078e00ff */
[----:B------:R-:W-:Y:S02]  /*7620*/  SHF.R.U32.HI R7, RZ, 0x2, R6 ;  /* 0x00000002ff077819 */ /* 0x000fe40000011606 */
[----:B------:R-:W-:Y:S02]  /*7630*/  LOP3.LUT R3, R3, 0x1, RZ, 0xc0, !PT ;  /* 0x0000000103037812 */ /* 0x000fe400078ec0ff */
[----:B------:R-:W-:Y:S02]  /*7640*/  LOP3.LUT R236, R237, 0x6, R236, 0xf8, !PT ;  /* 0x00000006edec7812 */ /* 0x000fe400078ef8ec */
[----:B------:R-:W-:Y:S01]  /*7650*/  LOP3.LUT R0, R6, 0x60, RZ, 0xc0, !PT ;  /* 0x0000006006007812 */ /* 0x000fe200078ec0ff */
[----:B------:R-:W-:Y:S01]  /*7660*/  IMAD.SHL.U32 R4, R3, 0x40, RZ ;  /* 0x0000004003047824 */ /* 0x000fe200078e00ff */
[----:B------:R-:W-:-:S02]  /*7670*/  LOP3.LUT R7, R7, 0x7, RZ, 0xc0, !PT ;  /* 0x0000000707077812 */ /* 0x000fc400078ec0ff */
[----:B------:R-:W-:Y:S02]  /*7680*/  SHF.R.S32.HI R237, RZ, 0x1f, R236 ;  /* 0x0000001fffed7819 */ /* 0x000fe400000114ec */
[----:B------:R-:W-:Y:S02]  /*7690*/  SHF.R.U32.HI R0, RZ, 0x1, R0 ;  /* 0x00000001ff007819 */ /* 0x000fe40000011600 */
[----:B------:R-:W-:Y:S01]  /*76a0*/  LOP3.LUT R5, R4, 0x40, R7, 0xe2, !PT ;  /* 0x0000004004057812 */ /* 0x000fe200078ee207 */
[----:B------:R-:W-:Y:S01]  /*76b0*/  IMAD.WIDE.U32 R8, R9, UR41, R236 ;  /* 0x0000002909087c25 */ /* 0x000fe2000f8e00ec */
[----:B------:R-:W-:Y:S02]  /*76c0*/  IADD3 R4, RZ, -R0, -R7 ;  /* 0x80000000ff047210 */ /* 0x000fe40007ffe807 */
[----:B------:R-:W-:Y:S01]  /*76d0*/  LOP3.LUT R13, R5, UR6, R0, 0xfe, !PT ;  /* 0x00000006050d7c12 */ /* 0x000fe2000f8efe00 */
[----:B------:R-:W-:Y:S01]  /*76e0*/  VIADD R9, R9, UR4 ;  /* 0x0000000409097c36 */ /* 0x000fe20008000000 */
[----:B------:R-:W-:Y:S01]  /*76f0*/  USHF.R.U32.HI UR4, URZ, 0x1, UR37 ;  /* 0x000000013f047899 */ /* 0x000fe20008011625 */
[----:B------:R-:W-:Y:S01]  /*7700*/  IMAD R3, R3, -0x40, R4 ;  /* 0xffffffc003037824 */ /* 0x000fe200078e0204 */
[----:B------:R-:W-:Y:S01]  /*7710*/  ULOP3.LUT UR37, UR37, 0x1, URZ, 0xc0, !UPT ;  /* 0x0000000125257892 */ /* 0x000fe2000f8ec03f */
[----:B------:R0:W-:Y:S01]  /*7720*/  STL [R1+0x60], R13 ;  /* 0x0000600d01007387 */ /* 0x0001e20000100800 */
[----:B------:R-:W-:Y:S01]  /*7730*/  ULOP3.LUT UR4, UR4, 0x1, URZ, 0xc0, !UPT ;  /* 0x0000000104047892 */ /* 0x000fe2000f8ec03f */
[----:B------:R-:W-:Y:S01]  /*7740*/  IMAD.U32 R0, RZ, RZ, UR5 ;  /* 0x00000005ff007e24 */ /* 0x000fe2000f8e00ff */
[----:B------:R-:W-:Y:S01]  /*7750*/  USEL UR5, URZ, 0x1, !UP0 ;  /* 0x000000013f057887 */ /* 0x000fe2000c000000 */
[----:B------:R-:W-:Y:S01]  /*7760*/  IMAD.MOV.U32 R4, RZ, RZ, -0x2 ;  /* 0xfffffffeff047424 */ /* 0x000fe200078e00ff */
[----:B------:R-:W-:-:S02]  /*7770*/  UISETP.NE.U32.AND UP2, UPT, UR4, 0x1, UPT ;  /* 0x000000010400788c */ /* 0x000fc4000bf45070 */
[----:B------:R-:W-:Y:S01]  /*7780*/  IADD3 R3, R0, -UR43, R3 ;  /* 0x8000002b00037c10 */ /* 0x000fe2000fffe003 */
[----:B------:R-:W-:Y:S01]  /*7790*/  UMOV UR43, 0xffffffff ;  /* 0xffffffff002b7882 */ /* 0x000fe20000000000 */
[----:B------:R-:W-:Y:S01]  /*77a0*/  LOP3.LUT R0, R6, 0x3, RZ, 0xc0, !PT ;  /* 0x0000000306007812 */ /* 0x000fe200078ec0ff */
[----:B------:R-:W-:-:S04]  /*77b0*/  UISETP.GT.U32.AND UP2, UPT, UR39, 0x1, !UP2 ;  /* 0x000000012700788c */ /* 0x000fc8000d744070 */
[----:B------:R-:W-:Y:S01]  /*77c0*/  IMAD R0, R0, R4, UR8 ;  /* 0x0000000800007e24 */ /* 0x000fe2000f8e0204 */
[----:B------:R-:W-:-:S03]  /*77d0*/  USEL UR4, URZ, 0x1, !UP2 ;  /* 0x000000013f047887 */ /* 0x000fc6000d000000 */
[----:B------:R-:W-:Y:S01]  /*77e0*/  VIADD R0, R0, -UR42 ;  /* 0x8000002a00007c36 */ /* 0x000fe20008000000 */
[----:B------:R-:W-:Y:S01]  /*77f0*/  ULOP3.LUT UR36, UR4, UR36, UR5, 0x96, !UPT ;  /* 0x0000002404247292 */ /* 0x000fe2000f8e9605 */
[----:B0-----:R-:W-:Y:S11]  /*7800*/  @P0 BRA `(.L_x_32) ;  /* 0x000000ec00a00947 */ /* 0x001ff60003800000 */
[----:B-----5:R-:W-:Y:S01]  /*7810*/  FSETP.NEU.AND P2, PT, R16, RZ, PT ;  /* 0x000000ff1000720b */ /* 0x020fe20003f4d000 */
[----:B------:R-:W-:Y:S01]  /*7820*/  ULDC.64 UR8, c[0x0][0x5c8] ;  /* 0x0001720000087ab9 */ /* 0x000fe20000000a00 */
[----:B------:R-:W-:Y:S01]  /*7830*/  ISETP.GT.AND P0, PT, R0, RZ, PT ;  /* 0x000000ff0000720c */ /* 0x000fe20003f04270 */
[----:B------:R-:W-:Y:S01]  /*7840*/  UIMAD UR4, UR7, UR8, URZ ;  /* 0x00000008070472a4 */ /* 0x000fe2000f8e023f */
[----:B------:R-:W-:Y:S01]  /*7850*/  IMAD.U32 R12, RZ, RZ, UR9 ;  /* 0x00000009ff0c7e24 */ /* 0x000fe2000f8e00ff */
[----:B------:R-:W-:Y:S01]  /*7860*/  BSSY B0, `(.L_x_32) ;  /* 0x0000ee2000007945 */ /* 0x000fe20003800000 */
[----:B------:R-:W-:Y:S01]  /*7870*/  IMAD.WIDE.U32 R8, R13, UR8, R8 ;  /* 0x000000080d087c25 */ /* 0x000fe2000f8e0008 */
[----:B------:R-:W-:-:S03]  /*7880*/  ISETP.GT.AND P1, PT, R3, RZ, P0 ;  /* 0x000000ff0300720c */ /* 0x000fc60000724270 */
[----:B------:R-:W-:-:S04]  /*7890*/  IMAD R12, R13, R12, UR4 ;  /* 0x000000040d0c7e24 */ /* 0x000fc8000f8e020c */
[----:B------:R-:W-:Y:S01]  /*78a0*/  IMAD.IADD R12, R9, 0x1, R12 ;  /* 0x00000001090c7824 */ /* 0x000fe200078e020c */
[----:B------:R-:W-:Y:S06]  /*78b0*/  @!P2 BRA `(.L_x_33) ;  /* 0x000000ac00e0a947 */ /* 0x000fec0003800000 */
[----:B------:R-:W0:Y:S01]  /*78c0*/  LDC.64 R4, c[0x0][0x5b0] ;  /* 0x00016c00ff047b82 */ /* 0x000e220000000a00 */
[----:B------:R-:W2:Y:S07]  /*78d0*/  LDL.LU R10, [R1+0x20] ;  /* 0x00002000010a7983 */ /* 0x000eae0000300800 */
[----:B------:R-:W1:Y:S08]  /*78e0*/  LDC.64 R6, c[0x0][0x5b8] ;  /* 0x00016e00ff067b82 */ /* 0x000e700000000a00 */
[----:B------:R-:W3:Y:S01]  /*78f0*/  LDC.64 R20, c[0x0][0x5a8] ;  /* 0x00016a00ff147b82 */ /* 0x000ee20000000a00 */
[----:B0-----:R-:W-:Y:S01]  /*7900*/  IMAD.MOV.U32 R11, RZ, RZ, R4 ;  /* 0x000000ffff0b7224 */ /* 0x001fe200078e0004 */
[----:B------:R0:W-:Y:S01]  /*7910*/  STL.64 [R1+0x40], R4 ;  /* 0x0000400401007387 */ /* 0x0001e20000100a00 */
[----:B------:R-:W-:-:S03]  /*7920*/  IMAD.MOV.U32 R23, RZ, RZ, R5 ;  /* 0x000000ffff177224 */ /* 0x000fc600078e0005 */
[----:B------:R-:W-:Y:S01]  /*7930*/  R2UR UR4, R11 ;  /* 0x000000000b0472ca */ /* 0x000fe200000e0000 */
[----:B-1----:R-:W-:Y:S01]  /*7940*/  IMAD.MOV.U32 R18, RZ, RZ, R6 ;  /* 0x000000ffff127224 */ /* 0x002fe200078e0006 */
[----:B------:R1:W-:Y:S01]  /*7950*/  STL [R1+0x58], R6 ;  /* 0x0000580601007387 */ /* 0x0003e20000100800 */
[----:B0-----:R-:W-:Y:S02]  /*7960*/  IMAD.MOV.U32 R5, RZ, RZ, R7 ;  /* 0x000000ffff057224 */ /* 0x001fe400078e0007 */
[----:B------:R-:W-:-:S08]  /*7970*/  IMAD R4, R18, UR10, RZ ;  /* 0x0000000a12047c24 */ /* 0x000fd0000f8e02ff */
[----:B------:R-:W-:Y:S01]  /*7980*/  UIMAD UR4, UR7, UR4, URZ ;  /* 0x00000004070472a4 */ /* 0x000fe2000f8e023f */
[----:B------:R-:W-:Y:S02]  /*7990*/  IMAD R22, R5, UR41, R4 ;  /* 0x0000002905167c24 */ /* 0x000fe4000f8e0204 */
[----:B-1----:R-:W-:-:S03]  /*79a0*/  IMAD.WIDE.U32 R6, R18, UR41, R236 ;  /* 0x0000002912067c25 */ /* 0x002fc6000f8e00ec */
[----:B------:R-:W-:Y:S01]  /*79b0*/  STL [R1+0x5c], R22 ;  /* 0x00005c1601007387 */ /* 0x000fe20000100800 */
[----:B------:R-:W-:Y:S02]  /*79c0*/  IMAD.IADD R233, R7, 0x1, R22 ;  /* 0x0000000107e97824 */ /* 0x000fe400078e0216 */
[----:B------:R-:W-:Y:S01]  /*79d0*/  IMAD.MOV.U32 R232, RZ, RZ, R6 ;  /* 0x000000ffffe87224 */ /* 0x000fe200078e0006 */
[----:B------:R3:W-:Y:S01]  /*79e0*/  STL.64 [R1+0x50], R6 ;  /* 0x0000500601007387 */ /* 0x0007e20000100a00 */
[C---:B------:R-:W-:Y:S01]  /*79f0*/  IMAD R15, R13.reuse, R23, UR4 ;  /* 0x000000040d0f7e24 */ /* 0x040fe2000f8e0217 */
[----:B------:R-:W-:Y:S01]  /*7a00*/  ULDC.64 UR4, c[0x0][0x5c0] ;  /* 0x0001700000047ab9 */ /* 0x000fe20000000a00 */
[----:B------:R-:W-:Y:S01]  /*7a10*/  IMAD.WIDE.U32 R4, R13, R11, R232 ;  /* 0x0000000b0d047225 */ /* 0x000fe200078e00e8 */
[----:B------:R0:W-:Y:S03]  /*7a20*/  STL.64 [R1+0x48], R232 ;  /* 0x000048e801007387 */ /* 0x0001e60000100a00 */
[----:B------:R-:W-:Y:S01]  /*7a30*/  IMAD.IADD R5, R5, 0x1, R15 ;  /* 0x0000000105057824 */ /* 0x000fe200078e020f */
[----:B------:R0:W-:Y:S01]  /*7a40*/  STL [R1+0x68], R15 ;  /* 0x0000680f01007387 */ /* 0x0001e20000100800 */
[----:B---3--:R-:W-:-:S04]  /*7a50*/  LEA R6, P2, R4, R20, 0x1 ;  /* 0x0000001404067211 */ /* 0x008fc800078408ff */
[----:B------:R-:W-:-:S05]  /*7a60*/  LEA.HI.X R7, R4, R21, R5, 0x1, P2 ;  /* 0x0000001504077211 */ /* 0x000fca00010f0c05 */
[----:B------:R1:W3:Y:S01]  /*7a70*/  @P1 LDG.E.LTC128B.U16 R14, desc[UR50][R6.64] ;  /* 0x00000032060e1981 */ /* 0x0002e2000c1e1520 */
[----:B------:R-:W-:-:S04]  /*7a80*/  IMAD.WIDE.U32 R4, R13, R11, R236 ;  /* 0x0000000b0d047225 */ /* 0x000fc800078e00ec */
[----:B------:R-:W-:Y:S01]  /*7a90*/  IMAD.IADD R5, R15, 0x1, R5 ;  /* 0x000000010f057824 */ /* 0x000fe200078e0205 */
[----:B-1----:R-:W-:Y:S01]  /*7aa0*/  LEA R6, P2, R8, UR4, 0x1 ;  /* 0x0000000408067c11 */ /* 0x002fe2000f8408ff */
[----:B---3--:R-:W-:-:S04]  /*7ab0*/  IMAD.U32 R7, R14, 0x10000, RZ ;  /* 0x000100000e077824 */ /* 0x008fc800078e00ff */
[----:B------:R-:W-:-:S04]  /*7ac0*/  FMUL R7, R7, R16 ;  /* 0x0000001007077220 */ /* 0x000fc80000400000 */
[----:B--2---:R-:W-:Y:S01]  /*7ad0*/  FFMA R9, R10, R2, R7 ;  /* 0x000000020a097223 */ /* 0x004fe20000000007 */
[----:B------:R-:W-:Y:S01]  /*7ae0*/  LEA.HI.X R7, R8, UR5, R12, 0x1, P2 ;  /* 0x0000000508077c11 */ /* 0x000fe200090f0c0c */
[----:B------:R-:W-:Y:S01]  /*7af0*/  IMAD.WIDE.U32 R10, R18, UR41, R4 ;  /* 0x00000029120a7c25 */ /* 0x000fe2000f8e0004 */
[----:B------:R-:W2:Y:S01]  /*7b00*/  LDL R12, [R1+0x40] ;  /* 0x00004000010c7983 */ /* 0x000ea20000100800 */
[----:B------:R-:W-:Y:S01]  /*7b10*/  ISETP.GT.AND P3, PT, R0, 0x1, PT ;  /* 0x000000010000780c */ /* 0x000fe20003f64270 */
[----:B------:R-:W-:Y:S01]  /*7b20*/  BSSY B1, `(.L_x_34) ;  /* 0x000000c000017945 */ /* 0x000fe20003800000 */
[----:B------:R-:W-:Y:S01]  /*7b30*/  F2FP.BF16.F32.PACK_AB R5, RZ, R9 ;  /* 0x00000009ff05723e */ /* 0x000fe200000010ff */
[----:B------:R-:W-:Y:S01]  /*7b40*/  IMAD.IADD R8, R22, 0x1, R11 ;  /* 0x0000000116087824 */ /* 0x000fe200078e020b */
[----:B------:R-:W-:Y:S02]  /*7b50*/  ISETP.GT.AND P2, PT, R3, RZ, P3 ;  /* 0x000000ff0300720c */ /* 0x000fe40001f44270 */
[----:B------:R-:W-:-:S02]  /*7b60*/  PRMT R9, R5, 0x7610, R9 ;  /* 0x0000761005097816 */ /* 0x000fc40000000009 */
[----:B------:R-:W-:-:S03]  /*7b70*/  LEA R4, P4, R10, R20, 0x1 ;  /* 0x000000140a047211 */ /* 0x000fc600078808ff */
[----:B------:R0:W-:Y:S01]  /*7b80*/  @P1 STG.E.U16 desc[UR50][R6.64], R9 ;  /* 0x0000000906001986 */ /* 0x0001e2000c101532 */
[----:B------:R-:W-:Y:S02]  /*7b90*/  LEA.HI.X R5, R10, R21, R8, 0x1, P4 ;  /* 0x000000150a057211 */ /* 0x000fe400020f0c08 */
[C---:B--2---:R-:W-:Y:S01]  /*7ba0*/  SHF.L.U64.HI R235, R12.reuse, 0x3, R23 ;  /* 0x000000030ceb7819 */ /* 0x044fe20000010217 */
[----:B------:R-:W-:Y:S02]  /*7bb0*/  IMAD.SHL.U32 R234, R12, 0x8, RZ ;  /* 0x000000080cea7824 */ /* 0x000fe400078e00ff */
[----:B0-----:R-:W-:Y:S05]  /*7bc0*/  @!P2 BRA `(.L_x_35) ;  /* 0x000000000004a947 */ /* 0x001fea0003800000 */
[----:B------:R0:W5:Y:S02]  /*7bd0*/  LDG.E.LTC128B.U16 R14, desc[UR50][R4.64+0x2] ;  /* 0x00000232040e7981 */ /* 0x000164000c1e1520 */
.L_x_35:
[----:B------:R-:W-:Y:S05]  /*7be0*/  BSYNC B1 ;  /* 0x0000000000017941 */ /* 0x000fea0003800000 */
.L_x_34:
[----:B------:R0:W-:Y:S04]  /*7bf0*/  STL.64 [R1+0x88], R4 ;  /* 0x0000880401007387 */ /* 0x0001e80000100a00 */
[----:B------:R-:W2:Y:S04]  /*7c00*/  LDL R10, [R1+0x24] ;  /* 0x00002400010a7983 */ /* 0x000ea80000100800 */
[----:B0-----:R-:W3:Y:S01]  /*7c10*/  LDL.64 R4, [R1+0x50] ;  /* 0x0000500001047983 */ /* 0x001ee20000100a00 */
[----:B------:R-:W-:-:S04]  /*7c20*/  IMAD.WIDE.U32 R12, R13, R12, R234 ;  /* 0x0000000c0d0c7225 */ /* 0x000fc800078e00ea */
[----:B-----5:R-:W-:Y:S01]  /*7c30*/  IMAD.U32 R8, R14, 0x10000, RZ ;  /* 0x000100000e087824 */ /* 0x020fe200078e00ff */
[----:B------:R-:W-:Y:S01]  /*7c40*/  ISETP.GT.AND P1, PT, R3, 0x8, P0 ;  /* 0x000000080300780c */ /* 0x000fe20000724270 */
[----:B------:R-:W-:Y:S01]  /*7c50*/  IMAD.IADD R15, R15, 0x1, R13 ;  /* 0x000000010f0f7824 */ /* 0x000fe200078e020d */
[----:B------:R-:W4:Y:S01]  /*7c60*/  LDL.LU R19, [R1+0x28] ;  /* 0x0000280001137983 */ /* 0x000f220000300800 */
[----:B------:R-:W-:-:S04]  /*7c70*/  FMUL R8, R8, R16 ;  /* 0x0000001008087220 */ /* 0x000fc80000400000 */
[----:B--2---:R-:W-:Y:S01]  /*7c80*/  FFMA R10, R10, R2, R8 ;  /* 0x000000020a0a7223 */ /* 0x004fe20000000008 */
[----:B---3--:R-:W-:-:S04]  /*7c90*/  IADD3 R9, P4, R4, R12, RZ ;  /* 0x0000000c04097210 */ /* 0x008fc80007f9e0ff */
[----:B------:R-:W-:Y:S01]  /*7ca0*/  F2FP.BF16.F32.PACK_AB R10, RZ, R10 ;  /* 0x0000000aff0a723e */ /* 0x000fe200000010ff */
[----:B------:R-:W5:Y:S01]  /*7cb0*/  LDL.LU.64 R4, [R1+0x88] ;  /* 0x0000880001047983 */ /* 0x000f620000300a00 */
[----:B------:R-:W-:Y:S01]  /*7cc0*/  IMAD.X R11, R15, 0x1, R233, P4 ;  /* 0x000000010f0b7824 */ /* 0x000fe200020e06e9 */
[----:B------:R-:W-:-:S04]  /*7cd0*/  LEA R8, P4, R9, R20, 0x1 ;  /* 0x0000001409087211 */ /* 0x000fc800078808ff */
[----:B------:R-:W-:Y:S01]  /*7ce0*/  LEA.HI.X R9, R9, R21, R11, 0x1, P4 ;  /* 0x0000001509097211 */ /* 0x000fe200020f0c0b */
[----:B------:R0:W-:Y:S04]  /*7cf0*/  @P2 STG.E.U16 desc[UR50][R6.64+0x2], R10 ;  /* 0x0000020a06002986 */ /* 0x0001e8000c101532 */
[----:B------:R1:W2:Y:S01]  /*7d00*/  @P1 LDG.E.LTC128B.U16 R14, desc[UR50][R8.64] ;  /* 0x00000032080e1981 */ /* 0x0002a2000c1e1520 */
[----:B0-----:R-:W-:-:S05]  /*7d10*/  IADD3 R10, P2, R236, R12, RZ ;  /* 0x0000000cec0a7210 */ /* 0x001fca0007f5e0ff */
[----:B------:R-:W-:Y:S02]  /*7d20*/  IMAD.X R11, R237, 0x1, R15, P2 ;  /* 0x00000001ed0b7824 */ /* 0x000fe400010e060f */
[----:B------:R-:W-:-:S04]  /*7d30*/  IMAD.WIDE.U32 R10, R18, UR41, R10 ;  /* 0x00000029120a7c25 */ /* 0x000fc8000f8e000a */
[----:B-1----:R-:W-:Y:S01]  /*7d40*/  IMAD.IADD R9, R22, 0x1, R11 ;  /* 0x0000000116097824 */ /* 0x002fe200078e020b */
[----:B------:R-:W-:Y:S01]  /*7d50*/  ISETP.GT.AND P5, PT, R3, 0x8, P3 ;  /* 0x000000080300780c */ /* 0x000fe20001fa4270 */
[----:B------:R-:W-:Y:S01]  /*7d60*/  BSSY B1, `(.L_x_36) ;  /* 0x0000013000017945 */ /* 0x000fe20003800000 */
[----:B--2---:R-:W-:-:S04]  /*7d70*/  IMAD.U32 R8, R14, 0x10000, RZ ;  /* 0x000100000e087824 */ /* 0x004fc800078e00ff */
[----:B------:R-:W-:Y:S01]  /*7d80*/  FMUL R18, R8, R16 ;  /* 0x0000001008127220 */ /* 0x000fe20000400000 */
[----:B------:R-:W-:-:S04]  /*7d90*/  LEA R8, P2, R10, R20, 0x1 ;  /* 0x000000140a087211 */ /* 0x000fc800078408ff */
[----:B------:R-:W-:Y:S01]  /*7da0*/  LEA.HI.X R9, R10, R21, R9, 0x1, P2 ;  /* 0x000000150a097211 */ /* 0x000fe200010f0c09 */
[----:B------:R-:W-:Y:S02]  /*7db0*/  IMAD.U32 R10, RZ, RZ, UR8 ;  /* 0x00000008ff0a7e24 */ /* 0x000fe4000f8e00ff */
[----:B----4-:R-:W-:Y:S01]  /*7dc0*/  FFMA R11, R19, R2, R18 ;  /* 0x00000002130b7223 */ /* 0x010fe20000000012 */
[----:B------:R-:W-:Y:S02]  /*7dd0*/  IMAD.U32 R19, RZ, RZ, UR8 ;  /* 0x00000008ff137e24 */ /* 0x000fe4000f8e00ff */
[----:B------:R-:W-:Y:S02]  /*7de0*/  IMAD.U32 R18, RZ, RZ, UR9 ;  /* 0x00000009ff127e24 */ /* 0x000fe4000f8e00ff */
[----:B------:R-:W-:Y:S01]  /*7df0*/  IMAD.SHL.U32 R232, R10, 0x10, RZ ;  /* 0x000000100ae87824 */ /* 0x000fe200078e00ff */
[----:B------:R-:W-:Y:S02]  /*7e00*/  F2FP.BF16.F32.PACK_AB R11, RZ, R11 ;  /* 0x0000000bff0b723e */ /* 0x000fe400000010ff */
[----:B------:R-:W-:-:S02]  /*7e10*/  SHF.L.U64.HI R22, R19, 0x4, R18 ;  /* 0x0000000413167819 */ /* 0x000fc40000010212 */
[----:B------:R-:W-:Y:S02]  /*7e20*/  IADD3 R10, P2, R232, R6, RZ ;  /* 0x00000006e80a7210 */ /* 0x000fe40007f5e0ff */
[----:B------:R-:W-:-:S03]  /*7e30*/  PRMT R18, R11, 0x7610, R18 ;  /* 0x000076100b127816 */ /* 0x000fc60000000012 */
[----:B------:R-:W-:Y:S01]  /*7e40*/  IMAD.X R11, R22, 0x1, R7, P2 ;  /* 0x00000001160b7824 */ /* 0x000fe200010e0607 */
[----:B------:R0:W-:Y:S04]  /*7e50*/  STL [R1+0x20], R22 ;  /* 0x0000201601007387 */ /* 0x0001e80000100800 */
[----:B------:R0:W-:Y:S01]  /*7e60*/  @P1 STG.E.U16 desc[UR50][R10.64], R18 ;  /* 0x000000120a001986 */ /* 0x0001e2000c101532 */
[----:B------:R-:W-:Y:S05]  /*7e70*/  @!P5 BRA `(.L_x_37) ;  /* 0x000000000004d947 */ /* 0x000fea0003800000 */
[----:B------:R1:W5:Y:S02]  /*7e80*/  LDG.E.LTC128B.U16 R14, desc[UR50][R8.64+0x2] ;  /* 0x00000232080e7981 */ /* 0x000364000c1e1520 */
.L_x_37:
[----:B------:R-:W-:Y:S05]  /*7e90*/  BSYNC B1 ;  /* 0x0000000000017941 */ /* 0x000fea0003800000 */
.L_x_36:
[----:B------:R-:W2:Y:S01]  /*7ea0*/  LDL.LU R19, [R1+0x2c] ;  /* 0x00002c0001137983 */ /* 0x000ea20000300800 */
[----:B0----5:R-:W-:Y:S01]  /*7eb0*/  IMAD.U32 R18, R14, 0x10000, RZ ;  /* 0x000100000e127824 */ /* 0x021fe200078e00ff */
[----:B------:R-:W-:Y:S01]  /*7ec0*/  ISETP.GT.AND P2, PT, R0, 0x8, PT ;  /* 0x000000080000780c */ /* 0x000fe20003f44270 */
[----:B------:R-:W-:Y:S02]  /*7ed0*/  BSSY B1, `(.L_x_38) ;  /* 0x0000008000017945 */ /* 0x000fe40003800000 */
[----:B------:R-:W-:Y:S01]  /*7ee0*/  FMUL R18, R18, R16 ;  /* 0x0000001012127220 */ /* 0x000fe20000400000 */
[----:B------:R-:W-:-:S03]  /*7ef0*/  ISETP.GT.AND P4, PT, R3, RZ, P2 ;  /* 0x000000ff0300720c */ /* 0x000fc60001784270 */
[----:B--2---:R-:W-:-:S05]  /*7f00*/  FFMA R18, R19, R2, R18 ;  /* 0x0000000213127223 */ /* 0x004fca0000000012 */
[----:B------:R-:W-:-:S05]  /*7f10*/  F2FP.BF16.F32.PACK_AB R18, RZ, R18 ;  /* 0x00000012ff12723e */ /* 0x000fca00000010ff */
[----:B------:R0:W-:Y:S01]  /*7f20*/  @P5 STG.E.U16 desc[UR50][R10.64+0x2], R18 ;  /* 0x000002120a005986 */ /* 0x0001e2000c101532 */
[----:B------:R-:W-:Y:S05]  /*7f30*/  @!P4 BRA `(.L_x_39) ;  /* 0x000000000004c947 */ /* 0x000fea0003800000 */
[----:B------:R2:W5:Y:S02]  /*7f40*/  LDG.E.LTC128B.U16 R14, desc[UR50][R4.64+0x10] ;  /* 0x00001032040e7981 */ /* 0x000564000c1e1520 */
.L_x_39:
[----:B------:R-:W-:Y:S05]  /*7f50*/  BSYNC B1 ;  /* 0x0000000000017941 */ /* 0x000fea0003800000 */
.L_x_38:
[----:B------:R-:W3:Y:S01]  /*7f60*/  LDL.LU R19, [R1+0x30] ;  /* 0x0000300001137983 */ /* 0x000ee20000300800 */
[----:B0----5:R-:W-:Y:S01]  /*7f70*/  IMAD.U32 R18, R14, 0x10000, RZ ;  /* 0x000100000e127824 */ /* 0x021fe200078e00ff */
[----:B------:R-:W-:Y:S01]  /*7f80*/  ISETP.GT.AND P1, PT, R0, 0x9, PT ;  /* 0x000000090000780c */ /* 0x000fe20003f24270 */
[----:B------:R-:W-:Y:S02]  /*7f90*/  BSSY B1, `(.L_x_40) ;  /* 0x0000008000017945 */ /* 0x000fe40003800000 */
[----:B------:R-:W-:Y:S01]  /*7fa0*/  FMUL R18, R18, R16 ;  /* 0x0000001012127220 */ /* 0x000fe20000400000 */
[----:B------:R-:W-:-:S03]  /*7fb0*/  ISETP.GT.AND P5, PT, R3, RZ, P1 ;  /* 0x000000ff0300720c */ /* 0x000fc60000fa4270 */
[----:B---3--:R-:W-:-:S05]  /*7fc0*/  FFMA R18, R19, R2, R18 ;  /* 0x0000000213127223 */ /* 0x008fca0000000012 */
[----:B------:R-:W-:-:S05]  /*7fd0*/  F2FP.BF16.F32.PACK_AB R18, RZ, R18 ;  /* 0x00000012ff12723e */ /* 0x000fca00000010ff */
[----:B------:R0:W-:Y:S01]  /*7fe0*/  @P4 STG.E.U16 desc[UR50][R6.64+0x10], R18 ;  /* 0x0000101206004986 */ /* 0x0001e2000c101532 */
[----:B------:R-:W-:Y:S05]  /*7ff0*/  @!P5 BRA `(.L_x_41) ;  /* 0x000000000004d947 */ /* 0x000fea0003800000 */
[----:B------:R3:W5:Y:S02]  /*8000*/  LDG.E.LTC128B.U16 R14, desc[UR50][R4.64+0x12] ;  /* 0x00001232040e7981 */ /* 0x000764000c1e1520 */
.L_x_41:
[----:B------:R-:W-:Y:S05]  /*8010*/  BSYNC B1 ;  /* 0x0000000000017941 */ /* 0x000fea0003800000 */
.L_x_40:
[----:B------:R-:W4:Y:S01]  /*8020*/  LDL.LU R19, [R1+0x34] ;  /* 0x0000340001137983 */ /* 0x000f220000300800 */
[----:B0----5:R-:W-:Y:S01]  /*8030*/  IMAD.U32 R18, R14, 0x10000, RZ ;  /* 0x000100000e127824 */ /* 0x021fe200078e00ff */
[----:B------:R-:W-:Y:S01]  /*8040*/  ISETP.GT.AND P4, PT, R3, 0x8, P2 ;  /* 0x000000080300780c */ /* 0x000fe20001784270 */
[----:B------:R-:W-:Y:S02]  /*8050*/  BSSY B1, `(.L_x_42) ;  /* 0x0000007000017945 */ /* 0x000fe40003800000 */
[----:B------:R-:W-:-:S04]  /*8060*/  FMUL R18, R18, R16 ;  /* 0x0000001012127220 */ /* 0x000fc80000400000 */
[----:B----4-:R-:W-:-:S05]  /*8070*/  FFMA R18, R19, R2, R18 ;  /* 0x0000000213127223 */ /* 0x010fca0000000012 */
[----:B------:R-:W-:-:S05]  /*8080*/  F2FP.BF16.F32.PACK_AB R18, RZ, R18 ;  /* 0x00000012ff12723e */ /* 0x000fca00000010ff */
[----:B------:R0:W-:Y:S01]  /*8090*/  @P5 STG.E.U16 desc[UR50][R6.64+0x12], R18 ;  /* 0x0000121206005986 */ /* 0x0001e2000c101532 */
[----:B------:R-:W-:Y:S05]  /*80a0*/  @!P4 BRA `(.L_x_43) ;  /* 0x000000000004c947 */ /* 0x000fea0003800000 */
[----:B------:R4:W5:Y:S02]  /*80b0*/  LDG.E.LTC128B.U16 R14, desc[UR50][R8.64+0x10] ;  /* 0x00001032080e7981 */ /* 0x000964000c1e1520 */
.L_x_43:
[----:B------:R-:W-:Y:S05]  /*80c0*/  BSYNC B1 ;  /* 0x0000000000017941 */ /* 0x000fea0003800000 */
.L_x_42:
[----:B------:R-:W2:Y:S01]  /*80d0*/  LDL.LU R19, [R1+0x38] ;  /* 0x0000380001137983 */ /* 0x000ea20000300800 */
[----:B0----5:R-:W-:Y:S01]  /*80e0*/  IMAD.U32 R18, R14, 0x10000, RZ ;  /* 0x000100000e127824 */ /* 0x021fe200078e00ff */
[----:B------:R-:W-:Y:S01]  /*80f0*/  ISETP.GT.AND P5, PT, R3, 0x8, P1 ;  /* 0x000000080300780c */ /* 0x000fe20000fa4270 */
[----:B------:R-:W-:Y:S02]  /*8100*/  BSSY B1, `(.L_x_44) ;  /* 0x0000007000017945 */ /* 0x000fe40003800000 */
[----:B------:R-:W-:-:S04]  /*8110*/  FMUL R18, R18, R16 ;  /* 0x0000001012127220 */ /* 0x000fc80000400000 */
[----:B--2---:R-:W-:-:S05]  /*8120*/  FFMA R18, R19, R2, R18 ;  /* 0x0000000213127223 */ /* 0x004fca0000000012 */
[----:B------:R-:W-:-:S05]  /*8130*/  F2FP.BF16.F32.PACK_AB R18, RZ, R18 ;  /* 0x00000012ff12723e */ /* 0x000fca00000010ff */
[----:B------:R0:W-:Y:S01]  /*8140*/  @P4 STG.E.U16 desc[UR50][R10.64+0x10], R18 ;  /* 0x000010120a004986 */ /* 0x0001e2000c101532 */
[----:B------:R-:W-:Y:S05]  /*8150*/  @!P5 BRA `(.L_x_45) ;  /* 0x000000000004d947 */ /* 0x000fea0003800000 */
[----:B------:R2:W5:Y:S02]  /*8160*/  LDG.E.LTC128B.U16 R14, desc[UR50][R8.64+0x12] ;  /* 0x00001232080e7981 */ /* 0x000564000c1e1520 */
.L_x_45:
[----:B------:R-:W-:Y:S05]  /*8170*/  BSYNC B1 ;  /* 0x0000000000017941 */ /* 0x000fea0003800000 */
.L_x_44:
[----:B------:R-:W3:Y:S04]  /*8180*/  LDL.LU R233, [R1+0x3c] ;  /* 0x00003c0001e97983 */ /* 0x000ee80000300800 */
[----:B------:R1:W-:Y:S04]  /*8190*/  STL.64 [R1+0xa0], R8 ;  /* 0x0000a00801007387 */ /* 0x0003e80000100a00 */
[----:B-12-4-:R-:W2:Y:S04]  /*81a0*/  LDL.64 R8, [R1+0x48] ;  /* 0x0000480001087983 */ /* 0x016ea80000100a00 */
[----:B------:R-:W4:Y:S04]  /*81b0*/  LDL.LU R19, [R1] ;  /* 0x0000000001137983 */ /* 0x000f280000300800 */
[----:B------:R-:W-:Y:S04]  /*81c0*/  STL.64 [R1+0x98], R6 ;  /* 0x0000980601007387 */ /* 0x000fe80000100a00 */
[----:B------:R1:W-:Y:S04]  /*81d0*/  STL [R1+0x90], R0 ;  /* 0x0000900001007387 */ /* 0x0003e80000100800 */
[----:B-1----:R-:W2:Y:S01]  /*81e0*/  LDL R0, [R1+0x40] ;  /* 0x0000400001007983 */ /* 0x002ea20000100800 */
[----:B------:R-:W-:-:S02]  /*81f0*/  IMAD.MOV.U32 R13, RZ, RZ, R15 ;  /* 0x000000ffff0d7224 */ /* 0x000fc400078e000f */
[----:B0----5:R-:W-:Y:S01]  /*8200*/  IMAD.U32 R18, R14, 0x10000, RZ ;  /* 0x000100000e127824 */ /* 0x021fe200078e00ff */
[----:B------:R2:W-:Y:S01]  /*8210*/  STL.64 [R1+0x88], R4 ;  /* 0x0000880401007387 */ /* 0x0005e20000100a00 */
[----:B------:R-:W-:Y:S02]  /*8220*/  IMAD R23, R23, 0x78, RZ ;  /* 0x0000007817177824 */ /* 0x000fe400078e02ff */
[----:B------:R-:W-:Y:S01]  /*8230*/  FMUL R18, R18, R16 ;  /* 0x0000001012127220 */ /* 0x000fe20000400000 */
[----:B------:R-:W-:-:S03]  /*8240*/  ISETP.GT.AND P4, PT, R3, 0x80, P0 ;  /* 0x000000800300780c */ /* 0x000fc60000784270 */
[----:B---3--:R-:W-:-:S05]  /*8250*/  FFMA R18, R233, R2, R18 ;  /* 0x00000002e9127223 */ /* 0x008fca0000000012 */
[----:B------:R-:W-:Y:S01]  /*8260*/  F2FP.BF16.F32.PACK_AB R18, RZ, R18 ;  /* 0x00000012ff12723e */ /* 0x000fe200000010ff */
[----:B--2---:R-:W-:Y:S02]  /*8270*/  IMAD.WIDE.U32 R4, R0, 0x78, R12 ;  /* 0x0000007800047825 */ /* 0x004fe400078e000c */
[----:B------:R-:W2:Y:S02]  /*8280*/  LDL.64 R12, [R1+0x50] ;  /* 0x00005000010c7983 */ /* 0x000ea40000100a00 */
[----:B------:R-:W-:Y:S02]  /*8290*/  IMAD.IADD R6, R5, 0x1, R23 ;  /* 0x0000000105067824 */ /* 0x000fe400078e0217 */
[----:B------:R0:W-:Y:S04]  /*82a0*/  @P5 STG.E.U16 desc[UR50][R10.64+0x12], R18 ;  /* 0x000012120a005986 */ /* 0x0001e8000c101532 */
[----:B------:R-:W-:Y:S04]  /*82b0*/  STL [R1+0x44], R23 ;  /* 0x0000441701007387 */ /* 0x000fe80000100800 */
[----:B------:R1:W-:Y:S01]  /*82c0*/  STL [R1+0x30], R6 ;  /* 0x0000300601007387 */ /* 0x0003e20000100800 */
[----:B0-----:R-:W-:-:S02]  /*82d0*/  PRMT R18, R14, 0x7610, R18 ;  /* 0x000076100e127816 */ /* 0x001fc40000000012 */
[----:B--2---:R-:W-:-:S05]  /*82e0*/  IADD3 R13, P5, R12, R4, RZ ;  /* 0x000000040c0d7210 */ /* 0x004fca0007fbe0ff */
[----:B------:R-:W-:Y:S01]  /*82f0*/  IMAD.X R15, R6, 0x1, R9, P5 ;  /* 0x00000001060f7824 */ /* 0x000fe200028e0609 */
[C---:B------:R-:W-:Y:S01]  /*8300*/  LEA R12, P5, R13.reuse, R20, 0x1 ;  /* 0x000000140d0c7211 */ /* 0x040fe200078a08ff */
[----:B------:R-:W5:Y:S03]  /*8310*/  LDL.LU.64 R8, [R1+0xa0] ;  /* 0x0000a00001087983 */ /* 0x000f660000300a00 */
[----:B------:R-:W-:Y:S02]  /*8320*/  LEA.HI.X R13, R13, R21, R15, 0x1, P5 ;  /* 0x000000150d0d7211 */ /* 0x000fe400028f0c0f */
[----:B------:R-:W2:Y:S04]  /*8330*/  LDL R15, [R1+0x60] ;  /* 0x00006000010f7983 */ /* 0x000ea80000100800 */
[----:B------:R0:W3:Y:S02]  /*8340*/  @P4 LDG.E.LTC128B.U16 R18, desc[UR50][R12.64] ;  /* 0x000000320c124981 */ /* 0x0000e4000c1e1520 */
[----:B0-----:R-:W-:-:S04]  /*8350*/  IMAD.U32 R13, RZ, RZ, UR8 ;  /* 0x00000008ff0d7e24 */ /* 0x001fc8000f8e00ff */
[----:B-1----:R-:W-:-:S04]  /*8360*/  IMAD.WIDE.U32 R6, R13, 0xf0, R10 ;  /* 0x000000f00d067825 */ /* 0x002fc800078e000a */
[----:B------:R-:W-:Y:S01]  /*8370*/  @P4 IMAD.MOV.U32 R232, RZ, RZ, R6 ;  /* 0x000000ffffe84224 */ /* 0x000fe200078e0006 */
[----:B------:R0:W-:Y:S01]  /*8380*/  STL.64 [R1+0x28], R6 ;  /* 0x0000280601007387 */ /* 0x0001e20000100a00 */
[----:B---3--:R-:W-:-:S04]  /*8390*/  IMAD.U32 R12, R18, 0x10000, RZ ;  /* 0x00010000120c7824 */ /* 0x008fc800078e00ff */
[----:B------:R-:W-:-:S04]  /*83a0*/  FMUL R12, R12, R16 ;  /* 0x000000100c0c7220 */ /* 0x000fc80000400000 */
[----:B----4-:R-:W-:Y:S01]  /*83b0*/  FFMA R12, R19, R2, R12 ;  /* 0x00000002130c7223 */ /* 0x010fe2000000000c */
[----:B------:R-:W-:-:S04]  /*83c0*/  IMAD.U32 R19, RZ, RZ, UR9 ;  /* 0x00000009ff137e24 */ /* 0x000fc8000f8e00ff */
[----:B------:R-:W-:Y:S01]  /*83d0*/  IMAD R19, R19, 0xf0, RZ ;  /* 0x000000f013137824 */ /* 0x000fe200078e02ff */
[----:B------:R-:W-:-:S03]  /*83e0*/  F2FP.BF16.F32.PACK_AB R12, RZ, R12 ;  /* 0x0000000cff0c723e */ /* 0x000fc600000010ff */
[----:B------:R-:W-:Y:S02]  /*83f0*/  IMAD.IADD R233, R7, 0x1, R19 ;  /* 0x0000000107e97824 */ /* 0x000fe400078e0213 */
[----:B0-----:R0:W5:Y:S04]  /*8400*/  LDL.LU.64 R6, [R1+0x98] ;  /* 0x0000980001067983 */ /* 0x0011680000300a00 */
[----:B------:R1:W-:Y:S02]  /*8410*/  @P4 STG.E.U16 desc[UR50][R232.64], R12 ;  /* 0x0000000ce8004986 */ /* 0x0003e4000c101532 */
[----:B-1----:R-:W-:-:S04]  /*8420*/  IMAD.WIDE.U32 R12, R0, 0x78, R234 ;  /* 0x00000078000c7825 */ /* 0x002fc800078e00ea */
[----:B------:R-:W-:Y:S01]  /*8430*/  IMAD.IADD R23, R23, 0x1, R13 ;  /* 0x0000000117177824 */ /* 0x000fe200078e020d */
[----:B------:R2:W-:Y:S01]  /*8440*/  STL.64 [R1+0x78], R12 ;  /* 0x0000780c01007387 */ /* 0x0005e20000100a00 */
[----:B------:R-:W-:-:S04]  /*8450*/  IMAD.MOV.U32 R22, RZ, RZ, R12 ;  /* 0x000000ffff167224 */ /* 0x000fc800078e000c */
[----:B--2---:R-:W-:Y:S02]  /*8460*/  IMAD.WIDE.U32 R12, R15, R0, R22 ;  /* 0x000000000f0c7225 */ /* 0x004fe400078e0016 */
[----:B------:R0:W5:Y:S01]  /*8470*/  LDL.LU R0, [R1+0x90] ;  /* 0x0000900001007983 */ /* 0x0001620000300800 */
[----:B------:R-:W-:-:S03]  /*8480*/  IADD3 R14, P4, R236, R12, RZ ;  /* 0x0000000cec0e7210 */ /* 0x000fc60007f9e0ff */
[----:B------:R-:W2:Y:S04]  /*8490*/  LDL R15, [R1+0x68] ;  /* 0x00006800010f7983 */ /* 0x000ea80000100800 */
[----:B------:R-:W3:Y:S01]  /*84a0*/  LDL R12, [R1+0x58] ;  /* 0x00005800010c7983 */ /* 0x000ee20000100800 */
[----:B--2---:R-:W-:-:S03]  /*84b0*/  IADD3.X R15, R237, R15, R13, P4, !PT ;  /* 0x0000000fed0f7210 */ /* 0x004fc600027fe40d */
[----:B------:R-:W2:Y:S01]  /*84c0*/  LDL R13, [R1+0x5c] ;  /* 0x00005c00010d7983 */ /* 0x000ea20000100800 */
[----:B---3--:R-:W-:-:S03]  /*84d0*/  IMAD.WIDE.U32 R14, R12, UR41, R14 ;  /* 0x000000290c0e7c25 */ /* 0x008fc6000f8e000e */
[----:B------:R-:W-:Y:S01]  /*84e0*/  LEA R12, P4, R14, R20, 0x1 ;  /* 0x000000140e0c7211 */ /* 0x000fe200078808ff */
[----:B------:R-:W-:Y:S01]  /*84f0*/  BSSY B1, `(.L_x_46) ;  /* 0x0000009000017945 */ /* 0x000fe20003800000 */
[----:B--2---:R-:W-:-:S05]  /*8500*/  IMAD.IADD R13, R13, 0x1, R15 ;  /* 0x000000010d0d7824 */ /* 0x004fca00078e020f */
[----:B------:R-:W-:Y:S02]  /*8510*/  LEA.HI.X R13, R14, R21, R13, 0x1, P4 ;  /* 0x000000150e0d7211 */ /* 0x000fe400020f0c0d */
[----:B------:R-:W-:Y:S02]  /*8520*/  IADD3 R14, P5, R234, R4, RZ ;  /* 0x00000004ea0e7210 */ /* 0x000fe40007fbe0ff */
[----:B------:R0:W5:Y:S04]  /*8530*/  LDL.LU.64 R4, [R1+0x88] ;  /* 0x0000880001047983 */ /* 0x0001680000300a00 */
[----:B------:R0:W-:Y:S01]  /*8540*/  STL [R1], R14 ;  /* 0x0000000e01007387 */ /* 0x0001e20000100800 */
[----:B------:R-:W-:-:S13]  /*8550*/  ISETP.GT.AND P4, PT, R3, 0x80, P3 ;  /* 0x000000800300780c */ /* 0x000fda0001f84270 */
[----:B0-----:R-:W-:Y:S05]  /*8560*/  @!P4 BRA `(.L_x_47) ;  /* 0x000000000004c947 */ /* 0x001fea0003800000 */
[----:B------:R0:W5:Y:S02]  /*8570*/  LDG.E.LTC128B.U16 R18, desc[UR50][R12.64+0x2] ;  /* 0x000002320c127981 */ /* 0x000164000c1e1520 */
.L_x_47:
[----:B------:R-:W-:Y:S05]  /*8580*/  BSYNC B1 ;  /* 0x0000000000017941 */ /* 0x000fea0003800000 */
.L_x_46:
[----:B------:R-:W2:Y:S04]  /*8590*/  LDL R15, [R1+0x4] ;  /* 0x00000400010f7983 */ /* 0x000ea80000100800 */
[----:B------:R0:W-:Y:S04]  /*85a0*/  STL.64 [R1+0xa0], R12 ;  /* 0x0000a00c01007387 */ /* 0x0001e80000100a00 */
[----:B0-----:R-:W3:Y:S04]  /*85b0*/  LDL.64 R12, [R1] ;  /* 0x00000000010c7983 */ /* 0x001ee80000100a00 */
[----:B-----5:R0:W-:Y:S04]  /*85c0*/  STL.64 [R1+0x98], R8 ;  /* 0x0000980801007387 */ /* 0x0201e80000100a00 */
[----:B0-----:R-:W4:Y:S04]  /*85d0*/  LDL.64 R8, [R1+0x48] ;  /* 0x0000480001087983 */ /* 0x001f280000100a00 */
[----:B------:R0:W-:Y:S04]  /*85e0*/  STL.64 [R1+0x90], R6 ;  /* 0x0000900601007387 */ /* 0x0001e80000100a00 */
[----:B0-----:R0:W2:Y:S01]  /*85f0*/  LDL.64 R6, [R1] ;  /* 0x0000000001067983 */ /* 0x0010a20000100a00 */
[----:B------:R-:W-:-:S04]  /*8600*/  IMAD.U32 R14, R18, 0x10000, RZ ;  /* 0x00010000120e7824 */ /* 0x000fc800078e00ff */
[----:B------:R-:W-:Y:S01]  /*8610*/  FMUL R14, R14, R16 ;  /* 0x000000100e0e7220 */ /* 0x000fe20000400000 */
[----:B--2---:R-:W2:Y:S04]  /*8620*/  LDL.LU R7, [R1+0x30] ;  /* 0x0000300001077983 */ /* 0x004ea80000300800 */
[----:B------:R1:W-:Y:S02]  /*8630*/  STL.64 [R1+0x88], R4 ;  /* 0x0000880401007387 */ /* 0x0003e40000100a00 */
[----:B-1----:R-:W-:Y:S02]  /*8640*/  FFMA R5, R15, R2, R14 ;  /* 0x000000020f057223 */ /* 0x002fe4000000000e */
[----:B------:R-:W4:Y:S01]  /*8650*/  LDL.64 R14, [R1+0x50] ;  /* 0x00005000010e7983 */ /* 0x000f220000100a00 */
[----:B---3--:R-:W-:-:S03]  /*8660*/  IMAD.MOV.U32 R6, RZ, RZ, R12 ;  /* 0x000000ffff067224 */ /* 0x008fc600078e000c */
[----:B------:R0:W5:Y:S01]  /*8670*/  LDL.LU.64 R12, [R1+0xa0] ;  /* 0x0000a000010c7983 */ /* 0x0001620000300a00 */
[----:B------:R-:W-:Y:S01]  /*8680*/  BSSY B1, `(.L_x_48) ;  /* 0x0000019000017945 */ /* 0x000fe20003800000 */
[----:B--2---:R-:W-:-:S05]  /*8690*/  IMAD.X R7, R7, 0x1, R235, P5 ;  /* 0x0000000107077824 */ /* 0x004fca00028e06eb */
[----:B------:R1:W-:Y:S01]  /*86a0*/  STL [R1+0x4], R7 ;  /* 0x0000040701007387 */ /* 0x0003e20000100800 */
[----:B----4-:R-:W-:-:S05]  /*86b0*/  IADD3 R14, P5, R6, R14, RZ ;  /* 0x0000000e060e7210 */ /* 0x010fca0007fbe0ff */
[----:B------:R-:W-:Y:S01]  /*86c0*/  IMAD.X R15, R7, 0x1, R9, P5 ;  /* 0x00000001070f7824 */ /* 0x000fe200028e0609 */
[C---:B------:R-:W-:Y:S01]  /*86d0*/  LEA R6, P5, R14.reuse, R20, 0x1 ;  /* 0x000000140e067211 */ /* 0x040fe200078a08ff */
[----:B------:R0:W5:Y:S03]  /*86e0*/  LDL.LU.64 R8, [R1+0x98] ;  /* 0x0000980001087983 */ /* 0x0001660000300a00 */
[----:B-1----:R-:W-:Y:S01]  /*86f0*/  LEA.HI.X R7, R14, R21, R15, 0x1, P5 ;  /* 0x000000150e077211 */ /* 0x002fe200028f0c0f */
[----:B------:R-:W-:Y:S01]  /*8700*/  IMAD.U32 R15, RZ, RZ, UR8 ;  /* 0x00000008ff0f7e24 */ /* 0x000fe2000f8e00ff */
[----:B------:R-:W-:-:S03]  /*8710*/  F2FP.BF16.F32.PACK_AB R14, RZ, R5 ;  /* 0x00000005ff0e723e */ /* 0x000fc600000010ff */
[----:B------:R-:W-:Y:S01]  /*8720*/  IMAD.WIDE.U32 R4, R15, 0xf0, R10 ;  /* 0x000000f00f047825 */ /* 0x000fe200078e000a */
[----:B------:R1:W-:Y:S03]  /*8730*/  STL.64 [R1+0x38], R6 ;  /* 0x0000380601007387 */ /* 0x0003e60000100a00 */
[----:B------:R-:W-:Y:S01]  /*8740*/  IMAD.IADD R15, R19, 0x1, R5 ;  /* 0x00000001130f7824 */ /* 0x000fe200078e0205 */
[----:B------:R-:W-:Y:S01]  /*8750*/  PRMT R19, R14, 0x7610, R19 ;  /* 0x000076100e137816 */ /* 0x000fe20000000013 */
[----:B------:R-:W-:Y:S01]  /*8760*/  IMAD.MOV.U32 R14, RZ, RZ, R4 ;  /* 0x000000ffff0e7224 */ /* 0x000fe200078e0004 */
[----:B-1----:R0:W5:Y:S01]  /*8770*/  LDL.LU.64 R6, [R1+0x90] ;  /* 0x0000900001067983 */ /* 0x0021620000300a00 */
[----:B------:R-:W-:-:S03]  /*8780*/  ISETP.GT.AND P5, PT, R3, 0x88, P0 ;  /* 0x000000880300780c */ /* 0x000fc600007a4270 */
[----:B------:R1:W-:Y:S04]  /*8790*/  STL.64 [R1+0x30], R4 ;  /* 0x0000300401007387 */ /* 0x0003e80000100a00 */
[----:B------:R0:W-:Y:S04]  /*87a0*/  @P4 STG.E.U16 desc[UR50][R14.64+0x2], R19 ;  /* 0x000002130e004986 */ /* 0x0001e8000c101532 */
[----:B-1----:R0:W5:Y:S04]  /*87b0*/  LDL.LU.64 R4, [R1+0x88] ;  /* 0x0000880001047983 */ /* 0x0021680000300a00 */
[----:B------:R0:W-:Y:S01]  /*87c0*/  STL.S16 [R1+0x84], R18 ;  /* 0x0000841201007387 */ /* 0x0001e20000100600 */
[----:B------:R-:W-:Y:S05]  /*87d0*/  @!P5 BRA `(.L_x_49) ;  /* 0x00000000000cd947 */ /* 0x000fea0003800000 */
[----:B0-----:R-:W2:Y:S04]  /*87e0*/  LDL.LU.64 R18, [R1+0x38] ;  /* 0x0000380001127983 */ /* 0x001ea80000300a00 */
[----:B--2---:R-:W2:Y:S04]  /*87f0*/  LDG.E.LTC128B.U16 R18, desc[UR50][R18.64] ;  /* 0x0000003212127981 */ /* 0x004ea8000c1e1520 */
[----:B--2---:R1:W-:Y:S02]  /*8800*/  STL [R1+0x84], R18 ;  /* 0x0000841201007387 */ /* 0x0043e40000100800 */
.L_x_49:
[----:B------:R-:W-:Y:S05]  /*8810*/  BSYNC B1 ;  /* 0x0000000000017941 */ /* 0x000fea0003800000 */
.L_x_48:
[----:B-----5:R2:W-:Y:S04]  /*8820*/  STL.64 [R1+0xa8], R12 ;  /* 0x0000a80c01007387 */ /* 0x0205e80000100a00 */
[----:B--2---:R-:W2:Y:S04]  /*8830*/  LDL.64 R12, [R1+0x28] ;  /* 0x00002800010c7983 */ /* 0x004ea80000100a00 */
[----:B------:R3:W-:Y:S04]  /*8840*/  STL.64 [R1+0xa0], R10 ;  /* 0x0000a00a01007387 */ /* 0x0007e80000100a00 */
[----:B---3--:R-:W3:Y:S04]  /*8850*/  LDL.LU R10, [R1+0x8] ;  /* 0x00000800010a7983 */ /* 0x008ee80000300800 */
[----:B------:R4:W-:Y:S04]  /*8860*/  STL.64 [R1+0x98], R8 ;  /* 0x0000980801007387 */ /* 0x0009e80000100a00 */
[----:B----4-:R-:W4:Y:S04]  /*8870*/  LDL.LU.64 R8, [R1+0x78] ;  /* 0x0000780001087983 */ /* 0x010f280000300a00 */
[----:B0-----:R-:W4:Y:S04]  /*8880*/  LDL R19, [R1+0x60] ;  /* 0x0000600001137983 */ /* 0x001f280000100800 */
[----:B------:R0:W-:Y:S04]  /*8890*/  STL.64 [R1+0x90], R6 ;  /* 0x0000900601007387 */ /* 0x0001e80000100a00 */
[----:B0-----:R-:W4:Y:S04]  /*88a0*/  LDL R6, [R1+0x68] ;  /* 0x0000680001067983 */ /* 0x001f280000100800 */
[----:B------:R-:W4:Y:S04]  /*88b0*/  LDL R7, [R1+0x58] ;  /* 0x0000580001077983 */ /* 0x000f280000100800 */
[----:B------:R0:W-:Y:S04]  /*88c0*/  STL [R1+0x8c], R4 ;  /* 0x00008c0401007387 */ /* 0x0001e80000100800 */
[----:B0-----:R-:W1:Y:S01]  /*88d0*/  LDL.LU R4, [R1+0x84] ;  /* 0x0000840001047983 */ /* 0x001e620000300800 */
[----:B------:R-:W-:-:S03]  /*88e0*/  IMAD.U32 R11, RZ, RZ, UR8 ;  /* 0x00000008ff0b7e24 */ /* 0x000fc6000f8e00ff */
[----:B------:R-:W-:Y:S01]  /*88f0*/  STL [R1+0x88], R0 ;  /* 0x0000880001007387 */ /* 0x000fe20000100800 */
[----:B------:R-:W-:Y:S02]  /*8900*/  IMAD.SHL.U32 R11, R11, 0x10, RZ ;  /* 0x000000100b0b7824 */ /* 0x000fe400078e00ff */
[----:B-1----:R-:W-:-:S04]  /*8910*/  IMAD.U32 R18, R4, 0x10000, RZ ;  /* 0x0001000004127824 */ /* 0x002fc800078e00ff */
[----:B------:R-:W-:-:S04]  /*8920*/  FMUL R18, R18, R16 ;  /* 0x0000001012127220 */ /* 0x000fc80000400000 */
[----:B---3--:R-:W-:Y:S01]  /*8930*/  FFMA R18, R10, R2, R18 ;  /* 0x000000020a127223 */ /* 0x008fe20000000012 */
[----:B--2---:R-:W-:Y:S02]  /*8940*/  IADD3 R10, P4, R11, R12, RZ ;  /* 0x0000000c0b0a7210 */ /* 0x004fe40007f9e0ff */
[----:B------:R0:W5:Y:S02]  /*8950*/  LDL.LU.64 R12, [R1+0xa8] ;  /* 0x0000a800010c7983 */ /* 0x0001640000300a00 */
[----:B------:R-:W-:Y:S02]  /*8960*/  F2FP.BF16.F32.PACK_AB R18, RZ, R18 ;  /* 0x00000012ff12723e */ /* 0x000fe400000010ff */
[----:B------:R-:W2:Y:S02]  /*8970*/  LDL R11, [R1+0x20] ;  /* 0x00002000010b7983 */ /* 0x000ea40000100800 */
[----:B--2---:R-:W-:-:S05]  /*8980*/  IMAD.X R11, R233, 0x1, R11, P4 ;  /* 0x00000001e90b7824 */ /* 0x004fca00020e060b */
[----:B------:R-:W-:Y:S04]  /*8990*/  STL.64 [R1+0x70], R10 ;  /* 0x0000700a01007387 */ /* 0x000fe80000100a00 */
[----:B------:R1:W-:Y:S04]  /*89a0*/  @P5 STG.E.U16 desc[UR50][R10.64], R18 ;  /* 0x000000120a005986 */ /* 0x0003e8000c101532 */
[----:B-1----:R0:W5:Y:S04]  /*89b0*/  LDL.LU.64 R10, [R1+0xa0] ;  /* 0x0000a000010a7983 */ /* 0x0021680000300a00 */
[----:B------:R-:W2:Y:S01]  /*89c0*/  LDL R18, [R1+0x40] ;  /* 0x0000400001127983 */ /* 0x000ea20000100800 */
[----:B----4-:R-:W-:-:S05]  /*89d0*/  IADD3 R8, P4, R234, R8, RZ ;  /* 0x00000008ea087210 */ /* 0x010fca0007f9e0ff */
[----:B------:R-:W-:-:S05]  /*89e0*/  IMAD.X R9, R23, 0x1, R235, P4 ;  /* 0x0000000117097824 */ /* 0x000fca00020e06eb */
[----:B------:R1:W-:Y:S01]  /*89f0*/  STL.64 [R1+0x78], R8 ;  /* 0x0000780801007387 */ /* 0x0003e20000100a00 */
[----:B--2---:R-:W-:-:S03]  /*8a00*/  IMAD.WIDE.U32 R18, R19, R18, R8 ;  /* 0x0000001213127225 */ /* 0x004fc600078e0008 */
[----:B-1----:R0:W5:Y:S01]  /*8a10*/  LDL.LU.64 R8, [R1+0x98] ;  /* 0x0000980001087983 */ /* 0x0021620000300a00 */
[----:B------:R-:W-:-:S04]  /*8a20*/  IADD3 R18, P4, R236, R18, RZ ;  /* 0x00000012ec127210 */ /* 0x000fc80007f9e0ff */
[----:B------:R-:W-:-:S03]  /*8a30*/  IADD3.X R19, R237, R6, R19, P4, !PT ;  /* 0x00000006ed137210 */ /* 0x000fc600027fe413 */
[----:B------:R-:W-:-:S03]  /*8a40*/  IMAD.WIDE.U32 R6, R7, UR41, R18 ;  /* 0x0000002907067c25 */ /* 0x000fc6000f8e0012 */
[----:B------:R-:W2:Y:S01]  /*8a50*/  LDL R19, [R1+0x5c] ;  /* 0x00005c0001137983 */ /* 0x000ea20000100800 */
[----:B------:R-:W-:Y:S02]  /*8a60*/  PRMT R0, R4, 0x7610, R0 ;  /* 0x0000761004007816 */ /* 0x000fe40000000000 */
[----:B------:R-:W-:Y:S02]  /*8a70*/  LEA R18, P4, R6, R20, 0x1 ;  /* 0x0000001406127211 */ /* 0x000fe400078808ff */
[----:B------:R-:W-:Y:S01]  /*8a80*/  ISETP.GT.AND P5, PT, R3, 0x88, P3 ;  /* 0x000000880300780c */ /* 0x000fe20001fa4270 */
[----:B--2---:R-:W-:-:S05]  /*8a90*/  IMAD.IADD R19, R19, 0x1, R7 ;  /* 0x0000000113137824 */ /* 0x004fca00078e0207 */
[----:B------:R-:W-:Y:S02]  /*8aa0*/  LEA.HI.X R19, R6, R21, R19, 0x1, P4 ;  /* 0x0000001506137211 */ /* 0x000fe400020f0c13 */
[----:B------:R0:W5:Y:S04]  /*8ab0*/  LDL.LU.64 R6, [R1+0x90] ;  /* 0x0000900001067983 */ /* 0x0001680000300a00 */
[----:B------:R0:W5:Y:S04]  /*8ac0*/  LDL.LU R4, [R1+0x8c] ;  /* 0x00008c0001047983 */ /* 0x0001680000300800 */
[----:B------:R1:W-:Y:S04]  /*8ad0*/  STL.S16 [R1+0x38], R0 ;  /* 0x0000380001007387 */ /* 0x0003e80000100600 */
[----:B-1----:R0:W5:Y:S01]  /*8ae0*/  LDL.LU R0, [R1+0x88] ;  /* 0x0000880001007983 */ /* 0x0021620000300800 */
[----:B------:R-:W-:Y:S04]  /*8af0*/  BSSY B1, `(.L_x_50) ;  /* 0x0000006000017945 */ /* 0x000fe80003800000 */
[----:B------:R-:W-:Y:S05]  /*8b00*/  @!P5 BRA `(.L_x_51) ;  /* 0x000000000010d947 */ /* 0x000fea0003800000 */
[----:B-----5:R1:W-:Y:S04]  /*8b10*/  STL [R1+0x88], R0 ;  /* 0x0000880001007387 */ /* 0x0203e80000100800 */
[----:B-1----:R-:W2:Y:S04]  /*8b20*/  LDG.E.LTC128B.U16 R0, desc[UR50][R18.64+0x2] ;  /* 0x0000023212007981 */ /* 0x002ea8000c1e1520 */
[----:B--2---:R1:W-:Y:S04]  /*8b30*/  STL [R1+0x38], R0 ;  /* 0x0000380001007387 */ /* 0x0043e80000100800 */
[----:B-1----:R1:W5:Y:S02]  /*8b40*/  LDL.LU R0, [R1+0x88] ;  /* 0x0000880001007983 */ /* 0x0023640000300800 */
.L_x_51:
[----:B------:R-:W-:Y:S05]  /*8b50*/  BSYNC B1 ;  /* 0x0000000000017941 */ /* 0x000fea0003800000 */
.L_x_50:
[----:B-----5:R2:W-:Y:S04]  /*8b60*/  STL.64 [R1+0xb0], R12 ;  /* 0x0000b00c01007387 */ /* 0x0205e80000100a00 */
[----:B--2---:R-:W2:Y:S04]  /*8b70*/  LDL.64 R12, [R1+0x30] ;  /* 0x00003000010c7983 */ /* 0x004ea80000100a00 */
[----:B------:R3:W-:Y:S04]  /*8b80*/  STL [R1+0xa8], R10 ;  /* 0x0000a80a01007387 */ /* 0x0007e80000100800 */
[----:B---3--:R-:W3:Y:S04]  /*8b90*/  LDL.LU R10, [R1+0xc] ;  /* 0x00000c00010a7983 */ /* 0x008ee80000300800 */
[----:B------:R-:W-:Y:S04]  /*8ba0*/  STL [R1+0xa4], R9 ;  /* 0x0000a40901007387 */ /* 0x000fe80000100800 */
[----:B------:R-:W-:Y:S04]  /*8bb0*/  STL [R1+0xa0], R8 ;  /* 0x0000a00801007387 */ /* 0x000fe80000100800 */
[----:B------:R-:W-:Y:S04]  /*8bc0*/  STL.64 [R1+0x98], R6 ;  /* 0x0000980601007387 */ /* 0x000fe80000100a00 */
[----:B------:R-:W-:Y:S04]  /*8bd0*/  STL [R1+0x90], R5 ;  /* 0x0000900501007387 */ /* 0x000fe80000100800 */
[----:B------:R4:W-:Y:S04]  /*8be0*/  STL [R1+0x8c], R4 ;  /* 0x00008c0401007387 */ /* 0x0009e80000100800 */
[----:B----4-:R-:W4:Y:S01]  /*8bf0*/  LDL.LU R4, [R1+0x38] ;  /* 0x0000380001047983 */ /* 0x010f220000300800 */
[----:B------:R-:W-:-:S03]  /*8c00*/  IMAD.U32 R7, RZ, RZ, UR8 ;  /* 0x00000008ff077e24 */ /* 0x000fc6000f8e00ff */
[----:B------:R0:W-:Y:S01]  /*8c10*/  STL [R1+0x88], R0 ;  /* 0x0000880001007387 */ /* 0x0001e20000100800 */
[----:B------:R-:W-:Y:S02]  /*8c20*/  IMAD.SHL.U32 R7, R7, 0x10, RZ ;  /* 0x0000001007077824 */ /* 0x000fe400078e00ff */
[----:B----4-:R-:W-:-:S04]  /*8c30*/  IMAD.U32 R6, R4, 0x10000, RZ ;  /* 0x0001000004067824 */ /* 0x010fc800078e00ff */
[----:B------:R-:W-:-:S04]  /*8c40*/  FMUL R6, R6, R16 ;  /* 0x0000001006067220 */ /* 0x000fc80000400000 */
[----:B---3--:R-:W-:Y:S01]  /*8c50*/  FFMA R10, R10, R2, R6 ;  /* 0x000000020a0a7223 */ /* 0x008fe20000000006 */
[----:B--2---:R-:W-:Y:S02]  /*8c60*/  IADD3 R6, P4, R7, R12, RZ ;  /* 0x0000000c07067210 */ /* 0x004fe40007f9e0ff */
[----:B------:R2:W5:Y:S04]  /*8c70*/  LDL.LU.64 R12, [R1+0xb0] ;  /* 0x0000b000010c7983 */ /* 0x0005680000300a00 */
[----:B------:R-:W3:Y:S01]  /*8c80*/  LDL R7, [R1+0x20] ;  /* 0x0000200001077983 */ /* 0x000ee20000100800 */
[----:B------:R-:W-:-:S03]  /*8c90*/  F2FP.BF16.F32.PACK_AB R9, RZ, R10 ;  /* 0x0000000aff09723e */ /* 0x000fc600000010ff */
[----:B------:R2:W5:Y:S01]  /*8ca0*/  LDL.LU R10, [R1+0xa8] ;  /* 0x0000a800010a7983 */ /* 0x0005620000300800 */
[----:B------:R-:W-:Y:S02]  /*8cb0*/  PRMT R8, R9, 0x7610, R8 ;  /* 0x0000761009087816 */ /* 0x000fe40000000008 */
[----:B0-----:R-:W-:Y:S01]  /*8cc0*/  PRMT R0, R4, 0x7610, R0 ;  /* 0x0000761004007816 */ /* 0x001fe20000000000 */
[----:B------:R2:W5:Y:S01]  /*8cd0*/  LDL.LU R9, [R1+0xa4] ;  /* 0x0000a40001097983 */ /* 0x0005620000300800 */
[----:B------:R-:W-:-:S03]  /*8ce0*/  PRMT R5, R8, 0x7610, R5 ;  /* 0x0000761008057816 */ /* 0x000fc60000000005 */
[----:B------:R2:W5:Y:S01]  /*8cf0*/  LDL.LU R8, [R1+0xa0] ;  /* 0x0000a00001087983 */ /* 0x0005620000300800 */
[----:B---3--:R-:W-:Y:S01]  /*8d00*/  IMAD.X R7, R7, 0x1, R15, P4 ;  /* 0x0000000107077824 */ /* 0x008fe200020e060f */
[----:B------:R-:W-:-:S04]  /*8d10*/  ISETP.GT.AND P4, PT, R3, 0x80, P2 ;  /* 0x000000800300780c */ /* 0x000fc80001784270 */
[----:B------:R-:W-:Y:S04]  /*8d20*/  STL.64 [R1+0x8], R6 ;  /* 0x0000080601007387 */ /* 0x000fe80000100a00 */
[----:B------:R0:W-:Y:S04]  /*8d30*/  @P5 STG.E.U16 desc[UR50][R6.64+0x2], R5 ;  /* 0x0000020506005986 */ /* 0x0001e8000c101532 */
[----:B0-----:R2:W5:Y:S04]  /*8d40*/  LDL.LU.64 R6, [R1+0x98] ;  /* 0x0000980001067983 */ /* 0x0015680000300a00 */
[----:B------:R2:W5:Y:S04]  /*8d50*/  LDL.LU R5, [R1+0x90] ;  /* 0x0000900001057983 */ /* 0x0005680000300800 */
[----:B------:R2:W5:Y:S04]  /*8d60*/  LDL.LU R4, [R1+0x8c] ;  /* 0x00008c0001047983 */ /* 0x0005680000300800 */
[----:B------:R0:W-:Y:S04]  /*8d70*/  STL.S16 [R1+0x38], R0 ;  /* 0x0000380001007387 */ /* 0x0001e80000100600 */
[----:B0-----:R2:W5:Y:S01]  /*8d80*/  LDL.LU R0, [R1+0x88] ;  /* 0x0000880001007983 */ /* 0x0015620000300800 */
[----:B------:R-:W-:Y:S04]  /*8d90*/  BSSY B1, `(.L_x_52) ;  /* 0x0000006000017945 */ /* 0x000fe80003800000 */
[----:B------:R-:W-:Y:S05]  /*8da0*/  @!P4 BRA `(.L_x_53) ;  /* 0x000000000010c947 */ /* 0x000fea0003800000 */
[----:B-----5:R0:W-:Y:S04]  /*8db0*/  STL [R1+0x88], R0 ;  /* 0x0000880001007387 */ /* 0x0201e80000100800 */
[----:B0-----:R-:W3:Y:S04]  /*8dc0*/  LDG.E.LTC128B.U16 R0, desc[UR50][R12.64+0x10] ;  /* 0x000010320c007981 */ /* 0x001ee8000c1e1520 */
[----:B---3--:R0:W-:Y:S04]  /*8dd0*/  STL [R1+0x38], R0 ;  /* 0x0000380001007387 */ /* 0x0081e80000100800 */
[----:B0-----:R0:W5:Y:S02]  /*8de0*/  LDL.LU R0, [R1+0x88] ;  /* 0x0000880001007983 */ /* 0x0011640000300800 */
.L_x_53:
[----:B------:R-:W-:Y:S05]  /*8df0*/  BSYNC B1 ;  /* 0x0000000000017941 */ /* 0x000fea0003800000 */
.L_x_52:
[----:B------:R-:W3:Y:S04]  /*8e00*/  LDL R232, [R1+0x38] ;  /* 0x0000380001e87983 */ /* 0x000ee80000100800 */
[----:B-----5:R4:W-:Y:S04]  /*8e10*/  STL [R1+0x98], R6 ;  /* 0x0000980601007387 */ /* 0x0209e80000100800 */
[----:B----4-:R-:W4:Y:S04]  /*8e20*/  LDL.LU R6, [R1+0x10] ;  /* 0x0000100001067983 */ /* 0x010f280000300800 */
[----:B------:R1:W-:Y:S04]  /*8e30*/  STL.64 [R1+0x90], R4 ;  /* 0x0000900401007387 */ /* 0x0003e80000100a00 */
[----:B-1----:R-:W2:Y:S04]  /*8e40*/  LDL.LU.64 R4, [R1+0x28] ;  /* 0x0000280001047983 */ /* 0x002ea80000300a00 */
[----:B------:R1:W-:Y:S01]  /*8e50*/  STL [R1+0x88], R0 ;  /* 0x0000880001007387 */ /* 0x0003e20000100800 */
[----:B---3--:R-:W-:-:S04]  /*8e60*/  IMAD.U32 R232, R232, 0x10000, RZ ;  /* 0x00010000e8e87824 */ /* 0x008fc800078e00ff */
[----:B------:R-:W-:-:S04]  /*8e70*/  FMUL R232, R232, R16 ;  /* 0x00000010e8e87220 */ /* 0x000fc80000400000 */
[----:B----4-:R-:W-:Y:S02]  /*8e80*/  FFMA R232, R6, R2, R232 ;  /* 0x0000000206e87223 */ /* 0x010fe400000000e8 */
[----:B------:R3:W5:Y:S01]  /*8e90*/  LDL.LU R6, [R1+0x98] ;  /* 0x0000980001067983 */ /* 0x0007620000300800 */
[----:B------:R-:W-:Y:S02]  /*8ea0*/  ISETP.GT.AND P5, PT, R3, 0x80, P1 ;  /* 0x000000800300780c */ /* 0x000fe40000fa4270 */
[----:B------:R-:W-:-:S04]  /*8eb0*/  F2FP.BF16.F32.PACK_AB R232, RZ, R232 ;  /* 0x000000e8ffe8723e */ /* 0x000fc800000010ff */
[----:B-1----:R-:W-:Y:S01]  /*8ec0*/  PRMT R0, R232, 0x7610, R0 ;  /* 0x00007610e8007816 */ /* 0x002fe20000000000 */
[----:B--2---:R-:W-:Y:S02]  /*8ed0*/  @P4 IMAD.MOV.U32 R232, RZ, RZ, R4 ;  /* 0x000000ffffe84224 */ /* 0x004fe400078e0004 */
[----:B------:R3:W5:Y:S04]  /*8ee0*/  LDL.LU.64 R4, [R1+0x90] ;  /* 0x0000900001047983 */ /* 0x0007680000300a00 */
[----:B------:R1:W-:Y:S04]  /*8ef0*/  @P4 STG.E.U16 desc[UR50][R232.64+0x10], R0 ;  /* 0x00001000e8004986 */ /* 0x0003e8000c101532 */
[----:B-1----:R3:W5:Y:S04]  /*8f00*/  LDL.LU R0, [R1+0x88] ;  /* 0x0000880001007983 */ /* 0x0027680000300800 */
[----:B------:R-:W2:Y:S01]  /*8f10*/  LDL.LU R233, [R1+0x38] ;  /* 0x0000380001e97983 */ /* 0x000ea20000300800 */
[----:B------:R-:W-:Y:S01]  /*8f20*/  BSSY B1, `(.L_x_54) ;  /* 0x0000004000017945 */ /* 0x000fe20003800000 */
[----:B--2---:R-:W-:-:S03]  /*8f30*/  PRMT R232, R233, 0x7610, R232 ;  /* 0x00007610e9e87816 */ /* 0x004fc600000000e8 */
[----:B---3--:R-:W-:Y:S05]  /*8f40*/  @!P5 BRA `(.L_x_55) ;  /* 0x000000000004d947 */ /* 0x008fea0003800000 */
[----:B------:R1:W5:Y:S02]  /*8f50*/  LDG.E.LTC128B.U16 R232, desc[UR50][R12.64+0x12] ;  /* 0x000012320ce87981 */ /* 0x000364000c1e1520 */
.L_x_55:
[----:B------:R-:W-:Y:S05]  /*8f60*/  BSYNC B1 ;  /* 0x0000000000017941 */ /* 0x000fea0003800000 */
.L_x_54:
[----:B-----5:R2:W-:Y:S04]  /*8f70*/  STL [R1+0x88], R0 ;  /* 0x0000880001007387 */ /* 0x0205e80000100800 */
[----:B--2---:R-:W2:Y:S01]  /*8f80*/  LDL.LU R0, [R1+0x14] ;  /* 0x0000140001007983 */ /* 0x004ea20000300800 */
[----:B------:R-:W-:-:S04]  /*8f90*/  IMAD.U32 R233, R232, 0x10000, RZ ;  /* 0x00010000e8e97824 */ /* 0x000fc800078e00ff */
[----:B------:R-:W-:Y:S01]  /*8fa0*/  FMUL R233, R233, R16 ;  /* 0x00000010e9e97220 */ /* 0x000fe20000400000 */
[----:B------:R-:W-:-:S03]  /*8fb0*/  ISETP.GT.AND P4, PT, R3, 0x88, P2 ;  /* 0x000000880300780c */ /* 0x000fc60001784270 */
[----:B--2---:R-:W-:Y:S02]  /*8fc0*/  FFMA R233, R0, R2, R233 ;  /* 0x0000000200e97223 */ /* 0x004fe400000000e9 */
[----:B------:R2:W5:Y:S01]  /*8fd0*/  LDL.LU R0, [R1+0x88] ;  /* 0x0000880001007983 */ /* 0x0005620000300800 */
[----:B------:R-:W-:Y:S02]  /*8fe0*/  BSSY B1, `(.L_x_56) ;  /* 0x0000005000017945 */ /* 0x000fe40003800000 */
[----:B------:R-:W-:-:S05]  /*8ff0*/  F2FP.BF16.F32.PACK_AB R233, RZ, R233 ;  /* 0x000000e9ffe9723e */ /* 0x000fca00000010ff */
[----:B------:R2:W-:Y:S01]  /*9000*/  @P5 STG.E.U16 desc[UR50][R14.64+0x12], R233 ;  /* 0x000012e90e005986 */ /* 0x0005e2000c101532 */
[----:B------:R-:W-:Y:S05]  /*9010*/  @!P4 BRA `(.L_x_57) ;  /* 0x000000000004c947 */ /* 0x000fea0003800000 */
[----:B------:R3:W5:Y:S02]  /*9020*/  LDG.E.LTC128B.U16 R232, desc[UR50][R18.64+0x10] ;  /* 0x0000103212e87981 */ /* 0x000764000c1e1520 */
.L_x_57:
[----:B------:R-:W-:Y:S05]  /*9030*/  BSYNC B1 ;  /* 0x0000000000017941 */ /* 0x000fea0003800000 */
.L_x_56:
[----:B-----5:R4:W-:Y:S04]  /*9040*/  STL [R1+0x90], R0 ;  /* 0x0000900001007387 */ /* 0x0209e80000100800 */
[----:B----4-:R-:W4:Y:S04]  /*9050*/  LDL.LU R0, [R1+0x18] ;  /* 0x0000180001007983 */ /* 0x010f280000300800 */
[----:B------:R0:W-:Y:S04]  /*9060*/  STL.64 [R1+0x88], R4 ;  /* 0x0000880401007387 */ /* 0x0001e80000100a00 */
[----:B0-----:R-:W3:Y:S01]  /*9070*/  LDL.LU.64 R4, [R1+0x70] ;  /* 0x0000700001047983 */ /* 0x001ee20000300a00 */
[----:B--2---:R-:W-:-:S04]  /*9080*/  IMAD.U32 R233, R232, 0x10000, RZ ;  /* 0x00010000e8e97824 */ /* 0x004fc800078e00ff */
[----:B------:R-:W-:Y:S01]  /*9090*/  FMUL R233, R233, R16 ;  /* 0x00000010e9e97220 */ /* 0x000fe20000400000 */
[----:B------:R-:W-:Y:S01]  /*90a0*/  ISETP.GT.AND P5, PT, R3, 0x88, P1 ;  /* 0x000000880300780c */ /* 0x000fe20000fa4270 */
[----:B------:R-:W-:Y:S02]  /*90b0*/  BSSY B1, `(.L_x_58) ;  /* 0x000000a000017945 */ /* 0x000fe40003800000 */
[----:B----4-:R-:W-:Y:S02]  /*90c0*/  FFMA R233, R0, R2, R233 ;  /* 0x0000000200e97223 */ /* 0x010fe400000000e9 */
[----:B------:R0:W5:Y:S03]  /*90d0*/  LDL.LU R0, [R1+0x90] ;  /* 0x0000900001007983 */ /* 0x0001660000300800 */
[----:B------:R-:W-:-:S05]  /*90e0*/  F2FP.BF16.F32.PACK_AB R233, RZ, R233 ;  /* 0x000000e9ffe9723e */ /* 0x000fca00000010ff */
[----:B---3--:R2:W-:Y:S04]  /*90f0*/  @P4 STG.E.U16 desc[UR50][R4.64+0x10], R233 ;  /* 0x000010e904004986 */ /* 0x0085e8000c101532 */
[----:B--2---:R0:W5:Y:S04]  /*9100*/  LDL.LU.64 R4, [R1+0x88] ;  /* 0x0000880001047983 */ /* 0x0041680000300a00 */
[----:B------:R0:W-:Y:S01]  /*9110*/  STL.S16 [R1+0x18], R232 ;  /* 0x000018e801007387 */ /* 0x0001e20000100600 */
[----:B------:R-:W-:Y:S05]  /*9120*/  @!P5 BRA `(.L_x_59) ;  /* 0x000000000008d947 */ /* 0x000fea0003800000 */
[----:B0-----:R-:W2:Y:S04]  /*9130*/  LDG.E.LTC128B.U16 R232, desc[UR50][R18.64+0x12] ;  /* 0x0000123212e87981 */ /* 0x001ea8000c1e1520 */
[----:B--2---:R2:W-:Y:S02]  /*9140*/  STL [R1+0x18], R232 ;  /* 0x000018e801007387 */ /* 0x0045e40000100800 */
.L_x_59:
[----:B------:R-:W-:Y:S05]  /*9150*/  BSYNC B1 ;  /* 0x0000000000017941 */ /* 0x000fea0003800000 */
.L_x_58:
[----:B------:R-:W3:Y:S04]  /*9160*/  LDL.LU R233, [R1+0x1c] ;  /* 0x00001c0001e97983 */ /* 0x000ee80000300800 */
[----:B------:R4:W-:Y:S04]  /*9170*/  STL.64 [R1+0xc8], R26 ;  /* 0x0000c81a01007387 */ /* 0x0009e80000100a00 */
[----:B----4-:R-:W4:Y:S04]  /*9180*/  LDL.LU.64 R26, [R1] ;  /* 0x00000000011a7983 */ /* 0x010f280000300a00 */
[----:B------:R0:W-:Y:S04]  /*9190*/  STL.64 [R1+0xc0], R24 ;  /* 0x0000c01801007387 */ /* 0x0001e80000100a00 */
[----:B0-----:R-:W4:Y:S04]  /*91a0*/  LDL.64 R24, [R1+0x50] ;  /* 0x0000500001187983 */ /* 0x001f280000100a00 */
[----:B------:R0:W-:Y:S04]  /*91b0*/  STL.64 [R1+0xb8], R18 ;  /* 0x0000b81201007387 */ /* 0x0001e80000100a00 */
[----:B0-----:R-:W4:Y:S04]  /*91c0*/  LDL.64 R18, [R1+0x48] ;  /* 0x0000480001127983 */ /* 0x001f280000100a00 */
[----:B------:R-:W-:Y:S04]  /*91d0*/  STL [R1+0xb4], R14 ;  /* 0x0000b40e01007387 */ /* 0x000fe80000100800 */
[----:B------:R-:W-:Y:S04]  /*91e0*/  STL [R1+0xb0], R11 ;  /* 0x0000b00b01007387 */ /* 0x000fe80000100800 */
[----:B------:R1:W-:Y:S04]  /*91f0*/  STL.64 [R1+0xa8], R12 ;  /* 0x0000a80c01007387 */ /* 0x0003e80000100a00 */
[----:B-1----:R-:W4:Y:S04]  /*9200*/  LDL.LU.64 R12, [R1+0x8] ;  /* 0x00000800010c7983 */ /* 0x002f280000300a00 */
[----:B------:R0:W-:Y:S04]  /*9210*/  STL [R1+0xa0], R10 ;  /* 0x0000a00a01007387 */ /* 0x0001e80000100800 */
[----:B0-----:R-:W4:Y:S04]  /*9220*/  LDL R10, [R1+0x44] ;  /* 0x00004400010a7983 */ /* 0x001f280000100800 */
[----:B------:R0:W-:Y:S04]  /*9230*/  STL.64 [R1+0x98], R8 ;  /* 0x0000980801007387 */ /* 0x0001e80000100a00 */
[----:B0-----:R-:W2:Y:S04]  /*9240*/  LDL.LU R9, [R1+0x18] ;  /* 0x0000180001097983 */ /* 0x001ea80000300800 */
[----:B-----5:R0:W-:Y:S04]  /*9250*/  STL [R1+0x90], R0 ;  /* 0x0000900001007387 */ /* 0x0201e80000100800 */
[----:B0-----:R-:W4:Y:S01]  /*9260*/  LDL R0, [R1+0x40] ;  /* 0x0000400001007983 */ /* 0x001f220000100800 */
[----:B------:R-:W-:-:S03]  /*9270*/  ISETP.GT.AND P4, PT, R3, 0x100, P0 ;  /* 0x000001000300780c */ /* 0x000fc60000784270 */
[----:B------:R0:W-:Y:S04]  /*9280*/  STL.64 [R1+0x88], R4 ;  /* 0x0000880401007387 */ /* 0x0001e80000100a00 */
[----:B0-----:R-:W4:Y:S04]  /*9290*/  LDL R4, [R1+0x68] ;  /* 0x0000680001047983 */ /* 0x001f280000100800 */
[----:B------:R-:W4:Y:S01]  /*92a0*/  LDL R5, [R1+0x58] ;  /* 0x0000580001057983 */ /* 0x000f220000100800 */
[----:B--2---:R-:W-:-:S04]  /*92b0*/  IMAD.U32 R232, R9, 0x10000, RZ ;  /* 0x0001000009e87824 */ /* 0x004fc800078e00ff */
[----:B------:R-:W-:-:S04]  /*92c0*/  FMUL R232, R232, R16 ;  /* 0x00000010e8e87220 */ /* 0x000fc80000400000 */
[----:B---3--:R-:W-:-:S05]  /*92d0*/  FFMA R232, R233, R2, R232 ;  /* 0x00000002e9e87223 */ /* 0x008fca00000000e8 */
[----:B------:R-:W-:Y:S01]  /*92e0*/  F2FP.BF16.F32.PACK_AB R232, RZ, R232 ;  /* 0x000000e8ffe8723e */ /* 0x000fe200000010ff */
[----:B----4-:R-:W-:-:S03]  /*92f0*/  IMAD.MOV.U32 R233, RZ, RZ, R13 ;  /* 0x000000ffffe97224 */ /* 0x010fc600078e000d */
[----:B------:R-:W-:Y:S01]  /*9300*/  PRMT R11, R232, 0x7610, R11 ;  /* 0x00007610e80b7816 */ /* 0x000fe2000000000b */
[----:B------:R-:W-:Y:S02]  /*9310*/  IMAD.MOV.U32 R232, RZ, RZ, R12 ;  /* 0x000000ffffe87224 */ /* 0x000fe400078e000c */
[----:B------:R-:W-:-:S03]  /*9320*/  IMAD.WIDE.U32 R26, R0, 0x78, R26 ;  /* 0x00000078001a7825 */ /* 0x000fc600078e001a */
[----:B------:R0:W-:Y:S01]  /*9330*/  @P5 STG.E.U16 desc[UR50][R232.64+0x12], R11 ;  /* 0x0000120be8005986 */ /* 0x0001e2000c101532 */
[----:B------:R-:W-:-:S03]  /*9340*/  IMAD.IADD R12, R10, 0x1, R27 ;  /* 0x000000010a0c7824 */ /* 0x000fc600078e021b */
[----:B------:R1:W-:Y:S01]  /*9350*/  STL.64 [R1+0x10], R26 ;  /* 0x0000101a01007387 */ /* 0x0003e20000100a00 */
[----:B0-----:R-:W-:-:S03]  /*9360*/  IADD3 R11, P5, R24, R26, RZ ;  /* 0x0000001a180b7210 */ /* 0x001fc60007fbe0ff */
[----:B-1----:R0:W5:Y:S02]  /*9370*/  LDL.LU.64 R26, [R1+0xc8] ;  /* 0x0000c800011a7983 */ /* 0x0021640000300a00 */
[----:B------:R-:W-:Y:S02]  /*9380*/  IMAD.X R14, R12, 0x1, R19, P5 ;  /* 0x000000010c0e7824 */ /* 0x000fe400028e0613 */
[----:B------:R0:W5:Y:S04]  /*9390*/  LDL.LU.64 R24, [R1+0xc0] ;  /* 0x0000c00001187983 */ /* 0x0001680000300a00 */
[----:B------:R1:W-:Y:S01]  /*93a0*/  STL [R1+0x2c], R12 ;  /* 0x00002c0c01007387 */ /* 0x0003e20000100800 */
[----:B------:R-:W-:-:S03]  /*93b0*/  PRMT R8, R9, 0x7610, R8 ;  /* 0x0000761009087816 */ /* 0x000fc60000000008 */
[----:B------:R0:W5:Y:S01]  /*93c0*/  LDL.LU.64 R18, [R1+0xb8] ;  /* 0x0000b80001127983 */ /* 0x0001620000300a00 */
[----:B-1----:R-:W-:-:S04]  /*93d0*/  LEA R12, P5, R11, R20, 0x1 ;  /* 0x000000140b0c7211 */ /* 0x002fc800078a08ff */
[----:B------:R-:W-:Y:S02]  /*93e0*/  LEA.HI.X R13, R11, R21, R14, 0x1, P5 ;  /* 0x000000150b0d7211 */ /* 0x000fe400028f0c0e */
[----:B------:R0:W5:Y:S04]  /*93f0*/  LDL.LU R14, [R1+0xb4] ;  /* 0x0000b400010e7983 */ /* 0x0001680000300800 */
[----:B------:R-:W2:Y:S04]  /*9400*/  @P4 LDG.E.LTC128B.U16 R8, desc[UR50][R12.64] ;  /* 0x000000320c084981 */ /* 0x000ea8000c1e1520 */
[----:B------:R0:W5:Y:S04]  /*9410*/  LDL.LU R11, [R1+0xb0] ;  /* 0x0000b000010b7983 */ /* 0x0001680000300800 */
[----:B------:R0:W5:Y:S01]  /*9420*/  LDL.LU.64 R12, [R1+0xa8] ;  /* 0x0000a800010c7983 */ /* 0x0001620000300a00 */
[----:B------:R-:W-:Y:S01]  /*9430*/  USHF.L.U64.HI UR4, UR8, 0x9, UR9 ;  /* 0x0000000908047899 */ /* 0x000fe20008010209 */
[----:B------:R-:W-:-:S02]  /*9440*/  IMAD.WIDE.U32 R22, R0, 0x78, R22 ;  /* 0x0000007800167825 */ /* 0x000fc400078e0016 */
[----:B--2---:R1:W-:Y:S02]  /*9450*/  STL [R1+0x28], R8 ;  /* 0x0000280801007387 */ /* 0x0043e40000100800 */
[----:B-1----:R-:W-:-:S04]  /*9460*/  IMAD.U32 R8, R8, 0x10000, RZ ;  /* 0x0001000008087824 */ /* 0x002fc800078e00ff */
[----:B------:R-:W-:-:S04]  /*9470*/  FMUL R8, R8, R16 ;  /* 0x0000001008087220 */ /* 0x000fc80000400000 */
[----:B------:R-:W-:Y:S01]  /*9480*/  FFMA R224, R224, R2, R8 ;  /* 0x00000002e0e07223 */ /* 0x000fe20000000008 */
[----:B------:R-:W-:-:S05]  /*9490*/  IMAD.U32 R8, RZ, RZ, UR8 ;  /* 0x00000008ff087e24 */ /* 0x000fca000f8e00ff */
[----:B------:R-:W-:Y:S02]  /*94a0*/  LEA R8, P5, R8, R6, 0x9 ;  /* 0x0000000608087211 */ /* 0x000fe400078a48ff */
[----:B------:R-:W-:Y:S02]  /*94b0*/  F2FP.BF16.F32.PACK_AB R224, RZ, R224 ;  /* 0x000000e0ffe0723e */ /* 0x000fe400000010ff */
[----:B------:R-:W-:-:S05]  /*94c0*/  IADD3.X R9, R7, UR4, RZ, P5, !PT ;  /* 0x0000000407097c10 */ /* 0x000fca000affe4ff */
[----:B------:R-:W-:Y:S04]  /*94d0*/  STL.64 [R1], R8 ;  /* 0x0000000801007387 */ /* 0x000fe80000100a00 */
[----:B------:R1:W-:Y:S02]  /*94e0*/  @P4 STG.E.U16 desc[UR50][R8.64], R224 ;  /* 0x000000e008004986 */ /* 0x0003e4000c101532 */
[----:B-1----:R-:W-:Y:S02]  /*94f0*/  IADD3 R8, P4, R234, R22, RZ ;  /* 0x00000016ea087210 */ /* 0x002fe40007f9e0ff */
[----:B------:R-:W2:Y:S02]  /*9500*/  LDL R224, [R1+0x5c] ;  /* 0x00005c0001e07983 */ /* 0x000ea40000100800 */
[----:B------:R-:W-:-:S02]  /*9510*/  IADD3.X R9, R235, R10, R23, P4, !PT ;  /* 0x0000000aeb097210 */ /* 0x000fc400027fe417 */
[----:B------:R0:W5:Y:S04]  /*9520*/  LDL.LU R10, [R1+0xa0] ;  /* 0x0000a000010a7983 */ /* 0x0001680000300800 */
[----:B------:R-:W3:Y:S04]  /*9530*/  LDL R23, [R1+0x60] ;  /* 0x0000600001177983 */ /* 0x000ee80000100800 */
[----:B------:R1:W-:Y:S01]  /*9540*/  STL.64 [R1+0x18], R8 ;  /* 0x0000180801007387 */ /* 0x0003e20000100a00 */
[----:B---3--:R-:W-:-:S03]  /*9550*/  IMAD.WIDE.U32 R22, R23, R0, R8 ;  /* 0x0000000017167225 */ /* 0x008fc600078e0008 */
[----:B-1----:R0:W5:Y:S01]  /*9560*/  LDL.LU.64 R8, [R1+0x98] ;  /* 0x0000980001087983 */ /* 0x0021620000300a00 */
[----:B------:R-:W-:-:S03]  /*9570*/  IADD3 R22, P4, R236, R22, RZ ;  /* 0x00000016ec167210 */ /* 0x000fc60007f9e0ff */
[----:B------:R0:W5:Y:S01]  /*9580*/  LDL.LU R0, [R1+0x90] ;  /* 0x0000900001007983 */ /* 0x0001620000300800 */
[----:B------:R-:W-:-:S03]  /*9590*/  IADD3.X R23, R237, R4, R23, P4, !PT ;  /* 0x00000004ed177210 */ /* 0x000fc600027fe417 */
[----:B------:R-:W-:-:S04]  /*95a0*/  IMAD.WIDE.U32 R4, R5, UR41, R22 ;  /* 0x0000002905047c25 */ /* 0x000fc8000f8e0016 */
[----:B--2---:R-:W-:Y:S01]  /*95b0*/  IMAD.IADD R23, R224, 0x1, R5 ;  /* 0x00000001e0177824 */ /* 0x004fe200078e0205 */
[----:B------:R-:W-:-:S04]  /*95c0*/  LEA R22, P4, R4, R20, 0x1 ;  /* 0x0000001404167211 */ /* 0x000fc800078808ff */
[----:B------:R-:W-:Y:S02]  /*95d0*/  LEA.HI.X R23, R4, R21, R23, 0x1, P4 ;  /* 0x0000001504177211 */ /* 0x000fe400020f0c17 */
[----:B------:R0:W5:Y:S01]  /*95e0*/  LDL.LU.64 R4, [R1+0x88] ;  /* 0x0000880001047983 */ /* 0x0001620000300a00 */
[----:B------:R-:W-:Y:S01]  /*95f0*/  ISETP.GT.AND P4, PT, R3, 0x100, P3 ;  /* 0x000001000300780c */ /* 0x000fe20001f84270 */
[----:B------:R-:W-:-:S12]  /*9600*/  BSSY B1, `(.L_x_60) ;  /* 0x0000004000017945 */ /* 0x000fd80003800000 */
[----:B0-----:R-:W-:Y:S05]  /*9610*/  @!P4 BRA `(.L_x_61) ;  /* 0x000000000008c947 */ /* 0x001fea0003800000 */
[----:B------:R-:W2:Y:S04]  /*9620*/  LDG.E.LTC128B.U16 R224, desc[UR50][R22.64+0x2] ;  /* 0x0000023216e07981 */ /* 0x000ea8000c1e1520 */
[----:B--2---:R0:W-:Y:S02]  /*9630*/  STL [R1+0x28], R224 ;  /* 0x000028e001007387 */ /* 0x0041e40000100800 */
.L_x_61:
[----:B------:R-:W-:Y:S05]  /*9640*/  BSYNC B1 ;  /* 0x0000000000017941 */ /* 0x000fea0003800000 */
.L_x_60:
[----:B-----5:R1:W-:Y:S04]  /*9650*/  STL.64 [R1+0xa0], R10 ;  /* 0x0000a00a01007387 */ /* 0x0203e80000100a00 */
[----:B-1----:R-:W2:Y:S04]  /*9660*/  LDL.64 R10, [R1+0x50] ;  /* 0x00005000010a7983 */ /* 0x002ea80000100a00 */
[----:B------:R1:W-:Y:S04]  /*9670*/  STL [R1+0x9c], R8 ;  /* 0x00009c0801007387 */ /* 0x0003e80000100800 */
[----:B-1----:R-:W3:Y:S04]  /*9680*/  LDL.LU R8, [R1+0x2c] ;  /* 0x00002c0001087983 */ /* 0x002ee80000300800 */
[----:B------:R-:W-:Y:S04]  /*9690*/  STL [R1+0x98], R5 ;  /* 0x0000980501007387 */ /* 0x000fe80000100800 */
[----:B------:R1:W-:Y:S04]  /*96a0*/  STL.64 [R1+0x90], R6 ;  /* 0x0000900601007387 */ /* 0x0003e80000100a00 */
[----:B-1----:R-:W4:Y:S04]  /*96b0*/  LDL.64 R6, [R1+0x48] ;  /* 0x0000480001067983 */ /* 0x002f280000100a00 */
[----:B------:R1:W-:Y:S04]  /*96c0*/  STL [R1+0x8c], R4 ;  /* 0x00008c0401007387 */ /* 0x0003e80000100800 */
[----:B-1----:R-:W0:Y:S04]  /*96d0*/  LDL.LU R4, [R1+0x28] ;  /* 0x0000280001047983 */ /* 0x002e280000300800 */
[----:B------:R-:W-:Y:S01]  /*96e0*/  STL [R1+0x88], R0 ;  /* 0x0000880001007387 */ /* 0x000fe20000100800 */
[----:B0-----:R-:W-:-:S04]  /*96f0*/  IMAD.U32 R224, R4, 0x10000, RZ ;  /* 0x0001000004e07824 */ /* 0x001fc800078e00ff */
[----:B------:R-:W-:-:S04]  /*9700*/  FMUL R224, R224, R16 ;  /* 0x00000010e0e07220 */ /* 0x000fc80000400000 */
[----:B------:R-:W-:-:S05]  /*9710*/  FFMA R224, R225, R2, R224 ;  /* 0x00000002e1e07223 */ /* 0x000fca00000000e0 */
[----:B------:R-:W-:-:S04]  /*9720*/  F2FP.BF16.F32.PACK_AB R224, RZ, R224 ;  /* 0x000000e0ffe0723e */ /* 0x000fc800000010ff */
[----:B------:R-:W-:Y:S02]  /*9730*/  PRMT R5, R224, 0x7610, R5 ;  /* 0x00007610e0057816 */ /* 0x000fe40000000005 */
[----:B------:R-:W2:Y:S04]  /*9740*/  LDL.64 R224, [R1] ;  /* 0x0000000001e07983 */ /* 0x000ea80000100a00 */
[----:B--2---:R0:W-:Y:S04]  /*9750*/  @P4 STG.E.U16 desc[UR50][R224.64+0x2], R5 ;  /* 0x00000205e0004986 */ /* 0x0041e8000c101532 */
[----:B0-----:R-:W2:Y:S01]  /*9760*/  LDL.LU.64 R224, [R1+0x10] ;  /* 0x0000100001e07983 */ /* 0x001ea20000300a00 */
[----:B------:R-:W-:-:S02]  /*9770*/  PRMT R0, R4, 0x7610, R0 ;  /* 0x0000761004007816 */ /* 0x000fc40000000000 */
[----:B--2---:R-:W-:-:S04]  /*9780*/  IADD3 R224, P4, R234, R224, RZ ;  /* 0x000000e0eae07210 */ /* 0x004fc80007f9e0ff */
[----:B------:R-:W-:Y:S01]  /*9790*/  IADD3 R5, P5, R224, R10, RZ ;  /* 0x0000000ae0057210 */ /* 0x000fe20007fbe0ff */
[----:B---3--:R-:W-:Y:S01]  /*97a0*/  IMAD.X R225, R8, 0x1, R235, P4 ;  /* 0x0000000108e17824 */ /* 0x008fe200020e06eb */
[----:B------:R0:W5:Y:S01]  /*97b0*/  LDL.LU.64 R10, [R1+0xa0] ;  /* 0x0000a000010a7983 */ /* 0x0001620000300a00 */
[----:B------:R-:W-:Y:S02]  /*97c0*/  ISETP.GT.AND P4, PT, R3, 0x108, P0 ;  /* 0x000001080300780c */ /* 0x000fe40000784270 */
[----:B----4-:R-:W-:Y:S01]  /*97d0*/  IMAD.X R8, R225, 0x1, R7, P5 ;  /* 0x00000001e1087824 */ /* 0x010fe200028e0607 */
[----:B------:R-:W-:-:S04]  /*97e0*/  LEA R6, P5, R5, R20, 0x1 ;  /* 0x0000001405067211 */ /* 0x000fc800078a08ff */
[----:B------:R-:W-:Y:S02]  /*97f0*/  LEA.HI.X R7, R5, R21, R8, 0x1, P5 ;  /* 0x0000001505077211 */ /* 0x000fe400028f0c08 */
[----:B------:R0:W5:Y:S04]  /*9800*/  LDL.LU R8, [R1+0x9c] ;  /* 0x00009c0001087983 */ /* 0x0001680000300800 */
[----:B------:R0:W5:Y:S04]  /*9810*/  LDL.LU R5, [R1+0x98] ;  /* 0x0000980001057983 */ /* 0x0001680000300800 */
[----:B------:R1:W-:Y:S04]  /*9820*/  STL.64 [R1+0x8], R6 ;  /* 0x0000080601007387 */ /* 0x0003e80000100a00 */
[----:B-1----:R0:W5:Y:S04]  /*9830*/  LDL.LU.64 R6, [R1+0x90] ;  /* 0x0000900001067983 */ /* 0x0021680000300a00 */
[----:B------:R0:W5:Y:S04]  /*9840*/  LDL.LU R4, [R1+0x8c] ;  /* 0x00008c0001047983 */ /* 0x0001680000300800 */
[----:B------:R1:W-:Y:S04]  /*9850*/  STL.S16 [R1+0x70], R0 ;  /* 0x0000700001007387 */ /* 0x0003e80000100600 */
[----:B-1----:R0:W5:Y:S01]  /*9860*/  LDL.LU R0, [R1+0x88] ;  /* 0x0000880001007983 */ /* 0x0021620000300800 */
[----:B------:R-:W-:Y:S04]  /*9870*/  BSSY B1, `(.L_x_62) ;  /* 0x0000009000017945 */ /* 0x000fe80003800000 */
[----:B------:R-:W-:Y:S05]  /*9880*/  @!P4 BRA `(.L_x_63) ;  /* 0x00000000001cc947 */ /* 0x000fea0003800000 */
[----:B------:R1:W-:Y:S04]  /*9890*/  STL.64 [R1+0x90], R2 ;  /* 0x0000900201007387 */ /* 0x0003e80000100a00 */
[----:B-1----:R-:W2:Y:S04]  /*98a0*/  LDL.LU.64 R2, [R1+0x8] ;  /* 0x0000080001027983 */ /* 0x002ea80000300a00 */
[----:B-----5:R2:W-:Y:S04]  /*98b0*/  STL [R1+0x88], R0 ;  /* 0x0000880001007387 */ /* 0x0205e80000100800 */
[----:B--2---:R-:W2:Y:S04]  /*98c0*/  LDG.E.LTC128B.U16 R0, desc[UR50][R2.64] ;  /* 0x0000003202007981 */ /* 0x004ea8000c1e1520 */
[----:B------:R1:W5:Y:S04]  /*98d0*/  LDL.LU.64 R2, [R1+0x90] ;  /* 0x0000900001027983 */ /* 0x0003680000300a00 */
[----:B--2---:R2:W-:Y:S04]  /*98e0*/  STL [R1+0x70], R0 ;  /* 0x0000700001007387 */ /* 0x0045e80000100800 */
[----:B--2---:R1:W5:Y:S02]  /*98f0*/  LDL.LU R0, [R1+0x88] ;  /* 0x0000880001007983 */ /* 0x0043640000300800 */
.L_x_63:
[----:B------:R-:W-:Y:S05]  /*9900*/  BSYNC B1 ;  /* 0x0000000000017941 */ /* 0x000fea0003800000 */
.L_x_62:
[----:B------:R2:W-:Y:S04]  /*9910*/  STL.64 [R1+0xd0], R24 ;  /* 0x0000d01801007387 */ /* 0x0005e80000100a00 */
[----:B--2---:R-:W2:Y:S04]  /*9920*/  LDL.64 R24, [R1] ;  /* 0x0000000001187983 */ /* 0x004ea80000100a00 */
[----:B------:R3:W-:Y:S04]  /*9930*/  STL.64 [R1+0xc8], R22 ;  /* 0x0000c81601007387 */ /* 0x0007e80000100a00 */
[----:B---3--:R-:W3:Y:S04]  /*9940*/  LDL.LU.64 R22, [R1+0x78] ;  /* 0x0000780001167983 */ /* 0x008ee80000300a00 */
[----:B------:R4:W-:Y:S04]  /*9950*/  STL.64 [R1+0xc0], R18 ;  /* 0x0000c01201007387 */ /* 0x0009e80000100a00 */
[----:B----4-:R-:W4:Y:S04]  /*9960*/  LDL R18, [R1+0x20] ;  /* 0x0000200001127983 */ /* 0x010f280000100800 */
[----:B------:R-:W4:Y:S04]  /*9970*/  LDL R19, [R1+0x60] ;  /* 0x0000600001137983 */ /* 0x000f280000100800 */
[----:B------:R-:W-:Y:S04]  /*9980*/  STL.64 [R1+0xb8], R14 ;  /* 0x0000b80e01007387 */ /* 0x000fe80000100a00 */
[----:B------:R0:W-:Y:S04]  /*9990*/  STL.64 [R1+0xb0], R12 ;  /* 0x0000b00c01007387 */ /* 0x0001e80000100a00 */
[----:B0-----:R-:W4:Y:S04]  /*99a0*/  LDL R12, [R1+0x68] ;  /* 0x00006800010c7983 */ /* 0x001f280000100800 */
[----:B------:R-:W4:Y:S04]  /*99b0*/  LDL R13, [R1+0x58] ;  /* 0x00005800010d7983 */ /* 0x000f280000100800 */
[----:B-----5:R0:W-:Y:S04]  /*99c0*/  STL.64 [R1+0xa8], R10 ;  /* 0x0000a80a01007387 */ /* 0x0201e80000100a00 */
[----:B0-----:R-:W3:Y:S04]  /*99d0*/  LDL R11, [R1+0x40] ;  /* 0x00004000010b7983 */ /* 0x001ee80000100800 */
[----:B------:R0:W-:Y:S04]  /*99e0*/  STL.64 [R1+0xa0], R8 ;  /* 0x0000a00801007387 */ /* 0x0001e80000100a00 */
[----:B0-----:R-:W4:Y:S04]  /*99f0*/  LDL.64 R8, [R1+0x50] ;  /* 0x0000500001087983 */ /* 0x001f280000100a00 */
[----:B------:R0:W-:Y:S04]  /*9a00*/  STL [R1+0x98], R5 ;  /* 0x0000980501007387 */ /* 0x0001e80000100800 */
[----:B0-----:R-:W4:Y:S04]  /*9a10*/  LDL R5, [R1+0x44] ;  /* 0x0000440001057983 */ /* 0x001f280000100800 */
[----:B------:R0:W-:Y:S04]  /*9a20*/  STL.64 [R1+0x90], R6 ;  /* 0x0000900601007387 */ /* 0x0001e80000100a00 */
[----:B0-----:R-:W4:Y:S04]  /*9a30*/  LDL.64 R6, [R1+0x48] ;  /* 0x0000480001067983 */ /* 0x001f280000100a00 */
[----:B------:R0:W-:Y:S04]  /*9a40*/  STL [R1+0x8c], R4 ;  /* 0x00008c0401007387 */ /* 0x0001e80000100800 */
[----:B0-----:R-:W4:Y:S04]  /*9a50*/  LDL R4, [R1+0x5c] ;  /* 0x00005c0001047983 */ /* 0x001f280000100800 */
[----:B------:R0:W-:Y:S04]  /*9a60*/  STL [R1+0x88], R0 ;  /* 0x0000880001007387 */ /* 0x0001e80000100800 */
[----:B0-----:R-:W2:Y:S01]  /*9a70*/  LDL.LU R0, [R1+0x70] ;  /* 0x0000700001007983 */ /* 0x001ea20000300800 */
[----:B------:R-:W-:-:S04]  /*9a80*/  IMAD.U32 R15, RZ, RZ, UR8 ;  /* 0x00000008ff0f7e24 */ /* 0x000fc8000f8e00ff */
[----:B------:R-:W-:Y:S01]  /*9a90*/  IMAD.SHL.U32 R15, R15, 0x10, RZ ;  /* 0x000000100f0f7824 */ /* 0x000fe200078e00ff */
[----:B------:R-:W-:Y:S01]  /*9aa0*/  BSSY B1, `(.L_x_64) ;  /* 0x000002d000017945 */ /* 0x000fe20003800000 */
[----:B---3--:R-:W-:-:S04]  /*9ab0*/  IMAD.WIDE.U32 R22, R11, 0x78, R22 ;  /* 0x000000780b167825 */ /* 0x008fc800078e0016 */
[----:B--2---:R-:W-:-:S04]  /*9ac0*/  IMAD.U32 R14, R0, 0x10000, RZ ;  /* 0x00010000000e7824 */ /* 0x004fc800078e00ff */
[----:B------:R-:W-:Y:S01]  /*9ad0*/  FMUL R10, R14, R16 ;  /* 0x000000100e0a7220 */ /* 0x000fe20000400000 */
[----:B------:R-:W-:-:S03]  /*9ae0*/  IADD3 R14, P5, R24, R15, RZ ;  /* 0x0000000f180e7210 */ /* 0x000fc60007fbe0ff */
[----:B------:R-:W-:Y:S02]  /*9af0*/  FFMA R226, R226, R2, R10 ;  /* 0x00000002e2e27223 */ /* 0x000fe4000000000a */
[----:B----4-:R-:W-:Y:S02]  /*9b00*/  IMAD.X R15, R25, 0x1, R18, P5 ;  /* 0x00000001190f7824 */ /* 0x010fe400028e0612 */
[----:B------:R0:W5:Y:S01]  /*9b10*/  LDL.LU.64 R24, [R1+0xd0] ;  /* 0x0000d00001187983 */ /* 0x0001620000300a00 */
[----:B------:R-:W-:-:S03]  /*9b20*/  F2FP.BF16.F32.PACK_AB R226, RZ, R226 ;  /* 0x000000e2ffe2723e */ /* 0x000fc600000010ff */
[----:B------:R-:W-:Y:S04]  /*9b30*/  STL.64 [R1+0x28], R14 ;  /* 0x0000280e01007387 */ /* 0x000fe80000100a00 */
[----:B------:R2:W-:Y:S02]  /*9b40*/  @P4 STG.E.U16 desc[UR50][R14.64], R226 ;  /* 0x000000e20e004986 */ /* 0x0005e4000c101532 */
[----:B--2---:R-:W-:-:S04]  /*9b50*/  IADD3 R14, P4, R234, R22, RZ ;  /* 0x00000016ea0e7210 */ /* 0x004fc80007f9e0ff */
[----:B------:R-:W-:Y:S02]  /*9b60*/  IADD3.X R15, R235, R5, R23, P4, !PT ;  /* 0x00000005eb0f7210 */ /* 0x000fe400027fe417 */
[----:B------:R0:W5:Y:S01]  /*9b70*/  LDL.LU.64 R22, [R1+0xc8] ;  /* 0x0000c80001167983 */ /* 0x0001620000300a00 */
[----:B------:R-:W-:-:S03]  /*9b80*/  IMAD.WIDE.U32 R18, R19, R11, R14 ;  /* 0x0000000b13127225 */ /* 0x000fc600078e000e */
[----:B------:R2:W-:Y:S02]  /*9b90*/  STL.64 [R1+0x38], R14 ;  /* 0x0000380e01007387 */ /* 0x0005e40000100a00 */
[----:B--2---:R-:W-:-:S04]  /*9ba0*/  IADD3 R14, P4, R236, R18, RZ ;  /* 0x00000012ec0e7210 */ /* 0x004fc80007f9e0ff */
[----:B------:R-:W-:Y:S01]  /*9bb0*/  IADD3.X R15, R237, R12, R19, P4, !PT ;  /* 0x0000000ced0f7210 */ /* 0x000fe200027fe413 */
[----:B------:R-:W-:Y:S01]  /*9bc0*/  IMAD.WIDE.U32 R10, R11, 0x78, R224 ;  /* 0x000000780b0a7825 */ /* 0x000fe200078e00e0 */
[----:B------:R0:W5:Y:S03]  /*9bd0*/  LDL.LU.64 R18, [R1+0xc0] ;  /* 0x0000c00001127983 */ /* 0x0001660000300a00 */
[----:B------:R-:W-:Y:S02]  /*9be0*/  IMAD.WIDE.U32 R12, R13, UR41, R14 ;  /* 0x000000290d0c7c25 */ /* 0x000fe4000f8e000e */
[----:B------:R0:W5:Y:S02]  /*9bf0*/  LDL.LU.64 R14, [R1+0xb8] ;  /* 0x0000b800010e7983 */ /* 0x0001640000300a00 */
[----:B------:R-:W-:Y:S01]  /*9c00*/  IMAD.IADD R225, R4, 0x1, R13 ;  /* 0x0000000104e17824 */ /* 0x000fe200078e020d */
[----:B------:R-:W-:Y:S01]  /*9c10*/  LEA R224, P4, R12, R20, 0x1 ;  /* 0x000000140ce07211 */ /* 0x000fe200078808ff */
[----:B------:R-:W-:-:S03]  /*9c20*/  IMAD.IADD R4, R5, 0x1, R11 ;  /* 0x0000000105047824 */ /* 0x000fc600078e020b */
[----:B------:R-:W-:Y:S02]  /*9c30*/  LEA.HI.X R225, R12, R21, R225, 0x1, P4 ;  /* 0x000000150ce17211 */ /* 0x000fe400020f0ce1 */
[----:B------:R-:W-:Y:S01]  /*9c40*/  IADD3 R5, P4, P5, R8, R10, R234 ;  /* 0x0000000a08057210 */ /* 0x000fe20007d9e0ea */
[----:B------:R0:W5:Y:S04]  /*9c50*/  LDL.LU.64 R12, [R1+0xb0] ;  /* 0x0000b000010c7983 */ /* 0x0001680000300a00 */
[----:B------:R2:W-:Y:S01]  /*9c60*/  STL.64 [R1+0x10], R10 ;  /* 0x0000100a01007387 */ /* 0x0005e20000100a00 */
[----:B------:R-:W-:-:S03]  /*9c70*/  PRMT R226, R0, 0x7610, R226 ;  /* 0x0000761000e27816 */ /* 0x000fc600000000e2 */
[----:B--2---:R0:W5:Y:S04]  /*9c80*/  LDL.LU.64 R10, [R1+0xa8] ;  /* 0x0000a800010a7983 */ /* 0x0041680000300a00 */
[----:B------:R0:W5:Y:S04]  /*9c90*/  LDL.LU.64 R8, [R1+0xa0] ;  /* 0x0000a00001087983 */ /* 0x0001680000300a00 */
[----:B------:R2:W-:Y:S04]  /*9ca0*/  STL [R1+0x74], R5 ;  /* 0x0000740501007387 */ /* 0x0005e80000100800 */
[----:B--2---:R0:W5:Y:S04]  /*9cb0*/  LDL.LU R5, [R1+0x98] ;  /* 0x0000980001057983 */ /* 0x0041680000300800 */
[----:B------:R2:W-:Y:S02]  /*9cc0*/  STL [R1+0xc], R4 ;  /* 0x00000c0401007387 */ /* 0x0005e40000100800 */
[----:B--2---:R-:W-:-:S02]  /*9cd0*/  IADD3.X R4, R7, R4, R235, P4, P5 ;  /* 0x0000000407047210 */ /* 0x004fc400027ea4eb */
[----:B------:R0:W5:Y:S04]  /*9ce0*/  LDL.LU.64 R6, [R1+0x90] ;  /* 0x0000900001067983 */ /* 0x0001680000300a00 */
[----:B------:R2:W-:Y:S01]  /*9cf0*/  STL [R1+0x78], R4 ;  /* 0x0000780401007387 */ /* 0x0005e20000100800 */
[----:B------:R-:W-:-:S03]  /*9d00*/  ISETP.GT.AND P5, PT, R3, 0x108, P3 ;  /* 0x000001080300780c */ /* 0x000fc60001fa4270 */
[----:B--2---:R0:W5:Y:S04]  /*9d10*/  LDL.LU R4, [R1+0x8c] ;  /* 0x00008c0001047983 */ /* 0x0041680000300800 */
[----:B------:R0:W5:Y:S04]  /*9d20*/  LDL.LU R0, [R1+0x88] ;  /* 0x0000880001007983 */ /* 0x0001680000300800 */
[----:B------:R0:W-:Y:S02]  /*9d30*/  STL.S16 [R1+0x8], R226 ;  /* 0x000008e201007387 */ /* 0x0001e40000100600 */
[----:B------:R-:W-:Y:S05]  /*9d40*/  @!P5 BRA `(.L_x_65) ;  /* 0x000000000008d947 */ /* 0x000fea0003800000 */
[----:B0-----:R-:W2:Y:S04]  /*9d50*/  LDG.E.LTC128B.U16 R226, desc[UR50][R224.64+0x2] ;  /* 0x00000232e0e27981 */ /* 0x001ea8000c1e1520 */
[----:B--2---:R2:W-:Y:S02]  /*9d60*/  STL [R1+0x8], R226 ;  /* 0x000008e201007387 */ /* 0x0045e40000100800 */
.L_x_65:
[----:B------:R-:W-:Y:S05]  /*9d70*/  BSYNC B1 ;  /* 0x0000000000017941 */ /* 0x000fea0003800000 */
.L_x_64:
[----:B-----5:R3:W-:Y:S04]  /*9d80*/  STL.64 [R1+0x98], R8 ;  /* 0x0000980801007387 */ /* 0x0207e80000100a00 */
[----:B---3--:R-:W3:Y:S04]  /*9d90*/  LDL.64 R8, [R1] ;  /* 0x0000000001087983 */ /* 0x008ee80000100a00 */
[----:B------:R-:W-:Y:S04]  /*9da0*/  STL [R1+0x94], R6 ;  /* 0x0000940601007387 */ /* 0x000fe80000100800 */
[----:B------:R-:W-:Y:S04]  /*9db0*/  STL [R1+0x90], R5 ;  /* 0x0000900501007387 */ /* 0x000fe80000100800 */
[----:B------:R4:W-:Y:S04]  /*9dc0*/  STL [R1+0x8c], R4 ;  /* 0x00008c0401007387 */ /* 0x0009e80000100800 */
[----:B----4-:R-:W0:Y:S04]  /*9dd0*/  LDL.LU R4, [R1+0x8] ;  /* 0x0000080001047983 */ /* 0x010e280000300800 */
[----:B------:R4:W-:Y:S01]  /*9de0*/  STL [R1+0x88], R0 ;  /* 0x0000880001007387 */ /* 0x0009e20000100800 */
[----:B0-2---:R-:W-:-:S04]  /*9df0*/  IMAD.U32 R226, R4, 0x10000, RZ ;  /* 0x0001000004e27824 */ /* 0x005fc800078e00ff */
[----:B------:R-:W-:-:S04]  /*9e00*/  FMUL R226, R226, R16 ;  /* 0x00000010e2e27220 */ /* 0x000fc80000400000 */
[----:B------:R-:W-:Y:S01]  /*9e10*/  FFMA R227, R227, R2, R226 ;  /* 0x00000002e3e37223 */ /* 0x000fe200000000e2 */
[----:B------:R-:W-:-:S04]  /*9e20*/  IMAD.U32 R226, RZ, RZ, UR8 ;  /* 0x00000008ffe27e24 */ /* 0x000fc8000f8e00ff */
[----:B------:R-:W-:Y:S01]  /*9e30*/  F2FP.BF16.F32.PACK_AB R227, RZ, R227 ;  /* 0x000000e3ffe3723e */ /* 0x000fe200000010ff */
[----:B------:R-:W-:-:S03]  /*9e40*/  IMAD.SHL.U32 R226, R226, 0x10, RZ ;  /* 0x00000010e2e27824 */ /* 0x000fc600078e00ff */
[----:B------:R-:W-:Y:S02]  /*9e50*/  PRMT R6, R227, 0x7610, R6 ;  /* 0x00007610e3067816 */ /* 0x000fe40000000006 */
[----:B------:R-:W2:Y:S01]  /*9e60*/  LDL R227, [R1+0x20] ;  /* 0x0000200001e37983 */ /* 0x000ea20000100800 */
[----:B---3--:R-:W-:Y:S02]  /*9e70*/  IADD3 R226, P4, R8, R226, RZ ;  /* 0x000000e208e27210 */ /* 0x008fe40007f9e0ff */
[----:B------:R-:W-:Y:S02]  /*9e80*/  PRMT R5, R6, 0x7610, R5 ;  /* 0x0000761006057816 */ /* 0x000fe40000000005 */
[----:B----4-:R-:W-:Y:S01]  /*9e90*/  PRMT R0, R4, 0x7610, R0 ;  /* 0x0000761004007816 */ /* 0x010fe20000000000 */
[----:B--2---:R-:W-:Y:S02]  /*9ea0*/  IMAD.X R227, R9, 0x1, R227, P4 ;  /* 0x0000000109e37824 */ /* 0x004fe400020e06e3 */
[----:B------:R0:W5:Y:S04]  /*9eb0*/  LDL.LU.64 R8, [R1+0x98] ;  /* 0x0000980001087983 */ /* 0x0001680000300a00 */
[----:B------:R0:W5:Y:S04]  /*9ec0*/  LDL.LU R6, [R1+0x94] ;  /* 0x0000940001067983 */ /* 0x0001680000300800 */
[----:B------:R2:W-:Y:S04]  /*9ed0*/  @P5 STG.E.U16 desc[UR50][R226.64+0x2], R5 ;  /* 0x00000205e2005986 */ /* 0x0005e8000c101532 */
[----:B--2---:R0:W5:Y:S04]  /*9ee0*/  LDL.LU R5, [R1+0x90] ;  /* 0x0000900001057983 */ /* 0x0041680000300800 */
[----:B------:R0:W5:Y:S04]  /*9ef0*/  LDL.LU R4, [R1+0x8c] ;  /* 0x00008c0001047983 */ /* 0x0001680000300800 */
[----:B------:R2:W-:Y:S04]  /*9f00*/  STL.S16 [R1+0x8], R0 ;  /* 0x0000080001007387 */ /* 0x0005e80000100600 */
[----:B--2---:R0:W5:Y:S01]  /*9f10*/  LDL.LU R0, [R1+0x88] ;  /* 0x0000880001007983 */ /* 0x0041620000300800 */
[----:B------:R-:W-:Y:S01]  /*9f20*/  ISETP.GT.AND P4, PT, R3, 0x100, P2 ;  /* 0x000001000300780c */ /* 0x000fe20001784270 */
[----:B------:R-:W-:-:S12]  /*9f30*/  BSSY B1, `(.L_x_66) ;  /* 0x0000006000017945 */ /* 0x000fd80003800000 */
[----:B0-----:R-:W-:Y:S05]  /*9f40*/  @!P4 BRA `(.L_x_67) ;  /* 0x000000000010c947 */ /* 0x001fea0003800000 */
[----:B-----5:R0:W-:Y:S04]  /*9f50*/  STL [R1+0x88], R0 ;  /* 0x0000880001007387 */ /* 0x0201e80000100800 */
[----:B0-----:R-:W2:Y:S04]  /*9f60*/  LDG.E.LTC128B.U16 R0, desc[UR50][R22.64+0x10] ;  /* 0x0000103216007981 */ /* 0x001ea8000c1e1520 */
[----:B--2---:R0:W-:Y:S04]  /*9f70*/  STL [R1+0x8], R0 ;  /* 0x0000080001007387 */ /* 0x0041e80000100800 */
[----:B0-----:R0:W5:Y:S02]  /*9f80*/  LDL.LU R0, [R1+0x88] ;  /* 0x0000880001007983 */ /* 0x0011640000300800 */
.L_x_67:
[----:B------:R-:W-:Y:S05]  /*9f90*/  BSYNC B1 ;  /* 0x0000000000017941 */ /* 0x000fea0003800000 */
.L_x_66:
[----:B-----5:R-:W-:Y:S04]  /*9fa0*/  STL [R1+0x98], R6 ;  /* 0x0000980601007387 */ /* 0x020fe80000100800 */
[----:B------:R2:W-:Y:S04]  /*9fb0*/  STL.64 [R1+0x90], R4 ;  /* 0x0000900401007387 */ /* 0x0005e80000100a00 */
[----:B--2---:R-:W2:Y:S04]  /*9fc0*/  LDL.64 R4, [R1] ;  /* 0x0000000001047983 */ /* 0x004ea80000100a00 */
[----:B------:R3:W-:Y:S04]  /*9fd0*/  STL [R1+0x88], R0 ;  /* 0x0000880001007387 */ /* 0x0007e80000100800 */
[----:B---3--:R-:W3:Y:S02]  /*9fe0*/  LDL.LU R0, [R1+0x8] ;  /* 0x0000080001007983 */ /* 0x008ee40000300800 */
[----:B---3--:R-:W-:-:S04]  /*9ff0*/  IMAD.U32 R6, R0, 0x10000, RZ ;  /* 0x0001000000067824 */ /* 0x008fc800078e00ff */
[----:B------:R-:W-:-:S04]  /*a000*/  FMUL R6, R6, R16 ;  /* 0x0000001006067220 */ /* 0x000fc80000400000 */
[----:B------:R-:W-:Y:S02]  /*a010*/  FFMA R228, R228, R2, R6 ;  /* 0x00000002e4e47223 */ /* 0x000fe40000000006 */
[----:B------:R3:W5:Y:S01]  /*a020*/  LDL.LU R6, [R1+0x98] ;  /* 0x0000980001067983 */ /* 0x0007620000300800 */
[----:B------:R-:W-:Y:S02]  /*a030*/  ISETP.GT.AND P5, PT, R3, 0x100, P1 ;  /* 0x000001000300780c */ /* 0x000fe40000fa4270 */
[----:B------:R-:W-:-:S05]  /*a040*/  F2FP.BF16.F32.PACK_AB R228, RZ, R228 ;  /* 0x000000e4ffe4723e */ /* 0x000fca00000010ff */
[----:B--2---:R2:W-:Y:S04]  /*a050*/  @P4 STG.E.U16 desc[UR50][R4.64+0x10], R228 ;  /* 0x000010e404004986 */ /* 0x0045e8000c101532 */
[----:B--2---:R3:W5:Y:S01]  /*a060*/  LDL.LU.64 R4, [R1+0x90] ;  /* 0x0000900001047983 */ /* 0x0047620000300a00 */
[----:B------:R-:W-:-:S03]  /*a070*/  PRMT R228, R0, 0x7610, R228 ;  /* 0x0000761000e47816 */ /* 0x000fc600000000e4 */
[----:B------:R3:W5:Y:S01]  /*a080*/  LDL.LU R0, [R1+0x88] ;  /* 0x0000880001007983 */ /* 0x0007620000300800 */
[----:B------:R-:W-:Y:S04]  /*a090*/  BSSY B1, `(.L_x_68) ;  /* 0x0000003000017945 */ /* 0x000fe80003800000 */
[----:B------:R-:W-:Y:S05]  /*a0a0*/  @!P5 BRA `(.L_x_69) ;  /* 0x000000000004d947 */ /* 0x000fea0003800000 */
[----:B------:R2:W5:Y:S02]  /*a0b0*/  LDG.E.LTC128B.U16 R228, desc[UR50][R22.64+0x12] ;  /* 0x0000123216e47981 */ /* 0x000564000c1e1520 */
.L_x_69:
[----:B------:R-:W-:Y:S05]  /*a0c0*/  BSYNC B1 ;  /* 0x0000000000017941 */ /* 0x000fea0003800000 */
.L_x_68:
[----:B-----5:R-:W-:Y:S04]  /*a0d0*/  STL [R1+0x90], R0 ;  /* 0x0000900001007387 */ /* 0x020fe80000100800 */
[----:B------:R4:W-:Y:S04]  /*a0e0*/  STL.64 [R1+0x88], R4 ;  /* 0x0000880401007387 */ /* 0x0009e80000100a00 */
[----:B----4-:R-:W4:Y:S01]  /*a0f0*/  LDL.LU.64 R4, [R1] ;  /* 0x0000000001047983 */ /* 0x010f220000300a00 */
[----:B------:R-:W-:-:S04]  /*a100*/  IMAD.U32 R0, R228, 0x10000, RZ ;  /* 0x00010000e4007824 */ /* 0x000fc800078e00ff */
[----:B------:R-:W-:-:S04]  /*a110*/  FMUL R0, R0, R16 ;  /* 0x0000001000007220 */ /* 0x000fc80000400000 */
[----:B------:R-:W-:Y:S02]  /*a120*/  FFMA R229, R229, R2, R0 ;  /* 0x00000002e5e57223 */ /* 0x000fe40000000000 */
[----:B------:R0:W5:Y:S01]  /*a130*/  LDL.LU R0, [R1+0x90] ;  /* 0x0000900001007983 */ /* 0x0001620000300800 */
[----:B------:R-:W-:Y:S02]  /*a140*/  ISETP.GT.AND P4, PT, R3, 0x108, P2 ;  /* 0x000001080300780c */ /* 0x000fe40001784270 */
[----:B------:R-:W-:-:S05]  /*a150*/  F2FP.BF16.F32.PACK_AB R229, RZ, R229 ;  /* 0x000000e5ffe5723e */ /* 0x000fca00000010ff */
[----:B----4-:R4:W-:Y:S04]  /*a160*/  @P5 STG.E.U16 desc[UR50][R4.64+0x12], R229 ;  /* 0x000012e504005986 */ /* 0x0109e8000c101532 */
[----:B----4-:R0:W5:Y:S01]  /*a170*/  LDL.LU.64 R4, [R1+0x88] ;  /* 0x0000880001047983 */ /* 0x0101620000300a00 */
[----:B------:R-:W-:Y:S04]  /*a180*/  BSSY B1, `(.L_x_70) ;  /* 0x0000003000017945 */ /* 0x000fe80003800000 */
[----:B------:R-:W-:Y:S05]  /*a190*/  @!P4 BRA `(.L_x_71) ;  /* 0x000000000004c947 */ /* 0x000fea0003800000 */
[----:B------:R4:W5:Y:S02]  /*a1a0*/  LDG.E.LTC128B.U16 R228, desc[UR50][R224.64+0x10] ;  /* 0x00001032e0e47981 */ /* 0x000964000c1e1520 */
.L_x_71:
[----:B------:R-:W-:Y:S05]  /*a1b0*/  BSYNC B1 ;  /* 0x0000000000017941 */ /* 0x000fea0003800000 */
.L_x_70:
[----:B-----5:R0:W-:Y:S04]  /*a1c0*/  STL.64 [R1+0x88], R4 ;  /* 0x0000880401007387 */ /* 0x0201e80000100a00 */
[----:B0-----:R-:W2:Y:S01]  /*a1d0*/  LDL.LU.64 R4, [R1+0x28] ;  /* 0x0000280001047983 */ /* 0x001ea20000300a00 */
[----:B------:R-:W-:Y:S01]  /*a1e0*/  IMAD.U32 R229, R228, 0x10000, RZ ;  /* 0x00010000e4e57824 */ /* 0x000fe200078e00ff */
[----:B------:R-:W-:-:S03]  /*a1f0*/  ISETP.GT.AND P5, PT, R3, 0x108, P1 ;  /* 0x000001080300780c */ /* 0x000fc60000fa4270 */
[----:B------:R-:W-:-:S04]  /*a200*/  FMUL R229, R229, R16 ;  /* 0x00000010e5e57220 */ /* 0x000fc80000400000 */
[----:B------:R-:W-:-:S05]  /*a210*/  FFMA R229, R230, R2, R229 ;  /* 0x00000002e6e57223 */ /* 0x000fca00000000e5 */
[----:B------:R-:W-:-:S05]  /*a220*/  F2FP.BF16.F32.PACK_AB R229, RZ, R229 ;  /* 0x000000e5ffe5723e */ /* 0x000fca00000010ff */
[----:B--2---:R0:W-:Y:S04]  /*a230*/  @P4 STG.E.U16 desc[UR50][R4.64+0x10], R229 ;  /* 0x000010e504004986 */ /* 0x0041e8000c101532 */
[----:B0-----:R0:W5:Y:S01]  /*a240*/  LDL.LU.64 R4, [R1+0x88] ;  /* 0x0000880001047983 */ /* 0x0011620000300a00 */
[----:B------:R-:W-:Y:S04]  /*a250*/  BSSY B1, `(.L_x_72) ;  /* 0x0000003000017945 */ /* 0x000fe80003800000 */
[----:B------:R-:W-:Y:S05]  /*a260*/  @!P5 BRA `(.L_x_73) ;  /* 0x000000000004d947 */ /* 0x000fea0003800000 */
[----:B------:R2:W5:Y:S02]  /*a270*/  LDG.E.LTC128B.U16 R228, desc[UR50][R224.64+0x12] ;  /* 0x00001232e0e47981 */ /* 0x000564000c1e1520 */
.L_x_73:
[----:B------:R-:W-:Y:S05]  /*a280*/  BSYNC B1 ;  /* 0x0000000000017941 */ /* 0x000fea0003800000 */
.L_x_72:
[----:B------:R0:W-:Y:S04]  /*a290*/  STL.64 [R1+0xb0], R18 ;  /* 0x0000b01201007387 */ /* 0x0001e80000100a00 */
[----:B0-----:R-:W3:Y:S04]  /*a2a0*/  LDL.LU.64 R18, [R1+0x10] ;  /* 0x0000100001127983 */ /* 0x001ee80000300a00 */
[----:B------:R0:W-:Y:S04]  /*a2b0*/  STL.64 [R1+0xa8], R14 ;  /* 0x0000a80e01007387 */ /* 0x0001e80000100a00 */
[----:B0-----:R-:W3:Y:S01]  /*a2c0*/  LDL.LU.64 R14, [R1+0x50] ;  /* 0x00005000010e7983 */ /* 0x001ee20000300a00 */
[----:B-----5:R-:W-:-:S03]  /*a2d0*/  IMAD.U32 R229, R228, 0x10000, RZ ;  /* 0x00010000e4e57824 */ /* 0x020fc600078e00ff */
[----:B------:R0:W-:Y:S01]  /*a2e0*/  STL.64 [R1+0xa0], R12 ;  /* 0x0000a00c01007387 */ /* 0x0001e20000100a00 */
[----:B------:R-:W-:-:S04]  /*a2f0*/  FMUL R229, R229, R16 ;  /* 0x00000010e5e57220 */ /* 0x000fc80000400000 */
[----:B------:R-:W-:-:S05]  /*a300*/  FFMA R229, R231, R2, R229 ;  /* 0x00000002e7e57223 */ /* 0x000fca00000000e5 */
[----:B------:R-:W-:Y:S01]  /*a310*/  F2FP.BF16.F32.PACK_AB R229, RZ, R229 ;  /* 0x000000e5ffe5723e */ /* 0x000fe200000010ff */
[----:B0-----:R-:W4:Y:S03]  /*a320*/  LDL.LU.64 R12, [R1+0x48] ;  /* 0x00004800010c7983 */ /* 0x001f260000300a00 */
[----:B------:R-:W-:Y:S01]  /*a330*/  PRMT R230, R229, 0x7610, R230 ;  /* 0x00007610e5e67816 */ /* 0x000fe200000000e6 */
[----:B------:R0:W-:Y:S04]  /*a340*/  STL.64 [R1+0x98], R10 ;  /* 0x0000980a01007387 */ /* 0x0001e80000100a00 */
[----:B------:R-:W-:Y:S04]  /*a350*/  @P5 STG.E.U16 desc[UR50][R226.64+0x12], R230 ;  /* 0x000012e6e2005986 */ /* 0x000fe8000c101532 */
[----:B0-----:R-:W2:Y:S04]  /*a360*/  LDL.LU.64 R10, [R1+0x38] ;  /* 0x00003800010a7983 */ /* 0x001ea80000300a00 */
[----:B------:R0:W-:Y:S04]  /*a370*/  STL.64 [R1+0x90], R8 ;  /* 0x0000900801007387 */ /* 0x0001e80000100a00 */
[----:B0-----:R-:W2:Y:S04]  /*a380*/  LDL R8, [R1+0x5c] ;  /* 0x00005c0001087983 */ /* 0x001ea80000100800 */
[----:B------:R-:W2:Y:S04]  /*a390*/  LDL R9, [R1+0x40] ;  /* 0x0000400001097983 */ /* 0x000ea80000100800 */
[----:B------:R0:W-:Y:S04]  /*a3a0*/  STL.64 [R1+0x88], R4 ;  /* 0x0000880401007387 */ /* 0x0001e80000100a00 */
[----:B------:R-:W2:Y:S04]  /*a3b0*/  LDL R231, [R1+0x68] ;  /* 0x0000680001e77983 */ /* 0x000ea80000100800 */
[----:B0-----:R-:W2:Y:S01]  /*a3c0*/  LDL R4, [R1+0x58] ;  /* 0x0000580001047983 */ /* 0x001ea20000100800 */
[----:B---3--:R-:W-:-:S03]  /*a3d0*/  IADD3 R229, P4, R14, R18, RZ ;  /* 0x000000120ee57210 */ /* 0x008fc60007f9e0ff */
[----:B------:R-:W5:Y:S04]  /*a3e0*/  LDL.LU.64 R18, [R1+0xb0] ;  /* 0x0000b00001127983 */ /* 0x000f680000300a00 */
[----:B------:R-:W5:Y:S04]  /*a3f0*/  LDL.LU.64 R14, [R1+0xa8] ;  /* 0x0000a800010e7983 */ /* 0x000f680000300a00 */
[----:B------:R-:W4:Y:S01]  /*a400*/  LDL.LU R227, [R1+0xc] ;  /* 0x00000c0001e37983 */ /* 0x000f220000300800 */
[----:B------:R-:W-:Y:S02]  /*a410*/  ISETP.GT.AND P5, PT, R3, 0x180, P0 ;  /* 0x000001800300780c */ /* 0x000fe400007a4270 */
[----:B------:R-:W-:Y:S01]  /*a420*/  PRMT R230, R228, 0x7610, R230 ;  /* 0x00007610e4e67816 */ /* 0x000fe200000000e6 */
[----:B----4-:R-:W-:Y:S01]  /*a430*/  IMAD.X R227, R227, 0x1, R13, P4 ;  /* 0x00000001e3e37824 */ /* 0x010fe200020e060d */
[C---:B------:R-:W-:Y:S01]  /*a440*/  LEA R226, P4, R229.reuse, R20, 0x1 ;  /* 0x00000014e5e27211 */ /* 0x040fe200078808ff */
[----:B------:R-:W5:Y:S03]  /*a450*/  LDL.LU.64 R12, [R1+0xa0] ;  /* 0x0000a000010c7983 */ /* 0x000f660000300a00 */
[----:B------:R-:W-:Y:S01]  /*a460*/  LEA.HI.X R227, R229, R21, R227, 0x1, P4 ;  /* 0x00000015e5e37211 */ /* 0x000fe200020f0ce3 */
[----:B------:R-:W3:Y:S04]  /*a470*/  LDL R228, [R1+0x44] ;  /* 0x0000440001e47983 */ /* 0x000ee80000100800 */
[----:B------:R-:W4:Y:S04]  /*a480*/  LDL R229, [R1+0x60] ;  /* 0x0000600001e57983 */ /* 0x000f280000100800 */
[----:B------:R2:W4:Y:S04]  /*a490*/  @P5 LDG.E.LTC128B.U16 R230, desc[UR50][R226.64] ;  /* 0x00000032e2e65981 */ /* 0x000528000c1e1520 */
[----:B------:R-:W2:Y:S01]  /*a4a0*/  LDL.LU.64 R226, [R1+0x18] ;  /* 0x0000180001e27983 */ /* 0x000ea20000300a00 */
[----:B------:R-:W-:Y:S01]  /*a4b0*/  UIMAD UR4, UR9, 0x300, URZ ;  /* 0x00000300090478a4 */ /* 0x000fe2000f8e023f */
[----:B--2---:R-:W-:-:S03]  /*a4c0*/  IMAD.WIDE.U32 R226, R9, 0x78, R226 ;  /* 0x0000007809e27825 */ /* 0x004fc600078e00e2 */
[----:B------:R-:W-:-:S04]  /*a4d0*/  IADD3 R226, P4, R234, R226, RZ ;  /* 0x000000e2eae27210 */ /* 0x000fc80007f9e0ff */
[----:B---3--:R-:W-:-:S03]  /*a4e0*/  IADD3.X R227, R235, R228, R227, P4, !PT ;  /* 0x000000e4ebe37210 */ /* 0x008fc600027fe4e3 */
[----:B----4-:R-:W-:-:S03]  /*a4f0*/  IMAD.WIDE.U32 R226, R229, R9, R226 ;  /* 0x00000009e5e27225 */ /* 0x010fc600078e00e2 */
[----:B------:R-:W-:Y:S01]  /*a500*/  IADD3 R228, P4, R236, R226, RZ ;  /* 0x000000e2ece47210 */ /* 0x000fe20007f9e0ff */
[----:B------:R-:W-:-:S03]  /*a510*/  IMAD.U32 R226, R230, 0x10000, RZ ;  /* 0x00010000e6e27824 */ /* 0x000fc600078e00ff */
[----:B------:R-:W-:Y:S01]  /*a520*/  IADD3.X R229, R237, R231, R227, P4, !PT ;  /* 0x000000e7ede57210 */ /* 0x000fe200027fe4e3 */
[----:B------:R-:W-:Y:S01]  /*a530*/  FMUL R226, R226, R16 ;  /* 0x00000010e2e27220 */ /* 0x000fe20000400000 */
[----:B------:R0:W-:Y:S01]  /*a540*/  STL [R1+0x10], R230 ;  /* 0x000010e601007387 */ /* 0x0001e20000100800 */
[----:B------:R-:W-:-:S04]  /*a550*/  IMAD.WIDE.U32 R228, R4, UR41, R228 ;  /* 0x0000002904e47c25 */ /* 0x000fc8000f8e00e4 */
[----:B------:R-:W-:Y:S01]  /*a560*/  FFMA R216, R216, R2, R226 ;  /* 0x00000002d8d87223 */ /* 0x000fe200000000e2 */
[----:B------:R-:W-:Y:S02]  /*a570*/  IMAD.IADD R227, R8, 0x1, R229 ;  /* 0x0000000108e37824 */ /* 0x000fe400078e02e5 */
[----:B0-----:R-:W-:Y:S01]  /*a580*/  IMAD.U32 R230, RZ, RZ, UR8 ;  /* 0x00000008ffe67e24 */ /* 0x001fe2000f8e00ff */
[----:B------:R-:W-:-:S03]  /*a590*/  LEA R226, P4, R228, R20, 0x1 ;  /* 0x00000014e4e27211 */ /* 0x000fc600078808ff */
[----:B------:R-:W-:Y:S01]  /*a5a0*/  IMAD.WIDE.U32 R230, R230, 0x300, R6 ;  /* 0x00000300e6e67825 */ /* 0x000fe200078e0006 */
[----:B------:R-:W-:Y:S02]  /*a5b0*/  LEA.HI.X R227, R228, R21, R227, 0x1, P4 ;  /* 0x00000015e4e37211 */ /* 0x000fe400020f0ce3 */
[----:B------:R-:W-:Y:S01]  /*a5c0*/  F2FP.BF16.F32.PACK_AB R216, RZ, R216 ;  /* 0x000000d8ffd8723e */ /* 0x000fe200000010ff */
[----:B------:R-:W-:Y:S02]  /*a5d0*/  VIADD R229, R231, UR4 ;  /* 0x00000004e7e57c36 */ /* 0x000fe40008000000 */
[----:B------:R-:W-:Y:S02]  /*a5e0*/  @P5 IMAD.MOV.U32 R228, RZ, RZ, R230 ;  /* 0x000000ffffe45224 */ /* 0x000fe400078e00e6 */
[----:B------:R-:W-:Y:S02]  /*a5f0*/  IMAD.WIDE.U32 R8, R9, 0x78, R10 ;  /* 0x0000007809087825 */ /* 0x000fe400078e000a */
[----:B------:R0:W5:Y:S04]  /*a600*/  LDL.LU.64 R10, [R1+0x98] ;  /* 0x00009800010a7983 */ /* 0x0001680000300a00 */
[----:B------:R2:W-:Y:S01]  /*a610*/  @P5 STG.E.U16 desc[UR50][R228.64], R216 ;  /* 0x000000d8e4005986 */ /* 0x0005e2000c101532 */
[----:B------:R-:W-:-:S03]  /*a620*/  IADD3 R4, P5, R234, R8, RZ ;  /* 0x00000008ea047210 */ /* 0x000fc60007fbe0ff */
[----:B------:R3:W-:Y:S04]  /*a630*/  STL.64 [R1+0x8], R8 ;  /* 0x0000080801007387 */ /* 0x0007e80000100a00 */
[----:B--2---:R0:W5:Y:S04]  /*a640*/  LDL R216, [R1+0x10] ;  /* 0x0000100001d87983 */ /* 0x0041680000100800 */
[----:B---3--:R0:W5:Y:S04]  /*a650*/  LDL.LU.64 R8, [R1+0x90] ;  /* 0x0000900001087983 */ /* 0x0081680000300a00 */
[----:B------:R2:W-:Y:S04]  /*a660*/  STL [R1], R4 ;  /* 0x0000000401007387 */ /* 0x0005e80000100800 */
[----:B--2---:R0:W5:Y:S01]  /*a670*/  LDL.LU.64 R4, [R1+0x88] ;  /* 0x0000880001047983 */ /* 0x0041620000300a00 */
[----:B------:R-:W-:Y:S01]  /*a680*/  ISETP.GT.AND P4, PT, R3, 0x180, P3 ;  /* 0x000001800300780c */ /* 0x000fe20001f84270 */
[----:B------:R-:W-:-:S12]  /*a690*/  BSSY B1, `(.L_x_74) ;  /* 0x0000004000017945 */ /* 0x000fd80003800000 */
[----:B0-----:R-:W-:Y:S05]  /*a6a0*/  @!P4 BRA `(.L_x_75) ;  /* 0x000000000008c947 */ /* 0x001fea0003800000 */
[----:B-----5:R-:W2:Y:S04]  /*a6b0*/  LDG.E.LTC128B.U16 R216, desc[UR50][R226.64+0x2] ;  /* 0x00000232e2d87981 */ /* 0x020ea8000c1e1520 */
[----:B--2---:R0:W-:Y:S02]  /*a6c0*/  STL [R1+0x10], R216 ;  /* 0x000010d801007387 */ /* 0x0041e40000100800 */
.L_x_75:
[----:B------:R-:W-:Y:S05]  /*a6d0*/  BSYNC B1 ;  /* 0x0000000000017941 */ /* 0x000fea0003800000 */
.L_x_74:
[----:B------:R2:W-:Y:S04]  /*a6e0*/  STL.64 [R1+0x90], R6 ;  /* 0x0000900601007387 */ /* 0x0005e80000100a00 */
[----:B--2---:R-:W2:Y:S01]  /*a6f0*/  LDL.LU.64 R6, [R1] ;  /* 0x0000000001067983 */ /* 0x004ea20000300a00 */
[----:B0----5:R-:W-:-:S03]  /*a700*/  IMAD.U32 R216, R216, 0x10000, RZ ;  /* 0x00010000d8d87824 */ /* 0x021fc600078e00ff */
[----:B--2---:R-:W2:Y:S04]  /*a710*/  LDL.LU R7, [R1+0x44] ;  /* 0x0000440001077983 */ /* 0x004ea80000300800 */
[----:B------:R0:W-:Y:S04]  /*a720*/  STL.64 [R1+0x88], R4 ;  /* 0x0000880401007387 */ /* 0x0001e80000100a00 */
[----:B0-----:R-:W2:Y:S01]  /*a730*/  LDL.LU.64 R4, [R1+0x8] ;  /* 0x0000080001047983 */ /* 0x001ea20000300a00 */
[----:B------:R-:W-:-:S03]  /*a740*/  FMUL R216, R216, R16 ;  /* 0x00000010d8d87220 */ /* 0x000fc60000400000 */
[----:B------:R-:W3:Y:S01]  /*a750*/  LDL.LU R234, [R1+0x74] ;  /* 0x0000740001ea7983 */ /* 0x000ee20000300800 */
[----:B--2---:R-:W-:Y:S01]  /*a760*/  IADD3.X R7, R235, R7, R5, P5, !PT ;  /* 0x00000007eb077210 */ /* 0x004fe20002ffe405 */
[----:B------:R-:W-:Y:S02]  /*a770*/  FFMA R235, R217, R2, R216 ;  /* 0x00000002d9eb7223 */ /* 0x000fe400000000d8 */
[----:B------:R-:W2:Y:S04]  /*a780*/  LDL.LU R217, [R1+0x40] ;  /* 0x0000400001d97983 */ /* 0x000ea80000300800 */
[----:B------:R-:W2:Y:S04]  /*a790*/  LDL.LU R216, [R1+0x60] ;  /* 0x0000600001d87983 */ /* 0x000ea80000300800 */
[----:B------:R-:W4:Y:S01]  /*a7a0*/  LDL.LU R5, [R1+0x78] ;  /* 0x0000780001057983 */ /* 0x000f220000300800 */
[----:B---3--:R-:W-:-:S02]  /*a7b0*/  LEA R4, P5, R234, R20, 0x1 ;  /* 0x00000014ea047211 */ /* 0x008fc400078a08ff */
[----:B------:R-:W-:Y:S01]  /*a7c0*/  F2FP.BF16.F32.PACK_AB R235, RZ, R235 ;  /* 0x000000ebffeb723e */ /* 0x000fe200000010ff */
[----:B--2---:R-:W-:Y:S02]  /*a7d0*/  IMAD.WIDE.U32 R216, R216, R217, R6 ;  /* 0x000000d9d8d87225 */ /* 0x004fe400078e0006 */
[----:B------:R0:W5:Y:S01]  /*a7e0*/  LDL.LU.64 R6, [R1+0x90] ;  /* 0x0000900001067983 */ /* 0x0001620000300a00 */
[----:B----4-:R-:W-:Y:S02]  /*a7f0*/  LEA.HI.X R5, R234, R21, R5, 0x1, P5 ;  /* 0x00000015ea057211 */ /* 0x010fe400028f0c05 */
[----:B------:R-:W-:Y:S02]  /*a800*/  IADD3 R234, P5, R236, R216, RZ ;  /* 0x000000d8ecea7210 */ /* 0x000fe40007fbe0ff */
[----:B------:R-:W-:Y:S01]  /*a810*/  PRMT R236, R235, 0x7610, R236 ;  /* 0x00007610ebec7816 */ /* 0x000fe200000000ec */
[----:B------:R2:W-:Y:S04]  /*a820*/  STL.64 [R1+0x8], R4 ;  /* 0x0000080401007387 */ /* 0x0005e80000100a00 */
[----:B--2---:R0:W5:Y:S04]  /*a830*/  LDL.LU.64 R4, [R1+0x88] ;  /* 0x0000880001047983 */ /* 0x0041680000300a00 */
[----:B------:R-:W2:Y:S01]  /*a840*/  LDL.LU R235, [R1+0x68] ;  /* 0x0000680001eb7983 */ /* 0x000ea20000300800 */
[----:B------:R-:W-:Y:S01]  /*a850*/  @P4 IMAD.MOV.U32 R216, RZ, RZ, R230 ;  /* 0x000000ffffd84224 */ /* 0x000fe200078e00e6 */
[----:B------:R-:W-:-:S02]  /*a860*/  ISETP.GT.AND P0, PT, R3, 0x188, P0 ;  /* 0x000001880300780c */ /* 0x000fc40000704270 */
[----:B--2---:R-:W-:Y:S01]  /*a870*/  IADD3.X R235, R237, R235, R217, P5, !PT ;  /* 0x000000ebedeb7210 */ /* 0x004fe20002ffe4d9 */
[----:B------:R-:W-:-:S05]  /*a880*/  @P4 IMAD.MOV.U32 R217, RZ, RZ, R229 ;  /* 0x000000ffffd94224 */ /* 0x000fca00078e00e5 */
[----:B------:R2:W-:Y:S04]  /*a890*/  @P4 STG.E.U16 desc[UR50][R216.64+0x2], R236 ;  /* 0x000002ecd8004986 */ /* 0x0005e8000c101532 */
[----:B--2---:R-:W2:Y:S01]  /*a8a0*/  LDL.LU R217, [R1+0x10] ;  /* 0x0000100001d97983 */ /* 0x004ea20000300800 */
[----:B------:R-:W-:Y:S01]  /*a8b0*/  BSSY B1, `(.L_x_76) ;  /* 0x0000005000017945 */ /* 0x000fe20003800000 */
[----:B--2---:R-:W-:-:S03]  /*a8c0*/  PRMT R236, R217, 0x7610, R236 ;  /* 0x00007610d9ec7816 */ /* 0x004fc600000000ec */
[----:B0-----:R-:W-:Y:S05]  /*a8d0*/  @!P0 BRA `(.L_x_77) ;  /* 0x0000000000088947 */ /* 0x001fea0003800000 */
[----:B------:R-:W2:Y:S04]  /*a8e0*/  LDL.LU.64 R216, [R1+0x8] ;  /* 0x0000080001d87983 */ /* 0x000ea80000300a00 */
[----:B--2---:R0:W5:Y:S02]  /*a8f0*/  LDG.E.LTC128B.U16 R236, desc[UR50][R216.64] ;  /* 0x00000032d8ec7981 */ /* 0x004164000c1e1520 */
.L_x_77:
[----:B------:R-:W-:Y:S05]  /*a900*/  BSYNC B1 ;  /* 0x0000000000017941 */ /* 0x000fea0003800000 */
.L_x_76:
[----:B------:R2:W-:Y:S04]  /*a910*/  STL [R1+0x88], R0 ;  /* 0x0000880001007387 */ /* 0x0005e80000100800 */
[----:B--2---:R-:W2:Y:S04]  /*a920*/  LDL.LU R0, [R1+0x58] ;  /* 0x0000580001007983 */ /* 0x004ea80000300800 */
[----:B0-----:R-:W3:Y:S01]  /*a930*/  LDL.LU R217, [R1+0x5c] ;  /* 0x00005c0001d97983 */ /* 0x001ee20000300800 */
[----:B-----5:R-:W-:-:S04]  /*a940*/  IMAD.U32 R216, R236, 0x10000, RZ ;  /* 0x00010000ecd87824 */ /* 0x020fc800078e00ff */
[----:B------:R-:W-:Y:S01]  /*a950*/  FMUL R216, R216, R16 ;  /* 0x00000010d8d87220 */ /* 0x000fe20000400000 */
[----:B--2---:R-:W-:Y:S02]  /*a960*/  IMAD.WIDE.U32 R234, R0, UR41, R234 ;  /* 0x0000002900ea7c25 */ /* 0x004fe4000f8e00ea */
[----:B------:R0:W5:Y:S02]  /*a970*/  LDL.LU R0, [R1+0x88] ;  /* 0x0000880001007983 */ /* 0x0001640000300800 */
[----:B------:R-:W-:Y:S01]  /*a980*/  FFMA R218, R218, R2, R216 ;  /* 0x00000002dada7223 */ /* 0x000fe200000000d8 */
[----:B---3--:R-:W-:Y:S01]  /*a990*/  IMAD.IADD R217, R217, 0x1, R235 ;  /* 0x00000001d9d97824 */ /* 0x008fe200078e02eb */
[C---:B------:R-:W-:Y:S01]  /*a9a0*/  LEA R20, P5, R234.reuse, R20, 0x1 ;  /* 0x00000014ea147211 */ /* 0x040fe200078a08ff */
[----:B------:R-:W-:Y:S01]  /*a9b0*/  IMAD.U32 R216, RZ, RZ, UR8 ;  /* 0x00000008ffd87e24 */ /* 0x000fe2000f8e00ff */
[----:B------:R-:W-:Y:S02]  /*a9c0*/  ISETP.GT.AND P3, PT, R3, 0x188, P3 ;  /* 0x000001880300780c */ /* 0x000fe40001f64270 */
[----:B------:R-:W-:Y:S01]  /*a9d0*/  LEA.HI.X R21, R234, R21, R217, 0x1, P5 ;  /* 0x00000015ea157211 */ /* 0x000fe200028f0cd9 */
[----:B------:R-:W-:Y:S01]  /*a9e0*/  IMAD.SHL.U32 R216, R216, 0x10, RZ ;  /* 0x00000010d8d87824 */ /* 0x000fe200078e00ff */
[----:B------:R-:W2:Y:S01]  /*a9f0*/  LDL R217, [R1+0x20] ;  /* 0x0000200001d97983 */ /* 0x000ea20000100800 */
[----:B------:R-:W-:-:S03]  /*aa00*/  F2FP.BF16.F32.PACK_AB R218, RZ, R218 ;  /* 0x000000daffda723e */ /* 0x000fc600000010ff */
[----:B------:R-:W-:Y:S01]  /*aa10*/  IADD3 R216, P4, R216, R230, RZ ;  /* 0x000000e6d8d87210 */ /* 0x000fe20007f9e0ff */
[----:B------:R-:W-:Y:S04]  /*aa20*/  BSSY B1, `(.L_x_78) ;  /* 0x0000006000017945 */ /* 0x000fe80003800000 */
[----:B--2---:R-:W-:-:S05]  /*aa30*/  IMAD.X R217, R229, 0x1, R217, P4 ;  /* 0x00000001e5d97824 */ /* 0x004fca00020e06d9 */
[----:B------:R2:W-:Y:S02]  /*aa40*/  @P0 STG.E.U16 desc[UR50][R216.64], R218 ;  /* 0x000000dad8000986 */ /* 0x0005e4000c101532 */
[----:B--2---:R-:W-:Y:S01]  /*aa50*/  PRMT R218, R236, 0x7610, R218 ;  /* 0x00007610ecda7816 */ /* 0x004fe200000000da */
[----:B0-----:R-:W-:Y:S06]  /*aa60*/  @!P3 BRA `(.L_x_79) ;  /* 0x000000000004b947 */ /* 0x001fec0003800000 */
[----:B------:R0:W5:Y:S02]  /*aa70*/  LDG.E.LTC128B.U16 R218, desc[UR50][R20.64+0x2] ;  /* 0x0000023214da7981 */ /* 0x000164000c1e1520 */
.L_x_79:
[----:B------:R-:W-:Y:S05]  /*aa80*/  BSYNC B1 ;  /* 0x0000000000017941 */ /* 0x000fea0003800000 */
.L_x_78:
[----:B-----5:R-:W-:Y:S01]  /*aa90*/  IMAD.U32 R234, R218, 0x10000, RZ ;  /* 0x00010000daea7824 */ /* 0x020fe200078e00ff */
[----:B------:R-:W-:Y:S01]  /*aaa0*/  ISETP.GT.AND P0, PT, R3, 0x180, P2 ;  /* 0x000001800300780c */ /* 0x000fe20001704270 */
[----:B------:R-:W-:Y:S02]  /*aab0*/  BSSY B1, `(.L_x_80) ;  /* 0x0000007000017945 */ /* 0x000fe40003800000 */
[----:B------:R-:W-:-:S04]  /*aac0*/  FMUL R234, R234, R16 ;  /* 0x00000010eaea7220 */ /* 0x000fc80000400000 */
[----:B------:R-:W-:-:S05]  /*aad0*/  FFMA R219, R219, R2, R234 ;  /* 0x00000002dbdb7223 */ /* 0x000fca00000000ea */
[----:B------:R-:W-:-:S05]  /*aae0*/  F2FP.BF16.F32.PACK_AB R219, RZ, R219 ;  /* 0x000000dbffdb723e */ /* 0x000fca00000010ff */
[----:B------:R2:W-:Y:S01]  /*aaf0*/  @P3 STG.E.U16 desc[UR50][R216.64+0x2], R219 ;  /* 0x000002dbd8003986 */ /* 0x0005e2000c101532 */
[----:B------:R-:W-:Y:S05]  /*ab00*/  @!P0 BRA `(.L_x_81) ;  /* 0x0000000000048947 */ /* 0x000fea0003800000 */
[----:B------:R3:W5:Y:S02]  /*ab10*/  LDG.E.LTC128B.U16 R218, desc[UR50][R226.64+0x10] ;  /* 0x00001032e2da7981 */ /* 0x000764000c1e1520 */
.L_x_81:
[----:B------:R-:W-:Y:S05]  /*ab20*/  BSYNC B1 ;  /* 0x0000000000017941 */ /* 0x000fea0003800000 */
.L_x_80:
[----:B--2--5:R-:W-:Y:S01]  /*ab30*/  IMAD.U32 R219, R218, 0x10000, RZ ;  /* 0x00010000dadb7824 */ /* 0x024fe200078e00ff */
[----:B------:R-:W-:Y:S01]  /*ab40*/  ISETP.GT.AND P3, PT, R3, 0x180, P1 ;  /* 0x000001800300780c */ /* 0x000fe20000f64270 */
[----:B------:R-:W-:Y:S01]  /*ab50*/  @P0 IMAD.MOV.U32 R234, RZ, RZ, R230 ;  /* 0x000000ffffea0224 */ /* 0x000fe200078e00e6 */
[----:B------:R-:W-:Y:S01]  /*ab60*/  BSSY B1, `(.L_x_82) ;  /* 0x0000008000017945 */ /* 0x000fe20003800000 */
[----:B------:R-:W-:Y:S01]  /*ab70*/  FMUL R219, R219, R16 ;  /* 0x00000010dbdb7220 */ /* 0x000fe20000400000 */
[----:B------:R-:W-:-:S03]  /*ab80*/  @P0 IMAD.MOV.U32 R235, RZ, RZ, R229 ;  /* 0x000000ffffeb0224 */ /* 0x000fc600078e00e5 */
[----:B------:R-:W-:-:S05]  /*ab90*/  FFMA R219, R220, R2, R219 ;  /* 0x00000002dcdb7223 */ /* 0x000fca00000000db */
[----:B------:R-:W-:-:S05]  /*aba0*/  F2FP.BF16.F32.PACK_AB R219, RZ, R219 ;  /* 0x000000dbffdb723e */ /* 0x000fca00000010ff */
[----:B------:R2:W-:Y:S01]  /*abb0*/  @P0 STG.E.U16 desc[UR50][R234.64+0x10], R219 ;  /* 0x000010dbea000986 */ /* 0x0005e2000c101532 */
[----:B------:R-:W-:Y:S05]  /*abc0*/  @!P3 BRA `(.L_x_83) ;  /* 0x000000000004b947 */ /* 0x000fea0003800000 */
[----:B------:R4:W5:Y:S02]  /*abd0*/  LDG.E.LTC128B.U16 R218, desc[UR50][R226.64+0x12] ;  /* 0x00001232e2da7981 */ /* 0x000964000c1e1520 */
.L_x_83:
[----:B------:R-:W-:Y:S05]  /*abe0*/  BSYNC B1 ;  /* 0x0000000000017941 */ /* 0x000fea0003800000 */
.L_x_82:
[----:B--2--5:R-:W-:Y:S01]  /*abf0*/  IMAD.U32 R219, R218, 0x10000, RZ ;  /* 0x00010000dadb7824 */ /* 0x024fe200078e00ff */
[----:B------:R-:W-:Y:S01]  /*ac00*/  ISETP.GT.AND P2, PT, R3, 0x188, P2 ;  /* 0x000001880300780c */ /* 0x000fe20001744270 */
[----:B------:R-:W-:Y:S01]  /*ac10*/  @P3 IMAD.MOV.U32 R228, RZ, RZ, R230 ;  /* 0x000000ffffe43224 */ /* 0x000fe200078e00e6 */
[----:B------:R-:W-:Y:S01]  /*ac20*/  BSSY B1, `(.L_x_84) ;  /* 0x0000007000017945 */ /* 0x000fe20003800000 */
[----:B------:R-:W-:-:S04]  /*ac30*/  FMUL R219, R219, R16 ;  /* 0x00000010dbdb7220 */ /* 0x000fc80000400000 */
[----:B------:R-:W-:-:S05]  /*ac40*/  FFMA R219, R221, R2, R219 ;  /* 0x00000002dddb7223 */ /* 0x000fca00000000db */
[----:B------:R-:W-:-:S05]  /*ac50*/  F2FP.BF16.F32.PACK_AB R219, RZ, R219 ;  /* 0x000000dbffdb723e */ /* 0x000fca00000010ff */
[----:B------:R2:W-:Y:S01]  /*ac60*/  @P3 STG.E.U16 desc[UR50][R228.64+0x12], R219 ;  /* 0x000012dbe4003986 */ /* 0x0005e2000c101532 */
[----:B------:R-:W-:Y:S05]  /*ac70*/  @!P2 BRA `(.L_x_85) ;  /* 0x000000000004a947 */ /* 0x000fea0003800000 */
[----:B------:R0:W5:Y:S02]  /*ac80*/  LDG.E.LTC128B.U16 R218, desc[UR50][R20.64+0x10] ;  /* 0x0000103214da7981 */ /* 0x000164000c1e1520 */
.L_x_85:
[----:B------:R-:W-:Y:S05]  /*ac90*/  BSYNC B1 ;  /* 0x0000000000017941 */ /* 0x000fea0003800000 */
.L_x_84:
[----:B--2--5:R-:W-:Y:S01]  /*aca0*/  IMAD.U32 R219, R218, 0x10000, RZ ;  /* 0x00010000dadb7824 */ /* 0x024fe200078e00ff */
        /* <DEDUP_REMOVED lines=8> */
.L_x_87:
[----:B------:R-:W-:Y:S05]  /*ad30*/  BSYNC B1 ;  /* 0x0000000000017941 */ /* 0x000fea0003800000 */
.L_x_86:
[----:B--2--5:R-:W-:Y:S01]  /*ad40*/  IMAD.U32 R219, R218, 0x10000, RZ ;  /* 0x00010000dadb7824 */ /* 0x024fe200078e00ff */
[----:B------:R-:W-:Y:S01]  /*ad50*/  ISETP.GT.AND P3, PT, R0, 0x10, PT ;  /* 0x000000100000780c */ /* 0x000fe20003f64270 */
[----:B------:R-:W-:Y:S02]  /*ad60*/  BSSY B1, `(.L_x_88) ;  /* 0x0000008000017945 */ /* 0x000fe40003800000 */
[----:B------:R-:W-:Y:S01]  /*ad70*/  FMUL R220, R219, R16 ;  /* 0x00000010dbdc7220 */ /* 0x000fe20000400000 */
[----:B------:R-:W-:-:S03]  /*ad80*/  ISETP.GT.AND P0, PT, R3, RZ, P3 ;  /* 0x000000ff0300720c */ /* 0x000fc60001f04270 */
[----:B------:R-:W-:-:S05]  /*ad90*/  FFMA R220, R223, R2, R220 ;  /* 0x00000002dfdc7223 */ /* 0x000fca00000000dc */
[----:B------:R-:W-:-:S05]  /*ada0*/  F2FP.BF16.F32.PACK_AB R220, RZ, R220 ;  /* 0x000000dcffdc723e */ /* 0x000fca00000010ff */
[----:B------:R2:W-:Y:S01]  /*adb0*/  @P1 STG.E.U16 desc[UR50][R216.64+0x12], R220 ;  /* 0x000012dcd8001986 */ /* 0x0005e2000c101532 */
[----:B------:R-:W-:Y:S05]  /*adc0*/  @!P0 BRA `(.L_x_89) ;  /* 0x0000000000048947 */ /* 0x000fea0003800000 */
[----:B------:R0:W5:Y:S02]  /*add0*/  LDG.E.LTC128B.U16 R218, desc[UR50][R4.64+0x20] ;  /* 0x0000203204da7981 */ /* 0x000164000c1e1520 */
.L_x_89:
[----:B------:R-:W-:Y:S05]  /*ade0*/  BSYNC B1 ;  /* 0x0000000000017941 */ /* 0x000fea0003800000 */
.L_x_88:
        /* <DEDUP_REMOVED lines=10> */
.L_x_91:
[----:B------:R-:W-:Y:S05]  /*ae90*/  BSYNC B1 ;  /* 0x0000000000017941 */ /* 0x000fea0003800000 */
.L_x_90:
        /* <DEDUP_REMOVED lines=9> */
.L_x_93:
[----:B------:R-:W-:Y:S05]  /*af30*/  BSYNC B1 ;  /* 0x0000000000017941 */ /* 0x000fea0003800000 */
.L_x_92:
        /* <DEDUP_REMOVED lines=9> */
.L_x_95:
[----:B------:R-:W-:Y:S05]  /*afd0*/  BSYNC B1 ;  /* 0x0000000000017941 */ /* 0x000fea0003800000 */
.L_x_94:
[----:B0----5:R-:W-:Y:S01]  /*afe0*/  IMAD.U32 R209, R218, 0x10000, RZ ;  /* 0x00010000dad17824 */ /* 0x021fe200078e00ff */
[----:B------:R-:W-:Y:S01]  /*aff0*/  ISETP.GT.AND P1, PT, R0, 0x18, PT ;  /* 0x000000180000780c */ /* 0x000fe20003f24270 */
[----:B------:R-:W-:Y:S02]  /*b000*/  BSSY B1, `(.L_x_96) ;  /* 0x0000008000017945 */ /* 0x000fe40003800000 */
[----:B--2---:R-:W-:Y:S01]  /*b010*/  FMUL R208, R209, R16 ;  /* 0x00000010d1d07220 */ /* 0x004fe20000400000 */
[----:B------:R-:W-:-:S03]  /*b020*/  ISETP.GT.AND P5, PT, R3, RZ, P1 ;  /* 0x000000ff0300720c */ /* 0x000fc60000fa4270 */
[----:B------:R-:W-:-:S05]  /*b030*/  FFMA R208, R211, R2, R208 ;  /* 0x00000002d3d07223 */ /* 0x000fca00000000d0 */
[----:B------:R-:W-:-:S05]  /*b040*/  F2FP.BF16.F32.PACK_AB R208, RZ, R208 ;  /* 0x000000d0ffd0723e */ /* 0x000fca00000010ff */
[----:B------:R0:W-:Y:S01]  /*b050*/  @P4 STG.E.U16 desc[UR50][R10.64+0x22], R208 ;  /* 0x000022d00a004986 */ /* 0x0001e2000c101532 */
[----:B------:R-:W-:Y:S05]  /*b060*/  @!P5 BRA `(.L_x_97) ;  /* 0x000000000004d947 */ /* 0x000fea0003800000 */
[----:B------:R2:W5:Y:S02]  /*b070*/  LDG.E.LTC128B.U16 R218, desc[UR50][R4.64+0x30] ;  /* 0x0000303204da7981 */ /* 0x000564000c1e1520 */
.L_x_97:
[----:B------:R-:W-:Y:S05]  /*b080*/  BSYNC B1 ;  /* 0x0000000000017941 */ /* 0x000fea0003800000 */
.L_x_96:
[----:B-----5:R-:W-:Y:S01]  /*b090*/  IMAD.U32 R209, R218, 0x10000, RZ ;  /* 0x00010000dad17824 */ /* 0x020fe200078e00ff */
        /* <DEDUP_REMOVED lines=9> */
.L_x_99:
[----:B------:R-:W-:Y:S05]  /*b130*/  BSYNC B1 ;  /* 0x0000000000017941 */ /* 0x000fea0003800000 */
.L_x_98:
[----:B0----5:R-:W-:Y:S01]  /*b140*/  IMAD.U32 R209, R218, 0x10000, RZ ;  /* 0x00010000dad17824 */ /* 0x021fe200078e00ff */
        /* <DEDUP_REMOVED lines=8> */
.L_x_101:
[----:B------:R-:W-:Y:S05]  /*b1d0*/  BSYNC B1 ;  /* 0x0000000000017941 */ /* 0x000fea0003800000 */
.L_x_100:
        /* <DEDUP_REMOVED lines=9> */
.L_x_103:
[----:B------:R-:W-:Y:S05]  /*b270*/  BSYNC B1 ;  /* 0x0000000000017941 */ /* 0x000fea0003800000 */
.L_x_102:
        /* <DEDUP_REMOVED lines=9> */
.L_x_105:
[----:B------:R-:W-:Y:S05]  /*b310*/  BSYNC B1 ;  /* 0x0000000000017941 */ /* 0x000fea0003800000 */
.L_x_104:
        /* <DEDUP_REMOVED lines=9> */
.L_x_107:
[----:B------:R-:W-:Y:S05]  /*b3b0*/  BSYNC B1 ;  /* 0x0000000000017941 */ /* 0x000fea0003800000 */
.L_x_106:
        /* <DEDUP_REMOVED lines=9> */
.L_x_109:
[----:B------:R-:W-:Y:S05]  /*b450*/  BSYNC B1 ;  /* 0x0000000000017941 */ /* 0x000fea0003800000 */
.L_x_108:
        /* <DEDUP_REMOVED lines=9> */
.L_x_111:
[----:B------:R-:W-:Y:S05]  /*b4f0*/  BSYNC B1 ;  /* 0x0000000000017941 */ /* 0x000fea0003800000 */
.L_x_110:
        /* <DEDUP_REMOVED lines=9> */
.L_x_113:
[----:B------:R-:W-:Y:S05]  /*b590*/  BSYNC B1 ;  /* 0x0000000000017941 */ /* 0x000fea0003800000 */
.L_x_112:
        /* <DEDUP_REMOVED lines=9> */
.L_x_115:
[----:B------:R-:W-:Y:S05]  /*b630*/  BSYNC B1 ;  /* 0x0000000000017941 */ /* 0x000fea0003800000 */
.L_x_114:
        /* <DEDUP_REMOVED lines=9> */
.L_x_117:
[----:B------:R-:W-:Y:S05]  /*b6d0*/  BSYNC B1 ;  /* 0x0000000000017941 */ /* 0x000fea0003800000 */
.L_x_116:
        /* <DEDUP_REMOVED lines=9> */
.L_x_119:
[----:B------:R-:W-:Y:S05]  /*b770*/  BSYNC B1 ;  /* 0x0000000000017941 */ /* 0x000fea0003800000 */
.L_x_118:
[----:B0----5:R-:W-:Y:S01]  /*b780*/  IMAD.U32 R201, R218, 0x10000, RZ ;  /* 0x00010000dac97824 */ /* 0x021fe200078e00ff */
[----:B------:R-:W2:Y:S01]  /*b790*/  LDL.LU.64 R208, [R1+0x30] ;  /* 0x0000300001d07983 */ /* 0x000ea20000300a00 */
[----:B------:R-:W-:Y:S02]  /*b7a0*/  ISETP.GT.AND P5, PT, R3, 0x100, P3 ;  /* 0x000001000300780c */ /* 0x000fe40001fa4270 */
[----:B------:R-:W-:-:S04]  /*b7b0*/  FMUL R200, R201, R16 ;  /* 0x00000010c9c87220 */ /* 0x000fc80000400000 */
[----:B------:R-:W-:-:S05]  /*b7c0*/  FFMA R200, R207, R2, R200 ;  /* 0x00000002cfc87223 */ /* 0x000fca00000000c8 */
[----:B------:R-:W-:-:S04]  /*b7d0*/  F2FP.BF16.F32.PACK_AB R200, RZ, R200 ;  /* 0x000000c8ffc8723e */ /* 0x000fc800000010ff */
[----:B------:R-:W-:-:S05]  /*b7e0*/  PRMT R202, R200, 0x7610, R202 ;  /* 0x00007610c8ca7816 */ /* 0x000fca00000000ca */
[----:B------:R0:W-:Y:S04]  /*b7f0*/  @P4 STG.E.U16 desc[UR50][R232.64+0x32], R202 ;  /* 0x000032cae8004986 */ /* 0x0001e8000c101532 */
[----:B------:R-:W3:Y:S01]  /*b800*/  @P5 LDG.E.LTC128B.U16 R218, desc[UR50][R22.64+0x20] ;  /* 0x0000203216da5981 */ /* 0x000ee2000c1e1520 */
[----:B------:R-:W-:Y:S01]  /*b810*/  IMAD.U32 R205, RZ, RZ, UR8 ;  /* 0x00000008ffcd7e24 */ /* 0x000fe2000f8e00ff */
[----:B------:R-:W-:Y:S01]  /*b820*/  BSSY B1, `(.L_x_120) ;  /* 0x000000f000017945 */ /* 0x000fe20003800000 */
[----:B------:R-:W-:Y:S02]  /*b830*/  IMAD.U32 R203, RZ, RZ, UR8 ;  /* 0x00000008ffcb7e24 */ /* 0x000fe4000f8e00ff */
[----:B------:R-:W-:Y:S02]  /*b840*/  IMAD.U32 R200, RZ, RZ, UR9 ;  /* 0x00000009ffc87e24 */ /* 0x000fe4000f8e00ff */
[----:B------:R-:W-:-:S03]  /*b850*/  IMAD.SHL.U32 R205, R205, 0x100, RZ ;  /* 0x00000100cdcd7824 */ /* 0x000fc600078e00ff */
[----:B------:R-:W-:Y:S02]  /*b860*/  SHF.L.U64.HI R203, R203, 0x8, R200 ;  /* 0x00000008cbcb7819 */ /* 0x000fe400000102c8 */
[----:B--2---:R-:W-:Y:S01]  /*b870*/  IADD3 R200, P4, R205, R208, RZ ;  /* 0x000000d0cdc87210 */ /* 0x004fe20007f9e0ff */
[----:B---3--:R-:W-:-:S04]  /*b880*/  IMAD.U32 R201, R218, 0x10000, RZ ;  /* 0x00010000dac97824 */ /* 0x008fc800078e00ff */
[----:B------:R-:W-:-:S04]  /*b890*/  FMUL R201, R201, R16 ;  /* 0x00000010c9c97220 */ /* 0x000fc80000400000 */
[----:B------:R-:W-:Y:S01]  /*b8a0*/  FFMA R192, R192, R2, R201 ;  /* 0x00000002c0c07223 */ /* 0x000fe200000000c9 */
[----:B------:R-:W-:Y:S01]  /*b8b0*/  IMAD.X R201, R203, 0x1, R15, P4 ;  /* 0x00000001cbc97824 */ /* 0x000fe200020e060f */
[----:B------:R-:W-:-:S03]  /*b8c0*/  ISETP.GT.AND P4, PT, R3, 0x100, P2 ;  /* 0x000001000300780c */ /* 0x000fc60001784270 */
[----:B------:R-:W-:-:S05]  /*b8d0*/  F2FP.BF16.F32.PACK_AB R192, RZ, R192 ;  /* 0x000000c0ffc0723e */ /* 0x000fca00000010ff */
[----:B------:R0:W-:Y:S05]  /*b8e0*/  @P5 STG.E.U16 desc[UR50][R200.64+0x20], R192 ;  /* 0x000020c0c8005986 */ /* 0x0001ea000c101532 */
[----:B------:R-:W-:Y:S05]  /*b8f0*/  @!P4 BRA `(.L_x_121) ;  /* 0x000000000004c947 */ /* 0x000fea0003800000 */
[----:B------:R2:W5:Y:S02]  /*b900*/  LDG.E.LTC128B.U16 R218, desc[UR50][R22.64+0x22] ;  /* 0x0000223216da7981 */ /* 0x000564000c1e1520 */
.L_x_121:
[----:B------:R-:W-:Y:S05]  /*b910*/  BSYNC B1 ;  /* 0x0000000000017941 */ /* 0x000fea0003800000 */
.L_x_120:
[----:B-----5:R-:W-:Y:S01]  /*b920*/  IMAD.U32 R207, R218, 0x10000, RZ ;  /* 0x00010000dacf7824 */ /* 0x020fe200078e00ff */
[----:B------:R-:W-:-:S03]  /*b930*/  ISETP.GT.AND P5, PT, R3, 0x108, P3 ;  /* 0x000001080300780c */ /* 0x000fc60001fa4270 */
[----:B0-----:R-:W-:-:S04]  /*b940*/  FMUL R192, R207, R16 ;  /* 0x00000010cfc07220 */ /* 0x001fc80000400000 */
[----:B------:R-:W-:-:S05]  /*b950*/  FFMA R192, R193, R2, R192 ;  /* 0x00000002c1c07223 */ /* 0x000fca00000000c0 */
[----:B------:R-:W-:-:S04]  /*b960*/  F2FP.BF16.F32.PACK_AB R192, RZ, R192 ;  /* 0x000000c0ffc0723e */ /* 0x000fc800000010ff */
[----:B------:R-:W-:-:S05]  /*b970*/  PRMT R202, R192, 0x7610, R202 ;  /* 0x00007610c0ca7816 */ /* 0x000fca00000000ca */
[----:B------:R0:W-:Y:S04]  /*b980*/  @P4 STG.E.U16 desc[UR50][R200.64+0x22], R202 ;  /* 0x000022cac8004986 */ /* 0x0001e8000c101532 */
[----:B------:R-:W3:Y:S01]  /*b990*/  @P5 LDG.E.LTC128B.U16 R218, desc[UR50][R224.64+0x20] ;  /* 0x00002032e0da5981 */ /* 0x000ee2000c1e1520 */
[----:B------:R-:W-:Y:S02]  /*b9a0*/  IMAD.U32 R209, RZ, RZ, UR8 ;  /* 0x00000008ffd17e24 */ /* 0x000fe4000f8e00ff */
[----:B------:R-:W-:Y:S02]  /*b9b0*/  IMAD.U32 R208, RZ, RZ, UR9 ;  /* 0x00000009ffd07e24 */ /* 0x000fe4000f8e00ff */
[----:B------:R-:W-:Y:S02]  /*b9c0*/  IMAD.SHL.U32 R209, R209, 0x10, RZ ;  /* 0x00000010d1d17824 */ /* 0x000fe400078e00ff */
[----:B------:R-:W-:-:S03]  /*b9d0*/  IMAD.U32 R206, RZ, RZ, UR8 ;  /* 0x00000008ffce7e24 */ /* 0x000fc6000f8e00ff */
[----:B------:R-:W-:Y:S02]  /*b9e0*/  IADD3 R192, P4, R209, R200, RZ ;  /* 0x000000c8d1c07210 */ /* 0x000fe40007f9e0ff */
[----:B------:R-:W-:Y:S01]  /*b9f0*/  SHF.L.U64.HI R206, R206, 0x4, R208 ;  /* 0x00000004cece7819 */ /* 0x000fe200000102d0 */
[----:B---3--:R-:W-:-:S04]  /*ba00*/  IMAD.U32 R193, R218, 0x10000, RZ ;  /* 0x00010000dac17824 */ /* 0x008fc800078e00ff */
[----:B------:R-:W-:-:S04]  /*ba10*/  FMUL R193, R193, R16 ;  /* 0x00000010c1c17220 */ /* 0x000fc80000400000 */
[----:B------:R-:W-:Y:S01]  /*ba20*/  FFMA R194, R194, R2, R193 ;  /* 0x00000002c2c27223 */ /* 0x000fe200000000c1 */
[----:B------:R-:W-:Y:S01]  /*ba30*/  IMAD.X R193, R206, 0x1, R201, P4 ;  /* 0x00000001cec17824 */ /* 0x000fe200020e06c9 */
[----:B------:R-:W-:-:S03]  /*ba40*/  ISETP.GT.AND P4, PT, R3, 0x108, P2 ;  /* 0x000001080300780c */ /* 0x000fc60001784270 */
[----:B------:R-:W-:-:S04]  /*ba50*/  F2FP.BF16.F32.PACK_AB R194, RZ, R194 ;  /* 0x000000c2ffc2723e */ /* 0x000fc800000010ff */
[----:B------:R-:W-:-:S05]  /*ba60*/  PRMT R204, R194, 0x7610, R204 ;  /* 0x00007610c2cc7816 */ /* 0x000fca00000000cc */
[----:B------:R3:W-:Y:S04]  /*ba70*/  @P5 STG.E.U16 desc[UR50][R192.64+0x20], R204 ;  /* 0x000020ccc0005986 */ /* 0x0007e8000c101532 */
[----:B------:R-:W4:Y:S01]  /*ba80*/  @P4 LDG.E.LTC128B.U16 R218, desc[UR50][R224.64+0x22] ;  /* 0x00002232e0da4981 */ /* 0x000f22000c1e1520 */
[----:B------:R-:W-:Y:S01]  /*ba90*/  IADD3 R194, P5, R200, R209, RZ ;  /* 0x000000d1c8c27210 */ /* 0x000fe20007fbe0ff */
[----:B------:R-:W-:Y:S01]  /*baa0*/  BSSY B1, `(.L_x_122) ;  /* 0x000000a000017945 */ /* 0x000fe20003800000 */
[----:B----4-:R-:W-:-:S04]  /*bab0*/  IMAD.U32 R207, R218, 0x10000, RZ ;  /* 0x00010000dacf7824 */ /* 0x010fc800078e00ff */
[----:B0-----:R-:W-:-:S04]  /*bac0*/  FMUL R202, R207, R16 ;  /* 0x00000010cfca7220 */ /* 0x001fc80000400000 */
[----:B------:R-:W-:Y:S01]  /*bad0*/  FFMA R202, R195, R2, R202 ;  /* 0x00000002c3ca7223 */ /* 0x000fe200000000ca */
[----:B------:R-:W-:Y:S01]  /*bae0*/  IMAD.X R195, R201, 0x1, R206, P5 ;  /* 0x00000001c9c37824 */ /* 0x000fe200028e06ce */
[----:B------:R-:W-:-:S03]  /*baf0*/  ISETP.GT.AND P5, PT, R3, 0x100, P1 ;  /* 0x000001000300780c */ /* 0x000fc60000fa4270 */
[----:B------:R-:W-:-:S05]  /*bb00*/  F2FP.BF16.F32.PACK_AB R202, RZ, R202 ;  /* 0x000000caffca723e */ /* 0x000fca00000010ff */
[----:B------:R3:W-:Y:S05]  /*bb10*/  @P4 STG.E.U16 desc[UR50][R194.64+0x22], R202 ;  /* 0x000022cac2004986 */ /* 0x0007ea000c101532 */
[----:B------:R-:W-:Y:S05]  /*bb20*/  @!P5 BRA `(.L_x_123) ;  /* 0x000000000004d947 */ /* 0x000fea0003800000 */
[----:B------:R0:W5:Y:S02]  /*bb30*/  LDG.E.LTC128B.U16 R218, desc[UR50][R22.64+0x30] ;  /* 0x0000303216da7981 */ /* 0x000164000c1e1520 */
.L_x_123:
[----:B------:R-:W-:Y:S05]  /*bb40*/  BSYNC B1 ;  /* 0x0000000000017941 */ /* 0x000fea0003800000 */
.L_x_122:
[----:B---3-5:R-:W-:Y:S01]  /*bb50*/  IMAD.U32 R195, R218, 0x10000, RZ ;  /* 0x00010000dac37824 */ /* 0x028fe200078e00ff */
        /* <DEDUP_REMOVED lines=8> */
.L_x_125:
[----:B------:R-:W-:Y:S05]  /*bbe0*/  BSYNC B1 ;  /* 0x0000000000017941 */ /* 0x000fea0003800000 */
.L_x_124:
        /* <DEDUP_REMOVED lines=9> */
.L_x_127:
[----:B------:R-:W-:Y:S05]  /*bc80*/  BSYNC B1 ;  /* 0x0000000000017941 */ /* 0x000fea0003800000 */
.L_x_126:
        /* <DEDUP_REMOVED lines=9> */
.L_x_129:
[----:B------:R-:W-:Y:S05]  /*bd20*/  BSYNC B1 ;  /* 0x0000000000017941 */ /* 0x000fea0003800000 */
.L_x_128:
[----:B0----5:R-:W-:Y:S01]  /*bd30*/  IMAD.U32 R195, R218, 0x10000, RZ ;  /* 0x00010000dac37824 */ /* 0x021fe200078e00ff */
[----:B------:R-:W-:Y:S01]  /*bd40*/  ISETP.GT.AND P5, PT, R3, 0x180, P3 ;  /* 0x000001800300780c */ /* 0x000fe20001fa4270 */
[----:B------:R-:W-:Y:S02]  /*bd50*/  BSSY B1, `(.L_x_130) ;  /* 0x0000007000017945 */ /* 0x000fe40003800000 */
[----:B---3--:R-:W-:-:S04]  /*bd60*/  FMUL R194, R195, R16 ;  /* 0x00000010c3c27220 */ /* 0x008fc80000400000 */
[----:B------:R-:W-:-:S05]  /*bd70*/  FFMA R194, R199, R2, R194 ;  /* 0x00000002c7c27223 */ /* 0x000fca00000000c2 */
[----:B------:R-:W-:-:S05]  /*bd80*/  F2FP.BF16.F32.PACK_AB R194, RZ, R194 ;  /* 0x000000c2ffc2723e */ /* 0x000fca00000010ff */
[----:B------:R0:W-:Y:S01]  /*bd90*/  @P4 STG.E.U16 desc[UR50][R192.64+0x32], R194 ;  /* 0x000032c2c0004986 */ /* 0x0001e2000c101532 */
[----:B------:R-:W-:Y:S05]  /*bda0*/  @!P5 BRA `(.L_x_131) ;  /* 0x000000000004d947 */ /* 0x000fea0003800000 */
[----:B------:R3:W5:Y:S02]  /*bdb0*/  LDG.E.LTC128B.U16 R218, desc[UR50][R226.64+0x20] ;  /* 0x00002032e2da7981 */ /* 0x000764000c1e1520 */
.L_x_131:
[----:B------:R-:W-:Y:S05]  /*bdc0*/  BSYNC B1 ;  /* 0x0000000000017941 */ /* 0x000fea0003800000 */
.L_x_130:
[----:B-----5:R-:W-:Y:S01]  /*bdd0*/  IMAD.U32 R195, R218, 0x10000, RZ ;  /* 0x00010000dac37824 */ /* 0x020fe200078e00ff */
[----:B0-----:R-:W-:Y:S01]  /*bde0*/  IADD3 R194, P4, R205, R200, RZ ;  /* 0x000000c8cdc27210 */ /* 0x001fe20007f9e0ff */
[----:B------:R-:W-:Y:S02]  /*bdf0*/  BSSY B1, `(.L_x_132) ;  /* 0x0000009000017945 */ /* 0x000fe40003800000 */
        /* <DEDUP_REMOVED lines=8> */
.L_x_133:
[----:B------:R-:W-:Y:S05]  /*be80*/  BSYNC B1 ;  /* 0x0000000000017941 */ /* 0x000fea0003800000 */
.L_x_132:
[----:B-----5:R-:W-:Y:S01]  /*be90*/  IMAD.U32 R197, R218, 0x10000, RZ ;  /* 0x00010000dac57824 */ /* 0x020fe200078e00ff */
[----:B------:R-:W-:Y:S01]  /*bea0*/  ISETP.GT.AND P3, PT, R3, 0x188, P3 ;  /* 0x000001880300780c */ /* 0x000fe20001f64270 */
[----:B------:R-:W-:Y:S02]  /*beb0*/  BSSY B1, `(.L_x_134) ;  /* 0x0000007000017945 */ /* 0x000fe40003800000 */
[----:B0-----:R-:W-:-:S04]  /*bec0*/  FMUL R184, R197, R16 ;  /* 0x00000010c5b87220 */ /* 0x001fc80000400000 */
[----:B------:R-:W-:-:S05]  /*bed0*/  FFMA R184, R185, R2, R184 ;  /* 0x00000002b9b87223 */ /* 0x000fca00000000b8 */
[----:B------:R-:W-:-:S05]  /*bee0*/  F2FP.BF16.F32.PACK_AB R184, RZ, R184 ;  /* 0x000000b8ffb8723e */ /* 0x000fca00000010ff */
[----:B------:R0:W-:Y:S01]  /*bef0*/  @P4 STG.E.U16 desc[UR50][R194.64+0x22], R184 ;  /* 0x000022b8c2004986 */ /* 0x0001e2000c101532 */
[----:B------:R-:W-:Y:S05]  /*bf00*/  @!P3 BRA `(.L_x_135) ;  /* 0x000000000004b947 */ /* 0x000fea0003800000 */
[----:B------:R0:W5:Y:S02]  /*bf10*/  LDG.E.LTC128B.U16 R218, desc[UR50][R20.64+0x20] ;  /* 0x0000203214da7981 */ /* 0x000164000c1e1520 */
.L_x_135:
[----:B------:R-:W-:Y:S05]  /*bf20*/  BSYNC B1 ;  /* 0x0000000000017941 */ /* 0x000fea0003800000 */
.L_x_134:
[----:B-----5:R-:W-:Y:S01]  /*bf30*/  IMAD.U32 R185, R218, 0x10000, RZ ;  /* 0x00010000dab97824 */ /* 0x020fe200078e00ff */
[----:B0-----:R-:W-:Y:S01]  /*bf40*/  IADD3 R184, P4, R209, R194, RZ ;  /* 0x000000c2d1b87210 */ /* 0x001fe20007f9e0ff */
[----:B------:R-:W-:Y:S01]  /*bf50*/  BSSY B1, `(.L_x_136) ;  /* 0x0000009000017945 */ /* 0x000fe20003800000 */
[----:B------:R-:W-:Y:S01]  /*bf60*/  ISETP.GT.AND P2, PT, R3, 0x188, P2 ;  /* 0x000001880300780c */ /* 0x000fe20001744270 */
[----:B------:R-:W-:-:S04]  /*bf70*/  FMUL R185, R185, R16 ;  /* 0x00000010b9b97220 */ /* 0x000fc80000400000 */
[----:B------:R-:W-:-:S05]  /*bf80*/  FFMA R185, R186, R2, R185 ;  /* 0x00000002bab97223 */ /* 0x000fca00000000b9 */
[----:B------:R-:W-:Y:S01]  /*bf90*/  F2FP.BF16.F32.PACK_AB R186, RZ, R185 ;  /* 0x000000b9ffba723e */ /* 0x000fe200000010ff */
[----:B------:R-:W-:-:S05]  /*bfa0*/  IMAD.X R185, R206, 0x1, R195, P4 ;  /* 0x00000001ceb97824 */ /* 0x000fca00020e06c3 */
[----:B------:R0:W-:Y:S01]  /*bfb0*/  @P3 STG.E.U16 desc[UR50][R184.64+0x20], R186 ;  /* 0x000020bab8003986 */ /* 0x0001e2000c101532 */
[----:B------:R-:W-:Y:S05]  /*bfc0*/  @!P2 BRA `(.L_x_137) ;  /* 0x000000000004a947 */ /* 0x000fea0003800000 */
[----:B------:R0:W5:Y:S02]  /*bfd0*/  LDG.E.LTC128B.U16 R218, desc[UR50][R20.64+0x22] ;  /* 0x0000223214da7981 */ /* 0x000164000c1e1520 */
.L_x_137:
[----:B------:R-:W-:Y:S05]  /*bfe0*/  BSYNC B1 ;  /* 0x0000000000017941 */ /* 0x000fea0003800000 */
.L_x_136:
[----:B-----5:R-:W-:Y:S01]  /*bff0*/  IMAD.U32 R197, R218, 0x10000, RZ ;  /* 0x00010000dac57824 */ /* 0x020fe200078e00ff */
[----:B------:R-:W-:Y:S01]  /*c000*/  ISETP.GT.AND P3, PT, R3, 0x180, P1 ;  /* 0x000001800300780c */ /* 0x000fe20000f64270 */
[----:B------:R-:W-:Y:S02]  /*c010*/  BSSY B1, `(.L_x_138) ;  /* 0x0000009000017945 */ /* 0x000fe40003800000 */
[----:B0-----:R-:W-:-:S04]  /*c020*/  FMUL R186, R197, R16 ;  /* 0x00000010c5ba7220 */ /* 0x001fc80000400000 */
[----:B------:R-:W-:Y:S01]  /*c030*/  FFMA R187, R187, R2, R186 ;  /* 0x00000002bbbb7223 */ /* 0x000fe200000000ba */
[----:B------:R-:W-:-:S04]  /*c040*/  IADD3 R186, P4, P5, R209, R200, R205 ;  /* 0x000000c8d1ba7210 */ /* 0x000fc80007d9e0cd */
[----:B------:R-:W-:Y:S02]  /*c050*/  F2FP.BF16.F32.PACK_AB R196, RZ, R187 ;  /* 0x000000bbffc4723e */ /* 0x000fe400000010ff */
[----:B------:R-:W-:-:S05]  /*c060*/  IADD3.X R187, R206, R201, R203, P4, P5 ;  /* 0x000000c9cebb7210 */ /* 0x000fca00027ea4cb */
[----:B------:R0:W-:Y:S01]  /*c070*/  @P2 STG.E.U16 desc[UR50][R186.64+0x22], R196 ;  /* 0x000022c4ba002986 */ /* 0x0001e2000c101532 */
[----:B------:R-:W-:Y:S05]  /*c080*/  @!P3 BRA `(.L_x_139) ;  /* 0x000000000004b947 */ /* 0x000fea0003800000 */
[----:B------:R0:W5:Y:S02]  /*c090*/  LDG.E.LTC128B.U16 R218, desc[UR50][R226.64+0x30] ;  /* 0x00003032e2da7981 */ /* 0x000164000c1e1520 */
.L_x_139:
[----:B------:R-:W-:Y:S05]  /*c0a0*/  BSYNC B1 ;  /* 0x0000000000017941 */ /* 0x000fea0003800000 */
.L_x_138:
        /* <DEDUP_REMOVED lines=9> */
.L_x_141:
[----:B------:R-:W-:Y:S05]  /*c140*/  BSYNC B1 ;  /* 0x0000000000017941 */ /* 0x000fea0003800000 */
.L_x_140:
        /* <DEDUP_REMOVED lines=9> */
.L_x_143:
[----:B------:R-:W-:Y:S05]  /*c1e0*/  BSYNC B1 ;  /* 0x0000000000017941 */ /* 0x000fea0003800000 */
.L_x_142:
        /* <DEDUP_REMOVED lines=9> */
.L_x_145:
[----:B------:R-:W-:Y:S05]  /*c280*/  BSYNC B1 ;  /* 0x0000000000017941 */ /* 0x000fea0003800000 */
.L_x_144:
[----:B0----5:R-:W-:Y:S01]  /*c290*/  IMAD.U32 R187, R218, 0x10000, RZ ;  /* 0x00010000dabb7824 */ /* 0x021fe200078e00ff */
        /* <DEDUP_REMOVED lines=9> */
.L_x_147:
[----:B------:R-:W-:Y:S05]  /*c330*/  BSYNC B1 ;  /* 0x0000000000017941 */ /* 0x000fea0003800000 */
.L_x_146:
        /* <DEDUP_REMOVED lines=10> */
.L_x_149:
[----:B------:R-:W-:Y:S05]  /*c3e0*/  BSYNC B1 ;  /* 0x0000000000017941 */ /* 0x000fea0003800000 */
.L_x_148:
        /* <DEDUP_REMOVED lines=9> */
.L_x_151:
[----:B------:R-:W-:Y:S05]  /*c480*/  BSYNC B1 ;  /* 0x0000000000017941 */ /* 0x000fea0003800000 */
.L_x_150:
        /* <DEDUP_REMOVED lines=9> */
.L_x_153:
[----:B------:R-:W-:Y:S05]  /*c520*/  BSYNC B1 ;  /* 0x0000000000017941 */ /* 0x000fea0003800000 */
.L_x_152:
        /* <DEDUP_REMOVED lines=10> */
.L_x_155:
[----:B------:R-:W-:Y:S05]  /*c5d0*/  BSYNC B1 ;  /* 0x0000000000017941 */ /* 0x000fea0003800000 */
.L_x_154:
        /* <DEDUP_REMOVED lines=10> */
.L_x_157:
[----:B------:R-:W-:Y:S05]  /*c680*/  BSYNC B1 ;  /* 0x0000000000017941 */ /* 0x000fea0003800000 */
.L_x_156:
        /* <DEDUP_REMOVED lines=9> */
.L_x_159:
[----:B------:R-:W-:Y:S05]  /*c720*/  BSYNC B1 ;  /* 0x0000000000017941 */ /* 0x000fea0003800000 */
.L_x_158:
        /* <DEDUP_REMOVED lines=9> */
.L_x_161:
[----:B------:R-:W-:Y:S05]  /*c7c0*/  BSYNC B1 ;  /* 0x0000000000017941 */ /* 0x000fea0003800000 */
.L_x_160:
        /* <DEDUP_REMOVED lines=9> */
.L_x_163:
[----:B------:R-:W-:Y:S05]  /*c860*/  BSYNC B1 ;  /* 0x0000000000017941 */ /* 0x000fea0003800000 */
.L_x_162:
        /* <DEDUP_REMOVED lines=9> */
.L_x_165:
[----:B------:R-:W-:Y:S05]  /*c900*/  BSYNC B1 ;  /* 0x0000000000017941 */ /* 0x000fea0003800000 */
.L_x_164:
        /* <DEDUP_REMOVED lines=9> */
.L_x_167:
[----:B------:R-:W-:Y:S05]  /*c9a0*/  BSYNC B1 ;  /* 0x0000000000017941 */ /* 0x000fea0003800000 */
.L_x_166:
        /* <DEDUP_REMOVED lines=9> */
.L_x_169:
[----:B------:R-:W-:Y:S05]  /*ca40*/  BSYNC B1 ;  /* 0x0000000000017941 */ /* 0x000fea0003800000 */
.L_x_168:
        /* <DEDUP_REMOVED lines=9> */
.L_x_171:
[----:B------:R-:W-:Y:S05]  /*cae0*/  BSYNC B1 ;  /* 0x0000000000017941 */ /* 0x000fea0003800000 */
.L_x_170:
        /* <DEDUP_REMOVED lines=9> */
.L_x_173:
[----:B------:R-:W-:Y:S05]  /*cb80*/  BSYNC B1 ;  /* 0x0000000000017941 */ /* 0x000fea0003800000 */
.L_x_172:
        /* <DEDUP_REMOVED lines=9> */
.L_x_175:
[----:B------:R-:W-:Y:S05]  /*cc20*/  BSYNC B1 ;  /* 0x0000000000017941 */ /* 0x000fea0003800000 */
.L_x_174:
        /* <DEDUP_REMOVED lines=9> */
.L_x_177:
[----:B------:R-:W-:Y:S05]  /*ccc0*/  BSYNC B1 ;  /* 0x0000000000017941 */ /* 0x000fea0003800000 */
.L_x_176:
        /* <DEDUP_REMOVED lines=9> */
.L_x_179:
[----:B------:R-:W-:Y:S05]  /*cd60*/  BSYNC B1 ;  /* 0x0000000000017941 */ /* 0x000fea0003800000 */
.L_x_178:
        /* <DEDUP_REMOVED lines=9> */
.L_x_181:
[----:B------:R-:W-:Y:S05]  /*ce00*/  BSYNC B1 ;  /* 0x0000000000017941 */ /* 0x000fea0003800000 */
.L_x_180:
        /* <DEDUP_REMOVED lines=9> */
.L_x_183:
[----:B------:R-:W-:Y:S05]  /*cea0*/  BSYNC B1 ;  /* 0x0000000000017941 */ /* 0x000fea0003800000 */
.L_x_182:
        /* <DEDUP_REMOVED lines=9> */
.L_x_185:
[----:B------:R-:W-:Y:S05]  /*cf40*/  BSYNC B1 ;  /* 0x0000000000017941 */ /* 0x000fea0003800000 */
.L_x_184:
        /* <DEDUP_REMOVED lines=9> */
.L_x_187:
[----:B------:R-:W-:Y:S05]  /*cfe0*/  BSYNC B1 ;  /* 0x0000000000017941 */ /* 0x000fea0003800000 */
.L_x_186:
        /* <DEDUP_REMOVED lines=9> */
.L_x_189:
[----:B------:R-:W-:Y:S05]  /*d080*/  BSYNC B1 ;  /* 0x0000000000017941 */ /* 0x000fea0003800000 */
.L_x_188:
        /* <DEDUP_REMOVED lines=9> */
.L_x_191:
[----:B------:R-:W-:Y:S05]  /*d120*/  BSYNC B1 ;  /* 0x0000000000017941 */ /* 0x000fea0003800000 */
.L_x_190:
        /* <DEDUP_REMOVED lines=9> */
.L_x_193:
[----:B------:R-:W-:Y:S05]  /*d1c0*/  BSYNC B1 ;  /* 0x0000000000017941 */ /* 0x000fea0003800000 */
.L_x_192:
        /* <DEDUP_REMOVED lines=9> */
.L_x_195:
[----:B------:R-:W-:Y:S05]  /*d260*/  BSYNC B1 ;  /* 0x0000000000017941 */ /* 0x000fea0003800000 */
.L_x_194:
        /* <DEDUP_REMOVED lines=9> */
.L_x_197:
[----:B------:R-:W-:Y:S05]  /*d300*/  BSYNC B1 ;  /* 0x0000000000017941 */ /* 0x000fea0003800000 */
.L_x_196:
        /* <DEDUP_REMOVED lines=9> */
.L_x_199:
[----:B------:R-:W-:Y:S05]  /*d3a0*/  BSYNC B1 ;  /* 0x0000000000017941 */ /* 0x000fea0003800000 */
.L_x_198:
        /* <DEDUP_REMOVED lines=9> */
.L_x_201:
[----:B------:R-:W-:Y:S05]  /*d440*/  BSYNC B1 ;  /* 0x0000000000017941 */ /* 0x000fea0003800000 */
.L_x_200:
        /* <DEDUP_REMOVED lines=9> */
.L_x_203:
[----:B------:R-:W-:Y:S05]  /*d4e0*/  BSYNC B1 ;  /* 0x0000000000017941 */ /* 0x000fea0003800000 */
.L_x_202:
        /* <DEDUP_REMOVED lines=9> */
.L_x_205:
[----:B------:R-:W-:Y:S05]  /*d580*/  BSYNC B1 ;  /* 0x0000000000017941 */ /* 0x000fea0003800000 */
.L_x_204:
        /* <DEDUP_REMOVED lines=9> */
.L_x_207:
[----:B------:R-:W-:Y:S05]  /*d620*/  BSYNC B1 ;  /* 0x0000000000017941 */ /* 0x000fea0003800000 */
.L_x_206:
        /* <DEDUP_REMOVED lines=9> */
.L_x_209:
[----:B------:R-:W-:Y:S05]  /*d6c0*/  BSYNC B1 ;  /* 0x0000000000017941 */ /* 0x000fea0003800000 */
.L_x_208:
        /* <DEDUP_REMOVED lines=10> */
.L_x_211:
[----:B------:R-:W-:Y:S05]  /*d770*/  BSYNC B1 ;  /* 0x0000000000017941 */ /* 0x000fea0003800000 */
.L_x_210:
        /* <DEDUP_REMOVED lines=10> */
.L_x_213:
[----:B------:R-:W-:Y:S05]  /*d820*/  BSYNC B1 ;  /* 0x0000000000017941 */ /* 0x000fea0003800000 */
.L_x_212:
        /* <DEDUP_REMOVED lines=9> */
.L_x_215:
[----:B------:R-:W-:Y:S05]  /*d8c0*/  BSYNC B1 ;  /* 0x0000000000017941 */ /* 0x000fea0003800000 */
.L_x_214:
        /* <DEDUP_REMOVED lines=9> */
.L_x_217:
[----:B------:R-:W-:Y:S05]  /*d960*/  BSYNC B1 ;  /* 0x0000000000017941 */ /* 0x000fea0003800000 */
.L_x_216:
        /* <DEDUP_REMOVED lines=10> */
.L_x_219:
[----:B------:R-:W-:Y:S05]  /*da10*/  BSYNC B1 ;  /* 0x0000000000017941 */ /* 0x000fea0003800000 */
.L_x_218:
        /* <DEDUP_REMOVED lines=10> */
.L_x_221:
[----:B------:R-:W-:Y:S05]  /*dac0*/  BSYNC B1 ;  /* 0x0000000000017941 */ /* 0x000fea0003800000 */
.L_x_220:
        /* <DEDUP_REMOVED lines=9> */
.L_x_223:
[----:B------:R-:W-:Y:S05]  /*db60*/  BSYNC B1 ;  /* 0x0000000000017941 */ /* 0x000fea0003800000 */
.L_x_222:
        /* <DEDUP_REMOVED lines=9> */
.L_x_225:
[----:B------:R-:W-:Y:S05]  /*dc00*/  BSYNC B1 ;  /* 0x0000000000017941 */ /* 0x000fea0003800000 */
.L_x_224:
        /* <DEDUP_REMOVED lines=9> */
.L_x_227:
[----:B------:R-:W-:Y:S05]  /*dca0*/  BSYNC B1 ;  /* 0x0000000000017941 */ /* 0x000fea0003800000 */
.L_x_226:
        /* <DEDUP_REMOVED lines=9> */
.L_x_229:
[----:B------:R-:W-:Y:S05]  /*dd40*/  BSYNC B1 ;  /* 0x0000000000017941 */ /* 0x000fea0003800000 */
.L_x_228:
        /* <DEDUP_REMOVED lines=9> */
.L_x_231:
[----:B------:R-:W-:Y:S05]  /*dde0*/  BSYNC B1 ;  /* 0x0000000000017941 */ /* 0x000fea0003800000 */
.L_x_230:
        /* <DEDUP_REMOVED lines=9> */
.L_x_233:
[----:B------:R-:W-:Y:S05]  /*de80*/  BSYNC B1 ;  /* 0x0000000000017941 */ /* 0x000fea0003800000 */
.L_x_232:
        /* <DEDUP_REMOVED lines=9> */
.L_x_235:
[----:B------:R-:W-:Y:S05]  /*df20*/  BSYNC B1 ;  /* 0x0000000000017941 */ /* 0x000fea0003800000 */
.L_x_234:
        /* <DEDUP_REMOVED lines=9> */
.L_x_237:
[----:B------:R-:W-:Y:S05]  /*dfc0*/  BSYNC B1 ;  /* 0x0000000000017941 */ /* 0x000fea0003800000 */
.L_x_236:
        /* <DEDUP_REMOVED lines=9> */
.L_x_239:
[----:B------:R-:W-:Y:S05]  /*e060*/  BSYNC B1 ;  /* 0x0000000000017941 */ /* 0x000fea0003800000 */
.L_x_238:
        /* <DEDUP_REMOVED lines=9> */
.L_x_241:
[----:B------:R-:W-:Y:S05]  /*e100*/  BSYNC B1 ;  /* 0x0000000000017941 */ /* 0x000fea0003800000 */
.L_x_240:
        /* <DEDUP_REMOVED lines=9> */
.L_x_243:
[----:B------:R-:W-:Y:S05]  /*e1a0*/  BSYNC B1 ;  /* 0x0000000000017941 */ /* 0x000fea0003800000 */
.L_x_242:
        /* <DEDUP_REMOVED lines=9> */
.L_x_245:
[----:B------:R-:W-:Y:S05]  /*e240*/  BSYNC B1 ;  /* 0x0000000000017941 */ /* 0x000fea0003800000 */
.L_x_244:
        /* <DEDUP_REMOVED lines=9> */
.L_x_247:
[----:B------:R-:W-:Y:S05]  /*e2e0*/  BSYNC B1 ;  /* 0x0000000000017941 */ /* 0x000fea0003800000 */
.L_x_246:
        /* <DEDUP_REMOVED lines=9> */
.L_x_249:
[----:B------:R-:W-:Y:S05]  /*e380*/  BSYNC B1 ;  /* 0x0000000000017941 */ /* 0x000fea0003800000 */
.L_x_248:
        /* <DEDUP_REMOVED lines=9> */
.L_x_251:
[----:B------:R-:W-:Y:S05]  /*e420*/  BSYNC B1 ;  /* 0x0000000000017941 */ /* 0x000fea0003800000 */
.L_x_250:
        /* <DEDUP_REMOVED lines=9> */
.L_x_253:
[----:B------:R-:W-:Y:S05]  /*e4c0*/  BSYNC B1 ;  /* 0x0000000000017941 */ /* 0x000fea0003800000 */
.L_x_252:
        /* <DEDUP_REMOVED lines=9> */
.L_x_255:
[----:B------:R-:W-:Y:S05]  /*e560*/  BSYNC B1 ;  /* 0x0000000000017941 */ /* 0x000fea0003800000 */
.L_x_254:
        /* <DEDUP_REMOVED lines=9> */
.L_x_257:
[----:B------:R-:W-:Y:S05]  /*e600*/  BSYNC B1 ;  /* 0x0000000000017941 */ /* 0x000fea0003800000 */
.L_x_256:
        /* <DEDUP_REMOVED lines=9> */
.L_x_259:
[----:B------:R-:W-:Y:S05]  /*e6a0*/  BSYNC B1 ;  /* 0x0000000000017941 */ /* 0x000fea0003800000 */
.L_x_258:
        /* <DEDUP_REMOVED lines=9> */
.L_x_261:
[----:B------:R-:W-:Y:S05]  /*e740*/  BSYNC B1 ;  /* 0x0000000000017941 */ /* 0x000fea0003800000 */
.L_x_260:
        /* <DEDUP_REMOVED lines=9> */
.L_x_263:
[----:B------:R-:W-:Y:S05]  /*e7e0*/  BSYNC B1 ;  /* 0x0000000000017941 */ /* 0x000fea0003800000 */
.L_x_262:
        /* <DEDUP_REMOVED lines=9> */
.L_x_265:
[----:B------:R-:W-:Y:S05]  /*e880*/  BSYNC B1 ;  /* 0x0000000000017941 */ /* 0x000fea0003800000 */
.L_x_264:
        /* <DEDUP_REMOVED lines=9> */
.L_x_267:
[----:B------:R-:W-:Y:S05]  /*e920*/  BSYNC B1 ;  /* 0x0000000000017941 */ /* 0x000fea0003800000 */
.L_x_266:
        /* <DEDUP_REMOVED lines=9> */
.L_x_269:
[----:B------:R-:W-:Y:S05]  /*e9c0*/  BSYNC B1 ;  /* 0x0000000000017941 */ /* 0x000fea0003800000 */
.L_x_268:
        /* <DEDUP_REMOVED lines=9> */
.L_x_271:
[----:B------:R-:W-:Y:S05]  /*ea60*/  BSYNC B1 ;  /* 0x0000000000017941 */ /* 0x000fea0003800000 */
.L_x_270:
        /* <DEDUP_REMOVED lines=9> */
.L_x_273:
[----:B------:R-:W-:Y:S05]  /*eb00*/  BSYNC B1 ;  /* 0x0000000000017941 */ /* 0x000fea0003800000 */
.L_x_272:
        /* <DEDUP_REMOVED lines=10> */
.L_x_275:
[----:B------:R-:W-:Y:S05]  /*ebb0*/  BSYNC B1 ;  /* 0x0000000000017941 */ /* 0x000fea0003800000 */
.L_x_274:
        /* <DEDUP_REMOVED lines=10> */
.L_x_277:
[----:B------:R-:W-:Y:S05]  /*ec60*/  BSYNC B1 ;  /* 0x0000000000017941 */ /* 0x000fea0003800000 */
.L_x_276:
        /* <DEDUP_REMOVED lines=9> */
.L_x_279:
[----:B------:R-:W-:Y:S05]  /*ed00*/  BSYNC B1 ;  /* 0x0000000000017941 */ /* 0x000fea0003800000 */
.L_x_278:
        /* <DEDUP_REMOVED lines=9> */
.L_x_281:
[----:B------:R-:W-:Y:S05]  /*eda0*/  BSYNC B1 ;  /* 0x0000000000017941 */ /* 0x000fea0003800000 */
.L_x_280:
        /* <DEDUP_REMOVED lines=10> */
.L_x_283:
[----:B------:R-:W-:Y:S05]  /*ee50*/  BSYNC B1 ;  /* 0x0000000000017941 */ /* 0x000fea0003800000 */
.L_x_282:
        /* <DEDUP_REMOVED lines=10> */
.L_x_285:
[----:B------:R-:W-:Y:S05]  /*ef00*/  BSYNC B1 ;  /* 0x0000000000017941 */ /* 0x000fea0003800000 */
.L_x_284:
        /* <DEDUP_REMOVED lines=9> */
.L_x_287:
[----:B------:R-:W-:Y:S05]  /*efa0*/  BSYNC B1 ;  /* 0x0000000000017941 */ /* 0x000fea0003800000 */
.L_x_286:
        /* <DEDUP_REMOVED lines=9> */
.L_x_289:
[----:B------:R-:W-:Y:S05]  /*f040*/  BSYNC B1 ;  /* 0x0000000000017941 */ /* 0x000fea0003800000 */
.L_x_288:
        /* <DEDUP_REMOVED lines=9> */
.L_x_291:
[----:B------:R-:W-:Y:S05]  /*f0e0*/  BSYNC B1 ;  /* 0x0000000000017941 */ /* 0x000fea0003800000 */
.L_x_290:
        /* <DEDUP_REMOVED lines=9> */
.L_x_293:
[----:B------:R-:W-:Y:S05]  /*f180*/  BSYNC B1 ;  /* 0x0000000000017941 */ /* 0x000fea0003800000 */
.L_x_292:
        /* <DEDUP_REMOVED lines=9> */
.L_x_295:
[----:B------:R-:W-:Y:S05]  /*f220*/  BSYNC B1 ;  /* 0x0000000000017941 */ /* 0x000fea0003800000 */
.L_x_294:
        /* <DEDUP_REMOVED lines=9> */
.L_x_297:
[----:B------:R-:W-:Y:S05]  /*f2c0*/  BSYNC B1 ;  /* 0x0000000000017941 */ /* 0x000fea0003800000 */
.L_x_296:
        /* <DEDUP_REMOVED lines=9> */
.L_x_299:
[----:B------:R-:W-:Y:S05]  /*f360*/  BSYNC B1 ;  /* 0x0000000000017941 */ /* 0x000fea0003800000 */
.L_x_298:
        /* <DEDUP_REMOVED lines=9> */
.L_x_301:
[----:B------:R-:W-:Y:S05]  /*f400*/  BSYNC B1 ;  /* 0x0000000000017941 */ /* 0x000fea0003800000 */
.L_x_300:
        /* <DEDUP_REMOVED lines=9> */
.L_x_303:
[----:B------:R-:W-:Y:S05]  /*f4a0*/  BSYNC B1 ;  /* 0x0000000000017941 */ /* 0x000fea0003800000 */
.L_x_302:
        /* <DEDUP_REMOVED lines=9> */
.L_x_305:
[----:B------:R-:W-:Y:S05]  /*f540*/  BSYNC B1 ;  /* 0x0000000000017941 */ /* 0x000fea0003800000 */
.L_x_304:
        /* <DEDUP_REMOVED lines=9> */
.L_x_307:
[----:B------:R-:W-:Y:S05]  /*f5e0*/  BSYNC B1 ;  /* 0x0000000000017941 */ /* 0x000fea0003800000 */
.L_x_306:
        /* <DEDUP_REMOVED lines=9> */
.L_x_309:
[----:B------:R-:W-:Y:S05]  /*f680*/  BSYNC B1 ;  /* 0x0000000000017941 */ /* 0x000fea0003800000 */
.L_x_308:
        /* <DEDUP_REMOVED lines=9> */
.L_x_311:
[----:B------:R-:W-:Y:S05]  /*f720*/  BSYNC B1 ;  /* 0x0000000000017941 */ /* 0x000fea0003800000 */
.L_x_310:
        /* <DEDUP_REMOVED lines=9> */
.L_x_313:
[----:B------:R-:W-:Y:S05]  /*f7c0*/  BSYNC B1 ;  /* 0x0000000000017941 */ /* 0x000fea0003800000 */
.L_x_312:
        /* <DEDUP_REMOVED lines=9> */
.L_x_315:
[----:B------:R-:W-:Y:S05]  /*f860*/  BSYNC B1 ;  /* 0x0000000000017941 */ /* 0x000fea0003800000 */
.L_x_314:
        /* <DEDUP_REMOVED lines=9> */
.L_x_317:
[----:B------:R-:W-:Y:S05]  /*f900*/  BSYNC B1 ;  /* 0x0000000000017941 */ /* 0x000fea0003800000 */
.L_x_316:
        /* <DEDUP_REMOVED lines=9> */
.L_x_319:
[----:B------:R-:W-:Y:S05]  /*f9a0*/  BSYNC B1 ;  /* 0x0000000000017941 */ /* 0x000fea0003800000 */
.L_x_318:
        /* <DEDUP_REMOVED lines=9> */
.L_x_321:
[----:B------:R-:W-:Y:S05]  /*fa40*/  BSYNC B1 ;  /* 0x0000000000017941 */ /* 0x000fea0003800000 */
.L_x_320:
        /* <DEDUP_REMOVED lines=9> */
.L_x_323:
[----:B------:R-:W-:Y:S05]  /*fae0*/  BSYNC B1 ;  /* 0x0000000000017941 */ /* 0x000fea0003800000 */
.L_x_322:
        /* <DEDUP_REMOVED lines=9> */
.L_x_325:
[----:B------:R-:W-:Y:S05]  /*fb80*/  BSYNC B1 ;  /* 0x0000000000017941 */ /* 0x000fea0003800000 */
.L_x_324:
        /* <DEDUP_REMOVED lines=9> */
.L_x_327:
[----:B------:R-:W-:Y:S05]  /*fc20*/  BSYNC B1 ;  /* 0x0000000000017941 */ /* 0x000fea0003800000 */
.L_x_326:
        /* <DEDUP_REMOVED lines=9> */
.L_x_329:
[----:B------:R-:W-:Y:S05]  /*fcc0*/  BSYNC B1 ;  /* 0x0000000000017941 */ /* 0x000fea0003800000 */
.L_x_328:
        /* <DEDUP_REMOVED lines=9> */
.L_x_331:
[----:B------:R-:W-:Y:S05]  /*fd60*/  BSYNC B1 ;  /* 0x0000000000017941 */ /* 0x000fea0003800000 */
.L_x_330:
        /* <DEDUP_REMOVED lines=9> */
.L_x_333:
[----:B------:R-:W-:Y:S05]  /*fe00*/  BSYNC B1 ;  /* 0x0000000000017941 */ /* 0x000fea0003800000 */
.L_x_332:
        /* <DEDUP_REMOVED lines=9> */
.L_x_335:
[----:B------:R-:W-:Y:S05]  /*fea0*/  BSYNC B1 ;  /* 0x0000000000017941 */ /* 0x000fea0003800000 */
.L_x_334:
        /* <DEDUP_REMOVED lines=9> */
.L_x_337:
[----:B------:R-:W-:Y:S05]  /*ff40*/  BSYNC B1 ;  /* 0x0000000000017941 */ /* 0x000fea0003800000 */
.L_x_336:
        /* <DEDUP_REMOVED lines=10> */
.L_x_339:
[----:B------:R-:W-:Y:S05]  /*fff0*/  BSYNC B1 ;  /* 0x0000000000017941 */ /* 0x000fea0003800000 */
.L_x_338:
        /* <DEDUP_REMOVED lines=10> */
.L_x_341:
[----:B------:R-:W-:Y:S05]  /*100a0*/  BSYNC B1 ;  /* 0x0000000000017941 */ /* 0x000fea0003800000 */
.L_x_340:
        /* <DEDUP_REMOVED lines=9> */
.L_x_343:
[----:B------:R-:W-:Y:S05]  /*10140*/  BSYNC B1 ;  /* 0x0000000000017941 */ /* 0x000fea0003800000 */
.L_x_342:
        /* <DEDUP_REMOVED lines=9> */
.L_x_345:
[----:B------:R-:W-:Y:S05]  /*101e0*/  BSYNC B1 ;  /* 0x0000000000017941 */ /* 0x000fea0003800000 */
.L_x_344:
        /* <DEDUP_REMOVED lines=10> */
.L_x_347:
[----:B------:R-:W-:Y:S05]  /*10290*/  BSYNC B1 ;  /* 0x0000000000017941 */ /* 0x000fea0003800000 */
.L_x_346:
        /* <DEDUP_REMOVED lines=10> */
.L_x_349:
[----:B------:R-:W-:Y:S05]  /*10340*/  BSYNC B1 ;  /* 0x0000000000017941 */ /* 0x000fea0003800000 */
.L_x_348:
        /* <DEDUP_REMOVED lines=9> */
.L_x_351:
[----:B------:R-:W-:Y:S05]  /*103e0*/  BSYNC B1 ;  /* 0x0000000000017941 */ /* 0x000fea0003800000 */
.L_x_350:
        /* <DEDUP_REMOVED lines=9> */
.L_x_353:
[----:B------:R-:W-:Y:S05]  /*10480*/  BSYNC B1 ;  /* 0x0000000000017941 */ /* 0x000fea0003800000 */
.L_x_352:
        /* <DEDUP_REMOVED lines=9> */
.L_x_355:
[----:B------:R-:W-:Y:S05]  /*10520*/  BSYNC B1 ;  /* 0x0000000000017941 */ /* 0x000fea0003800000 */
.L_x_354:
        /* <DEDUP_REMOVED lines=9> */
.L_x_357:
[----:B------:R-:W-:Y:S05]  /*105c0*/  BSYNC B1 ;  /* 0x0000000000017941 */ /* 0x000fea0003800000 */
.L_x_356:
        /* <DEDUP_REMOVED lines=9> */
.L_x_359:
[----:B------:R-:W-:Y:S05]  /*10660*/  BSYNC B1 ;  /* 0x0000000000017941 */ /* 0x000fea0003800000 */
.L_x_358:
        /* <DEDUP_REMOVED lines=9> */
.L_x_361:
[----:B------:R-:W-:Y:S05]  /*10700*/  BSYNC B1 ;  /* 0x0000000000017941 */ /* 0x000fea0003800000 */
.L_x_360:
        /* <DEDUP_REMOVED lines=9> */
.L_x_363:
[----:B------:R-:W-:Y:S05]  /*107a0*/  BSYNC B1 ;  /* 0x0000000000017941 */ /* 0x000fea0003800000 */
.L_x_362:
        /* <DEDUP_REMOVED lines=9> */
.L_x_365:
[----:B------:R-:W-:Y:S05]  /*10840*/  BSYNC B1 ;  /* 0x0000000000017941 */ /* 0x000fea0003800000 */
.L_x_364:
        /* <DEDUP_REMOVED lines=9> */
.L_x_367:
[----:B------:R-:W-:Y:S05]  /*108e0*/  BSYNC B1 ;  /* 0x0000000000017941 */ /* 0x000fea0003800000 */
.L_x_366:
        /* <DEDUP_REMOVED lines=9> */
.L_x_369:
[----:B------:R-:W-:Y:S05]  /*10980*/  BSYNC B1 ;  /* 0x0000000000017941 */ /* 0x000fea0003800000 */
.L_x_368:
        /* <DEDUP_REMOVED lines=9> */
.L_x_371:
[----:B------:R-:W-:Y:S05]  /*10a20*/  BSYNC B1 ;  /* 0x0000000000017941 */ /* 0x000fea0003800000 */
.L_x_370:
        /* <DEDUP_REMOVED lines=9> */
.L_x_373:
[----:B------:R-:W-:Y:S05]  /*10ac0*/  BSYNC B1 ;  /* 0x0000000000017941 */ /* 0x000fea0003800000 */
.L_x_372:
        /* <DEDUP_REMOVED lines=9> */
.L_x_375:
[----:B------:R-:W-:Y:S05]  /*10b60*/  BSYNC B1 ;  /* 0x0000000000017941 */ /* 0x000fea0003800000 */
.L_x_374:
        /* <DEDUP_REMOVED lines=9> */
.L_x_377:
[----:B------:R-:W-:Y:S05]  /*10c00*/  BSYNC B1 ;  /* 0x0000000000017941 */ /* 0x000fea0003800000 */
.L_x_376:
        /* <DEDUP_REMOVED lines=9> */
.L_x_379:
[----:B------:R-:W-:Y:S05]  /*10ca0*/  BSYNC B1 ;  /* 0x0000000000017941 */ /* 0x000fea0003800000 */
.L_x_378:
        /* <DEDUP_REMOVED lines=9> */
.L_x_381:
[----:B------:R-:W-:Y:S05]  /*10d40*/  BSYNC B1 ;  /* 0x0000000000017941 */ /* 0x000fea0003800000 */
.L_x_380:
        /* <DEDUP_REMOVED lines=9> */
.L_x_383:
[----:B------:R-:W-:Y:S05]  /*10de0*/  BSYNC B1 ;  /* 0x0000000000017941 */ /* 0x000fea0003800000 */
.L_x_382:
        /* <DEDUP_REMOVED lines=9> */
.L_x_385:
[----:B------:R-:W-:Y:S05]  /*10e80*/  BSYNC B1 ;  /* 0x0000000000017941 */ /* 0x000fea0003800000 */
.L_x_384:
        /* <DEDUP_REMOVED lines=9> */
.L_x_387:
[----:B------:R-:W-:Y:S05]  /*10f20*/  BSYNC B1 ;  /* 0x0000000000017941 */ /* 0x000fea0003800000 */
.L_x_386:
        /* <DEDUP_REMOVED lines=9> */
.L_x_389:
[----:B------:R-:W-:Y:S05]  /*10fc0*/  BSYNC B1 ;  /* 0x0000000000017941 */ /* 0x000fea0003800000 */
.L_x_388:
        /* <DEDUP_REMOVED lines=9> */
.L_x_391:
[----:B------:R-:W-:Y:S05]  /*11060*/  BSYNC B1 ;  /* 0x0000000000017941 */ /* 0x000fea0003800000 */
.L_x_390:
        /* <DEDUP_REMOVED lines=9> */
.L_x_393:
[----:B------:R-:W-:Y:S05]  /*11100*/  BSYNC B1 ;  /* 0x0000000000017941 */ /* 0x000fea0003800000 */
.L_x_392:
        /* <DEDUP_REMOVED lines=9> */
.L_x_395:
[----:B------:R-:W-:Y:S05]  /*111a0*/  BSYNC B1 ;  /* 0x0000000000017941 */ /* 0x000fea0003800000 */
.L_x_394:
        /* <DEDUP_REMOVED lines=9> */
.L_x_397:
[----:B------:R-:W-:Y:S05]  /*11240*/  BSYNC B1 ;  /* 0x0000000000017941 */ /* 0x000fea0003800000 */
.L_x_396:
        /* <DEDUP_REMOVED lines=9> */
.L_x_399:
[----:B------:R-:W-:Y:S05]  /*112e0*/  BSYNC B1 ;  /* 0x0000000000017941 */ /* 0x000fea0003800000 */
.L_x_398:
        /* <DEDUP_REMOVED lines=9> */
.L_x_401:
[----:B------:R-:W-:Y:S05]  /*11380*/  BSYNC B1 ;  /* 0x0000000000017941 */ /* 0x000fea0003800000 */
.L_x_400:
        /* <DEDUP_REMOVED lines=10> */
.L_x_403:
[----:B------:R-:W-:Y:S05]  /*11430*/  BSYNC B1 ;  /* 0x0000000000017941 */ /* 0x000fea0003800000 */
.L_x_402:
        /* <DEDUP_REMOVED lines=10> */
.L_x_405:
[----:B------:R-:W-:Y:S05]  /*114e0*/  BSYNC B1 ;  /* 0x0000000000017941 */ /* 0x000fea0003800000 */
.L_x_404:
        /* <DEDUP_REMOVED lines=9> */
.L_x_407:
[----:B------:R-:W-:Y:S05]  /*11580*/  BSYNC B1 ;  /* 0x0000000000017941 */ /* 0x000fea0003800000 */
.L_x_406:
        /* <DEDUP_REMOVED lines=9> */
.L_x_409:
[----:B------:R-:W-:Y:S05]  /*11620*/  BSYNC B1 ;  /* 0x0000000000017941 */ /* 0x000fea0003800000 */
.L_x_408:
        /* <DEDUP_REMOVED lines=10> */
.L_x_411:
[----:B------:R-:W-:Y:S05]  /*116d0*/  BSYNC B1 ;  /* 0x0000000000017941 */ /* 0x000fea0003800000 */
.L_x_410:
        /* <DEDUP_REMOVED lines=10> */
.L_x_413:
[----:B------:R-:W-:Y:S05]  /*11780*/  BSYNC B1 ;  /* 0x0000000000017941 */ /* 0x000fea0003800000 */
.L_x_412:
        /* <DEDUP_REMOVED lines=9> */
.L_x_415:
[----:B------:R-:W-:Y:S05]  /*11820*/  BSYNC B1 ;  /* 0x0000000000017941 */ /* 0x000fea0003800000 */
.L_x_414:
        /* <DEDUP_REMOVED lines=9> */
.L_x_417:
[----:B------:R-:W-:Y:S05]  /*118c0*/  BSYNC B1 ;  /* 0x0000000000017941 */ /* 0x000fea0003800000 */
.L_x_416:
        /* <DEDUP_REMOVED lines=9> */
.L_x_419:
[----:B------:R-:W-:Y:S05]  /*11960*/  BSYNC B1 ;  /* 0x0000000000017941 */ /* 0x000fea0003800000 */
.L_x_418:
        /* <DEDUP_REMOVED lines=9> */
.L_x_421:
[----:B------:R-:W-:Y:S05]  /*11a00*/  BSYNC B1 ;  /* 0x0000000000017941 */ /* 0x000fea0003800000 */
.L_x_420:
        /* <DEDUP_REMOVED lines=9> */
.L_x_423:
[----:B------:R-:W-:Y:S05]  /*11aa0*/  BSYNC B1 ;  /* 0x0000000000017941 */ /* 0x000fea0003800000 */
.L_x_422:
        /* <DEDUP_REMOVED lines=9> */
.L_x_425:
[----:B------:R-:W-:Y:S05]  /*11b40*/  BSYNC B1 ;  /* 0x0000000000017941 */ /* 0x000fea0003800000 */
.L_x_424:
        /* <DEDUP_REMOVED lines=9> */
.L_x_427:
[----:B------:R-:W-:Y:S05]  /*11be0*/  BSYNC B1 ;  /* 0x0000000000017941 */ /* 0x000fea0003800000 */
.L_x_426:
        /* <DEDUP_REMOVED lines=9> */
.L_x_429:
[----:B------:R-:W-:Y:S05]  /*11c80*/  BSYNC B1 ;  /* 0x0000000000017941 */ /* 0x000fea0003800000 */
.L_x_428:
        /* <DEDUP_REMOVED lines=9> */
.L_x_431:
[----:B------:R-:W-:Y:S05]  /*11d20*/  BSYNC B1 ;  /* 0x0000000000017941 */ /* 0x000fea0003800000 */
.L_x_430:
        /* <DEDUP_REMOVED lines=9> */
.L_x_433:
[----:B------:R-:W-:Y:S05]  /*11dc0*/  BSYNC B1 ;  /* 0x0000000000017941 */ /* 0x000fea0003800000 */
.L_x_432:
        /* <DEDUP_REMOVED lines=9> */
.L_x_435:
[----:B------:R-:W-:Y:S05]  /*11e60*/  BSYNC B1 ;  /* 0x0000000000017941 */ /* 0x000fea0003800000 */
.L_x_434:
        /* <DEDUP_REMOVED lines=9> */
.L_x_437:
[----:B------:R-:W-:Y:S05]  /*11f00*/  BSYNC B1 ;  /* 0x0000000000017941 */ /* 0x000fea0003800000 */
.L_x_436:
        /* <DEDUP_REMOVED lines=9> */
.L_x_439:
[----:B------:R-:W-:Y:S05]  /*11fa0*/  BSYNC B1 ;  /* 0x0000000000017941 */ /* 0x000fea0003800000 */
.L_x_438:
        /* <DEDUP_REMOVED lines=9> */
.L_x_441:
[----:B------:R-:W-:Y:S05]  /*12040*/  BSYNC B1 ;  /* 0x0000000000017941 */ /* 0x000fea0003800000 */
.L_x_440:
        /* <DEDUP_REMOVED lines=9> */
.L_x_443:
[----:B------:R-:W-:Y:S05]  /*120e0*/  BSYNC B1 ;  /* 0x0000000000017941 */ /* 0x000fea0003800000 */
.L_x_442:
        /* <DEDUP_REMOVED lines=9> */
.L_x_445:
[----:B------:R-:W-:Y:S05]  /*12180*/  BSYNC B1 ;  /* 0x0000000000017941 */ /* 0x000fea0003800000 */
.L_x_444:
        /* <DEDUP_REMOVED lines=9> */
.L_x_447:
[----:B------:R-:W-:Y:S05]  /*12220*/  BSYNC B1 ;  /* 0x0000000000017941 */ /* 0x000fea0003800000 */
.L_x_446:
        /* <DEDUP_REMOVED lines=9> */
.L_x_449:
[----:B------:R-:W-:Y:S05]  /*122c0*/  BSYNC B1 ;  /* 0x0000000000017941 */ /* 0x000fea0003800000 */
.L_x_448:
        /* <DEDUP_REMOVED lines=9> */
.L_x_451:
[----:B------:R-:W-:Y:S05]  /*12360*/  BSYNC B1 ;  /* 0x0000000000017941 */ /* 0x000fea0003800000 */
.L_x_450:
        /* <DEDUP_REMOVED lines=9> */
.L_x_453:
[----:B------:R-:W-:Y:S05]  /*12400*/  BSYNC B1 ;  /* 0x0000000000017941 */ /* 0x000fea0003800000 */
.L_x_452:
        /* <DEDUP_REMOVED lines=9> */
.L_x_455:
[----:B------:R-:W-:Y:S05]  /*124a0*/  BSYNC B1 ;  /* 0x0000000000017941 */ /* 0x000fea0003800000 */
.L_x_454:
        /* <DEDUP_REMOVED lines=9> */
.L_x_457:
[----:B------:R-:W-:Y:S05]  /*12540*/  BSYNC B1 ;  /* 0x0000000000017941 */ /* 0x000fea0003800000 */
.L_x_456:
        /* <DEDUP_REMOVED lines=9> */
.L_x_459:
[----:B------:R-:W-:Y:S05]  /*125e0*/  BSYNC B1 ;  /* 0x0000000000017941 */ /* 0x000fea0003800000 */
.L_x_458:
        /* <DEDUP_REMOVED lines=9> */
.L_x_461:
[----:B------:R-:W-:Y:S05]  /*12680*/  BSYNC B1 ;  /* 0x0000000000017941 */ /* 0x000fea0003800000 */
.L_x_460:
        /* <DEDUP_REMOVED lines=9> */
.L_x_463:
[----:B------:R-:W-:Y:S05]  /*12720*/  BSYNC B1 ;  /* 0x0000000000017941 */ /* 0x000fea0003800000 */
.L_x_462:
        /* <DEDUP_REMOVED lines=9> */
.L_x_465:
[----:B------:R-:W-:Y:S05]  /*127c0*/  BSYNC B1 ;  /* 0x0000000000017941 */ /* 0x000fea0003800000 */
.L_x_464:
[----:B------:R-:W-:Y:S05]  /*127d0*/  @!P0 BRA `(.L_x_466) ;  /* 0x0000003c00a88947 */ /* 0x000fea0003800000 */
[----:B-----5:R-:W-:-:S04]  /*127e0*/  IMAD.U32 R3, R218, 0x10000, RZ ;  /* 0x00010000da037824 */ /* 0x020fc800078e00ff */
[----:B0-----:R-:W-:-:S04]  /*127f0*/  FMUL R0, R3, R16 ;  /* 0x0000001003007220 */ /* 0x001fc80000400000 */
[----:B------:R-:W-:-:S05]  /*12800*/  FFMA R0, R31, R2, R0 ;  /* 0x000000021f007223 */ /* 0x000fca0000000000 */
[----:B------:R-:W-:-:S05]  /*12810*/  F2FP.BF16.F32.PACK_AB R0, RZ, R0 ;  /* 0x00000000ff00723e */ /* 0x000fca00000010ff */
[----:B------:R0:W-:Y:S01]  /*12820*/  STG.E.U16 desc[UR50][R184.64+0xd2], R0 ;  /* 0x0000d200b8007986 */ /* 0x0001e2000c101532 */
[----:B------:R-:W-:Y:S05]  /*12830*/  BRA `(.L_x_466) ;  /* 0x0000003c00907947 */ /* 0x000fea0003800000 */
.L_x_33:
[----:B------:R-:W2:Y:S01]  /*12840*/  LDL.LU R6, [R1+0x24] ;  /* 0x0000240001067983 */ /* 0x000ea20000300800 */
[----:B------:R-:W-:-:S03]  /*12850*/  ULDC.64 UR4, c[0x0][0x5c0] ;  /* 0x0001700000047ab9 */ /* 0x000fc60000000a00 */
[----:B------:R-:W3:Y:S04]  /*12860*/  LDL.LU R234, [R1+0x28] ;  /* 0x0000280001ea7983 */ /* 0x000ee80000300800 */
[----:B------:R-:W4:Y:S04]  /*12870*/  LDL.LU R7, [R1+0x20] ;  /* 0x0000200001077983 */ /* 0x000f280000300800 */
[----:B------:R-:W5:Y:S04]  /*12880*/  LDL.LU R22, [R1+0x2c] ;  /* 0x00002c0001167983 */ /* 0x000f680000300800 */
[----:B------:R-:W5:Y:S04]  /*12890*/  LDL.LU R21, [R1+0x30] ;  /* 0x0000300001157983 */ /* 0x000f680000300800 */
[----:B------:R-:W5:Y:S04]  /*128a0*/  LDL.LU R20, [R1+0x34] ;  /* 0x0000340001147983 */ /* 0x000f680000300800 */
[----:B------:R-:W5:Y:S04]  /*128b0*/  LDL.LU R19, [R1+0x38] ;  /* 0x0000380001137983 */ /* 0x000f680000300800 */
[----:B------:R-:W5:Y:S04]  /*128c0*/  LDL.LU R18, [R1+0x3c] ;  /* 0x00003c0001127983 */ /* 0x000f680000300800 */
[----:B------:R-:W5:Y:S04]  /*128d0*/  LDL.LU R233, [R1] ;  /* 0x0000000001e97983 */ /* 0x000f680000300800 */
[----:B------:R-:W5:Y:S04]  /*128e0*/  LDL.LU R232, [R1+0x4] ;  /* 0x0000040001e87983 */ /* 0x000f680000300800 */
[----:B------:R-:W5:Y:S01]  /*128f0*/  LDL.LU R23, [R1+0x8] ;  /* 0x0000080001177983 */ /* 0x000f620000300800 */
[----:B------:R-:W-:Y:S01]  /*12900*/  LEA R4, P2, R8, UR4, 0x1 ;  /* 0x0000000408047c11 */ /* 0x000fe2000f8408ff */
[----:B------:R-:W-:Y:S01]  /*12910*/  USHF.L.U64.HI UR4, UR8, 0x4, UR9 ;  /* 0x0000000408047899 */ /* 0x000fe20008010209 */
[----:B------:R-:W-:-:S02]  /*12920*/  ISETP.GT.AND P3, PT, R0, 0x1, PT ;  /* 0x000000010000780c */ /* 0x000fc40003f64270 */
[----:B------:R-:W-:Y:S01]  /*12930*/  LEA.HI.X R5, R8, UR5, R12, 0x1, P2 ;  /* 0x0000000508057c11 */ /* 0x000fe200090f0c0c */
[----:B------:R-:W-:Y:S01]  /*12940*/  USHF.L.U32 UR5, UR8, 0x4, URZ ;  /* 0x0000000408057899 */ /* 0x000fe2000800063f */
[----:B------:R-:W-:Y:S01]  /*12950*/  ISETP.GT.AND P2, PT, R3, 0x8, P0 ;  /* 0x000000080300780c */ /* 0x000fe20000744270 */
[-C--:B--2---:R-:W-:Y:S01]  /*12960*/  FMUL R6, R6, R2.reuse ;  /* 0x0000000206067220 */ /* 0x084fe20000400000 */
[----:B---3--:R-:W-:-:S04]  /*12970*/  FMUL R8, R234, R2 ;  /* 0x00000002ea087220 */ /* 0x008fc80000400000 */
[----:B------:R-:W-:Y:S01]  /*12980*/  F2FP.BF16.F32.PACK_AB R6, RZ, R6 ;  /* 0x00000006ff06723e */ /* 0x000fe200000010ff */
[----:B----4-:R-:W-:Y:S01]  /*12990*/  FMUL R7, R7, R2 ;  /* 0x0000000207077220 */ /* 0x010fe20000400000 */
[----:B------:R-:W-:Y:S02]  /*129a0*/  F2FP.BF16.F32.PACK_AB R8, RZ, R8 ;  /* 0x00000008ff08723e */ /* 0x000fe400000010ff */
[----:B------:R-:W-:Y:S01]  /*129b0*/  PRMT R10, R6, 0x7610, R10 ;  /* 0x00007610060a7816 */ /* 0x000fe2000000000a */
[-C--:B-----5:R-:W-:Y:S01]  /*129c0*/  FMUL R9, R22, R2.reuse ;  /* 0x0000000216097220 */ /* 0x0a0fe20000400000 */
[----:B------:R-:W-:Y:S01]  /*129d0*/  F2FP.BF16.F32.PACK_AB R7, RZ, R7 ;  /* 0x00000007ff07723e */ /* 0x000fe200000010ff */
[----:B------:R-:W2:Y:S01]  /*129e0*/  LDL.LU R22, [R1+0xc] ;  /* 0x00000c0001167983 */ /* 0x000ea20000300800 */
[----:B------:R-:W-:Y:S01]  /*129f0*/  PRMT R11, R8, 0x7610, R11 ;  /* 0x00007610080b7816 */ /* 0x000fe2000000000b */
[----:B------:R-:W-:Y:S01]  /*12a00*/  FMUL R8, R21, R2 ;  /* 0x0000000215087220 */ /* 0x000fe20000400000 */
[----:B------:R-:W-:Y:S01]  /*12a10*/  F2FP.BF16.F32.PACK_AB R9, RZ, R9 ;  /* 0x00000009ff09723e */ /* 0x000fe200000010ff */
[----:B------:R-:W3:Y:S03]  /*12a20*/  LDL.LU R21, [R1+0x10] ;  /* 0x0000100001157983 */ /* 0x000ee60000300800 */
[----:B------:R-:W-:Y:S01]  /*12a30*/  PRMT R12, R9, 0x7610, R12 ;  /* 0x00007610090c7816 */ /* 0x000fe2000000000c */
[----:B------:R0:W-:Y:S01]  /*12a40*/  @P1 STG.E.U16 desc[UR50][R4.64], R7 ;  /* 0x0000000704001986 */ /* 0x0001e2000c101532 */
[----:B------:R-:W-:-:S02]  /*12a50*/  ISETP.GT.AND P1, PT, R3, RZ, P3 ;  /* 0x000000ff0300720c */ /* 0x000fc40001f24270 */
[----:B------:R-:W-:Y:S01]  /*12a60*/  F2FP.BF16.F32.PACK_AB R9, RZ, R8 ;  /* 0x00000008ff09723e */ /* 0x000fe200000010ff */
[----:B------:R-:W-:Y:S02]  /*12a70*/  FMUL R8, R20, R2 ;  /* 0x0000000214087220 */ /* 0x000fe40000400000 */
[----:B------:R-:W4:Y:S03]  /*12a80*/  LDL.LU R20, [R1+0x14] ;  /* 0x0000140001147983 */ /* 0x000f260000300800 */
[----:B------:R-:W-:-:S05]  /*12a90*/  F2FP.BF16.F32.PACK_AB R8, RZ, R8 ;  /* 0x00000008ff08723e */ /* 0x000fca00000010ff */
[----:B------:R1:W-:Y:S01]  /*12aa0*/  @P1 STG.E.U16 desc[UR50][R4.64+0x2], R10 ;  /* 0x0000020a04001986 */ /* 0x0003e2000c101532 */
[----:B------:R-:W-:-:S04]  /*12ab0*/  IADD3 R6, P1, R4, UR5, RZ ;  /* 0x0000000504067c10 */ /* 0x000fc8000ff3e0ff */
[----:B0-----:R-:W-:Y:S02]  /*12ac0*/  IADD3.X R7, R5, UR4, RZ, P1, !PT ;  /* 0x0000000405077c10 */ /* 0x001fe40008ffe4ff */
[----:B------:R-:W-:-:S03]  /*12ad0*/  ISETP.GT.AND P1, PT, R3, 0x8, P3 ;  /* 0x000000080300780c */ /* 0x000fc60001f24270 */
[----:B------:R0:W-:Y:S01]  /*12ae0*/  @P2 STG.E.U16 desc[UR50][R6.64], R11 ;  /* 0x0000000b06002986 */ /* 0x0001e2000c101532 */
[----:B------:R-:W-:Y:S02]  /*12af0*/  ISETP.GT.AND P2, PT, R0, 0x8, PT ;  /* 0x000000080000780c */ /* 0x000fe40003f44270 */
[----:B-1----:R-:W-:Y:S01]  /*12b00*/  PRMT R10, R9, 0x7610, R10 ;  /* 0x00007610090a7816 */ /* 0x002fe2000000000a */
[----:B------:R-:W-:Y:S01]  /*12b10*/  FMUL R9, R18, R2 ;  /* 0x0000000212097220 */ /* 0x000fe20000400000 */
[----:B------:R-:W-:-:S05]  /*12b20*/  ISETP.GT.AND P4, PT, R3, RZ, P2 ;  /* 0x000000ff0300720c */ /* 0x000fca0001784270 */
[----:B------:R1:W-:Y:S01]  /*12b30*/  @P1 STG.E.U16 desc[UR50][R6.64+0x2], R12 ;  /* 0x0000020c06001986 */ /* 0x0003e2000c101532 */
[----:B------:R-:W-:Y:S02]  /*12b40*/  ISETP.GT.AND P1, PT, R0, 0x9, PT ;  /* 0x000000090000780c */ /* 0x000fe40003f24270 */
[----:B0-----:R-:W-:Y:S01]  /*12b50*/  PRMT R11, R8, 0x7610, R11 ;  /* 0x00007610080b7816 */ /* 0x001fe2000000000b */
[----:B------:R-:W-:Y:S01]  /*12b60*/  FMUL R8, R19, R2 ;  /* 0x0000000213087220 */ /* 0x000fe20000400000 */
[C---:B------:R-:W-:Y:S01]  /*12b70*/  ISETP.GT.AND P5, PT, R3.reuse, RZ, P1 ;  /* 0x000000ff0300720c */ /* 0x040fe20000fa4270 */
[----:B------:R-:W5:Y:S04]  /*12b80*/  LDL.LU R19, [R1+0x18] ;  /* 0x0000180001137983 */ /* 0x000f680000300800 */
[----:B------:R-:W5:Y:S04]  /*12b90*/  LDL.LU R18, [R1+0x1c] ;  /* 0x00001c0001127983 */ /* 0x000f680000300800 */
[----:B------:R0:W-:Y:S01]  /*12ba0*/  @P4 STG.E.U16 desc[UR50][R4.64+0x10], R10 ;  /* 0x0000100a04004986 */ /* 0x0001e2000c101532 */
[----:B------:R-:W-:-:S02]  /*12bb0*/  ISETP.GT.AND P4, PT, R3, 0x8, P2 ;  /* 0x000000080300780c */ /* 0x000fc40001784270 */
[----:B------:R-:W-:Y:S01]  /*12bc0*/  F2FP.BF16.F32.PACK_AB R8, RZ, R8 ;  /* 0x00000008ff08723e */ /* 0x000fe200000010ff */
[----:B------:R-:W-:Y:S01]  /*12bd0*/  @P5 STG.E.U16 desc[UR50][R4.64+0x12], R11 ;  /* 0x0000120b04005986 */ /* 0x000fe2000c101532 */
[----:B------:R-:W-:Y:S02]  /*12be0*/  F2FP.BF16.F32.PACK_AB R9, RZ, R9 ;  /* 0x00000009ff09723e */ /* 0x000fe400000010ff */
[----:B-1----:R-:W-:Y:S02]  /*12bf0*/  PRMT R12, R8, 0x7610, R12 ;  /* 0x00007610080c7816 */ /* 0x002fe4000000000c */
[----:B------:R-:W-:Y:S02]  /*12c00*/  ISETP.GT.AND P5, PT, R3, 0x8, P1 ;  /* 0x000000080300780c */ /* 0x000fe40000fa4270 */
[----:B------:R-:W-:Y:S01]  /*12c10*/  PRMT R13, R9, 0x7610, R13 ;  /* 0x00007610090d7816 */ /* 0x000fe2000000000d */
[----:B0-----:R-:W-:Y:S01]  /*12c20*/  FMUL R10, R233, R2 ;  /* 0x00000002e90a7220 */ /* 0x001fe20000400000 */
[----:B------:R-:W-:Y:S01]  /*12c30*/  IMAD.U32 R9, RZ, RZ, UR8 ;  /* 0x00000008ff097e24 */ /* 0x000fe2000f8e00ff */
[----:B------:R-:W-:Y:S01]  /*12c40*/  @P4 STG.E.U16 desc[UR50][R6.64+0x10], R12 ;  /* 0x0000100c06004986 */ /* 0x000fe2000c101532 */
[----:B------:R-:W-:Y:S01]  /*12c50*/  ISETP.GT.AND P4, PT, R3, 0x80, P0 ;  /* 0x000000800300780c */ /* 0x000fe20000784270 */
[----:B------:R-:W-:Y:S01]  /*12c60*/  UIMAD UR11, UR9, 0xf0, URZ ;  /* 0x000000f0090b78a4 */ /* 0x000fe2000f8e023f */
[----:B------:R-:W-:Y:S01]  /*12c70*/  IMAD.WIDE.U32 R8, R9, 0xf0, R6 ;  /* 0x000000f009087825 */ /* 0x000fe200078e0006 */
[----:B------:R-:W-:-:S04]  /*12c80*/  F2FP.BF16.F32.PACK_AB R10, RZ, R10 ;  /* 0x0000000aff0a723e */ /* 0x000fc800000010ff */
[----:B------:R-:W-:Y:S01]  /*12c90*/  PRMT R14, R10, 0x7610, R14 ;  /* 0x000076100a0e7816 */ /* 0x000fe2000000000e */
[----:B------:R-:W-:Y:S01]  /*12ca0*/  VIADD R9, R9, UR11 ;  /* 0x0000000b09097c36 */ /* 0x000fe20008000000 */
[----:B------:R0:W-:Y:S01]  /*12cb0*/  @P5 STG.E.U16 desc[UR50][R6.64+0x12], R13 ;  /* 0x0000120d06005986 */ /* 0x0001e2000c101532 */
[----:B------:R-:W-:-:S03]  /*12cc0*/  FMUL R10, R232, R2 ;  /* 0x00000002e80a7220 */ /* 0x000fc60000400000 */
[----:B------:R1:W-:Y:S01]  /*12cd0*/  @P4 STG.E.U16 desc[UR50][R8.64], R14 ;  /* 0x0000000e08004986 */ /* 0x0003e2000c101532 */
[----:B------:R-:W-:Y:S02]  /*12ce0*/  ISETP.GT.AND P4, PT, R3, 0x80, P3 ;  /* 0x000000800300780c */ /* 0x000fe40001f84270 */
[----:B------:R-:W-:-:S04]  /*12cf0*/  F2FP.BF16.F32.PACK_AB R10, RZ, R10 ;  /* 0x0000000aff0a723e */ /* 0x000fc800000010ff */
[----:B0-----:R-:W-:Y:S01]  /*12d00*/  PRMT R13, R10, 0x7610, R13 ;  /* 0x000076100a0d7816 */ /* 0x001fe2000000000d */
[----:B------:R-:W-:-:S06]  /*12d10*/  FMUL R10, R23, R2 ;  /* 0x00000002170a7220 */ /* 0x000fcc0000400000 */
[----:B------:R0:W-:Y:S01]  /*12d20*/  @P4 STG.E.U16 desc[UR50][R8.64+0x2], R13 ;  /* 0x0000020d08004986 */ /* 0x0001e2000c101532 */
[----:B------:R-:W-:Y:S02]  /*12d30*/  F2FP.BF16.F32.PACK_AB R11, RZ, R10 ;  /* 0x0000000aff0b723e */ /* 0x000fe400000010ff */
[----:B------:R-:W-:Y:S02]  /*12d40*/  IADD3 R10, P4, R8, UR5, RZ ;  /* 0x00000005080a7c10 */ /* 0x000fe4000ff9e0ff */
[----:B-1----:R-:W-:Y:S02]  /*12d50*/  PRMT R14, R11, 0x7610, R14 ;  /* 0x000076100b0e7816 */ /* 0x002fe4000000000e */
[----:B------:R-:W-:Y:S02]  /*12d60*/  ISETP.GT.AND P5, PT, R3, 0x88, P0 ;  /* 0x000000880300780c */ /* 0x000fe400007a4270 */
[----:B------:R-:W-:Y:S02]  /*12d70*/  IADD3.X R11, R9, UR4, RZ, P4, !PT ;  /* 0x00000004090b7c10 */ /* 0x000fe4000a7fe4ff */
[----:B------:R-:W-:-:S09]  /*12d80*/  ISETP.GT.AND P4, PT, R3, 0x88, P3 ;  /* 0x000000880300780c */ /* 0x000fd20001f84270 */
[----:B------:R1:W-:Y:S01]  /*12d90*/  @P5 STG.E.U16 desc[UR50][R10.64], R14 ;  /* 0x0000000e0a005986 */ /* 0x0003e2000c101532 */
[----:B------:R-:W-:Y:S02]  /*12da0*/  USHF.L.U32 UR13, UR8, 0x8, URZ ;  /* 0x00000008080d7899 */ /* 0x000fe4000800063f */
[----:B------:R-:W-:Y:S01]  /*12db0*/  USHF.L.U64.HI UR12, UR8, 0x8, UR9 ;  /* 0x00000008080c7899 */ /* 0x000fe20008010209 */
[----:B------:R-:W-:Y:S01]  /*12dc0*/  ISETP.GT.AND P5, PT, R3, 0x100, P0 ;  /* 0x000001000300780c */ /* 0x000fe200007a4270 */
[-C--:B------:R-:W-:Y:S01]  /*12dd0*/  FMUL R224, R224, R2.reuse ;  /* 0x00000002e0e07220 */ /* 0x080fe20000400000 */
[----:B------:R-:W-:-:S04]  /*12de0*/  FMUL R225, R225, R2 ;  /* 0x00000002e1e17220 */ /* 0x000fc80000400000 */
[----:B------:R-:W-:Y:S02]  /*12df0*/  F2FP.BF16.F32.PACK_AB R224, RZ, R224 ;  /* 0x000000e0ffe0723e */ /* 0x000fe400000010ff */
[----:B------:R-:W-:Y:S01]  /*12e00*/  F2FP.BF16.F32.PACK_AB R225, RZ, R225 ;  /* 0x000000e1ffe1723e */ /* 0x000fe200000010ff */
[-C--:B------:R-:W-:Y:S01]  /*12e10*/  FMUL R226, R226, R2.reuse ;  /* 0x00000002e2e27220 */ /* 0x080fe20000400000 */
[----:B------:R-:W-:-:S04]  /*12e20*/  FMUL R227, R227, R2 ;  /* 0x00000002e3e37220 */ /* 0x000fc80000400000 */
[----:B------:R-:W-:Y:S02]  /*12e30*/  F2FP.BF16.F32.PACK_AB R226, RZ, R226 ;  /* 0x000000e2ffe2723e */ /* 0x000fe400000010ff */
[----:B------:R-:W-:Y:S01]  /*12e40*/  F2FP.BF16.F32.PACK_AB R227, RZ, R227 ;  /* 0x000000e3ffe3723e */ /* 0x000fe200000010ff */
[----:B------:R-:W-:-:S05]  /*12e50*/  FMUL R228, R228, R2 ;  /* 0x00000002e4e47220 */ /* 0x000fca0000400000 */
[----:B------:R-:W-:Y:S01]  /*12e60*/  F2FP.BF16.F32.PACK_AB R228, RZ, R228 ;  /* 0x000000e4ffe4723e */ /* 0x000fe200000010ff */
[----:B------:R-:W-:-:S05]  /*12e70*/  FMUL R229, R229, R2 ;  /* 0x00000002e5e57220 */ /* 0x000fca0000400000 */
[----:B------:R-:W-:Y:S01]  /*12e80*/  F2FP.BF16.F32.PACK_AB R229, RZ, R229 ;  /* 0x000000e5ffe5723e */ /* 0x000fe200000010ff */
[-C--:B------:R-:W-:Y:S01]  /*12e90*/  FMUL R230, R230, R2.reuse ;  /* 0x00000002e6e67220 */ /* 0x080fe20000400000 */
[-C--:B------:R-:W-:Y:S01]  /*12ea0*/  FMUL R231, R231, R2.reuse ;  /* 0x00000002e7e77220 */ /* 0x080fe20000400000 */
[----:B--2---:R-:W-:-:S05]  /*12eb0*/  FMUL R12, R22, R2 ;  /* 0x00000002160c7220 */ /* 0x004fca0000400000 */
[----:B------:R-:W-:-:S04]  /*12ec0*/  F2FP.BF16.F32.PACK_AB R12, RZ, R12 ;  /* 0x0000000cff0c723e */ /* 0x000fc800000010ff */
[----:B0-----:R-:W-:Y:S01]  /*12ed0*/  PRMT R13, R12, 0x7610, R13 ;  /* 0x000076100c0d7816 */ /* 0x001fe2000000000d */
[----:B---3--:R-:W-:-:S04]  /*12ee0*/  FMUL R12, R21, R2 ;  /* 0x00000002150c7220 */ /* 0x008fc80000400000 */
[----:B------:R0:W-:Y:S01]  /*12ef0*/  @P4 STG.E.U16 desc[UR50][R10.64+0x2], R13 ;  /* 0x0000020d0a004986 */ /* 0x0001e2000c101532 */
[----:B------:R-:W-:Y:S02]  /*12f00*/  ISETP.GT.AND P4, PT, R3, 0x80, P2 ;  /* 0x000000800300780c */ /* 0x000fe40001784270 */
[----:B------:R-:W-:-:S04]  /*12f10*/  F2FP.BF16.F32.PACK_AB R12, RZ, R12 ;  /* 0x0000000cff0c723e */ /* 0x000fc800000010ff */
[----:B------:R-:W-:Y:S01]  /*12f20*/  PRMT R15, R12, 0x7610, R15 ;  /* 0x000076100c0f7816 */ /* 0x000fe2000000000f */
[----:B----4-:R-:W-:-:S06]  /*12f30*/  FMUL R12, R20, R2 ;  /* 0x00000002140c7220 */ /* 0x010fcc0000400000 */
[----:B------:R-:W-:Y:S01]  /*12f40*/  @P4 STG.E.U16 desc[UR50][R8.64+0x10], R15 ;  /* 0x0000100f08004986 */ /* 0x000fe2000c101532 */
[----:B------:R-:W-:Y:S02]  /*12f50*/  ISETP.GT.AND P4, PT, R3, 0x80, P1 ;  /* 0x000000800300780c */ /* 0x000fe40000f84270 */
[----:B------:R-:W-:-:S04]  /*12f60*/  F2FP.BF16.F32.PACK_AB R12, RZ, R12 ;  /* 0x0000000cff0c723e */ /* 0x000fc800000010ff */
[----:B-1----:R-:W-:-:S07]  /*12f70*/  PRMT R14, R12, 0x7610, R14 ;  /* 0x000076100c0e7816 */ /* 0x002fce000000000e */
[----:B------:R1:W-:Y:S01]  /*12f80*/  @P4 STG.E.U16 desc[UR50][R8.64+0x12], R14 ;  /* 0x0000120e08004986 */ /* 0x0003e2000c101532 */
[----:B------:R-:W-:Y:S01]  /*12f90*/  ISETP.GT.AND P4, PT, R3, 0x88, P2 ;  /* 0x000000880300780c */ /* 0x000fe20001784270 */
[----:B-----5:R-:W-:-:S05]  /*12fa0*/  FMUL R12, R19, R2 ;  /* 0x00000002130c7220 */ /* 0x020fca0000400000 */
[----:B------:R-:W-:-:S04]  /*12fb0*/  F2FP.BF16.F32.PACK_AB R12, RZ, R12 ;  /* 0x0000000cff0c723e */ /* 0x000fc800000010ff */
[----:B0-----:R-:W-:Y:S01]  /*12fc0*/  PRMT R13, R12, 0x7610, R13 ;  /* 0x000076100c0d7816 */ /* 0x001fe2000000000d */
[----:B------:R-:W-:-:S04]  /*12fd0*/  FMUL R12, R18, R2 ;  /* 0x00000002120c7220 */ /* 0x000fc80000400000 */
[----:B------:R-:W-:Y:S01]  /*12fe0*/  @P4 STG.E.U16 desc[UR50][R10.64+0x10], R13 ;  /* 0x0000100d0a004986 */ /* 0x000fe2000c101532 */
[----:B------:R-:W-:Y:S02]  /*12ff0*/  ISETP.GT.AND P4, PT, R3, 0x88, P1 ;  /* 0x000000880300780c */ /* 0x000fe40000f84270 */
[----:B------:R-:W-:-:S11]  /*13000*/  F2FP.BF16.F32.PACK_AB R12, RZ, R12 ;  /* 0x0000000cff0c723e */ /* 0x000fd600000010ff */
[----:B------:R0:W-:Y:S01]  /*13010*/  @P4 STG.E.U16 desc[UR50][R10.64+0x12], R12 ;  /* 0x0000120c0a004986 */ /* 0x0001e2000c101532 */
[----:B-1----:R-:W-:-:S04]  /*13020*/  IADD3 R8, P4, R8, UR13, RZ ;  /* 0x0000000d08087c10 */ /* 0x002fc8000ff9e0ff */
[----:B------:R-:W-:Y:S02]  /*13030*/  IADD3.X R9, R9, UR12, RZ, P4, !PT ;  /* 0x0000000c09097c10 */ /* 0x000fe4000a7fe4ff */
[----:B------:R-:W-:-:S03]  /*13040*/  ISETP.GT.AND P4, PT, R3, 0x100, P3 ;  /* 0x000001000300780c */ /* 0x000fc60001f84270 */
[----:B------:R-:W-:Y:S01]  /*13050*/  @P5 STG.E.U16 desc[UR50][R8.64], R224 ;  /* 0x000000e008005986 */ /* 0x000fe2000c101532 */
[----:B------:R-:W-:-:S09]  /*13060*/  ISETP.GT.AND P5, PT, R3, 0x108, P0 ;  /* 0x000001080300780c */ /* 0x000fd200007a4270 */
[----:B------:R-:W-:Y:S01]  /*13070*/  @P4 STG.E.U16 desc[UR50][R8.64+0x2], R225 ;  /* 0x000002e108004986 */ /* 0x000fe2000c101532 */
[----:B0-----:R-:W-:-:S04]  /*13080*/  IADD3 R10, P4, R8, UR5, RZ ;  /* 0x00000005080a7c10 */ /* 0x001fc8000ff9e0ff */
[----:B------:R-:W-:Y:S02]  /*13090*/  IADD3.X R11, R9, UR4, RZ, P4, !PT ;  /* 0x00000004090b7c10 */ /* 0x000fe4000a7fe4ff */
[----:B------:R-:W-:-:S03]  /*130a0*/  ISETP.GT.AND P4, PT, R3, 0x108, P3 ;  /* 0x000001080300780c */ /* 0x000fc60001f84270 */
[----:B------:R-:W-:Y:S10]  /*130b0*/  @P5 STG.E.U16 desc[UR50][R10.64], R226 ;  /* 0x000000e20a005986 */ /* 0x000ff4000c101532 */
[----:B------:R-:W-:Y:S01]  /*130c0*/  @P4 STG.E.U16 desc[UR50][R10.64+0x2], R227 ;  /* 0x000002e30a004986 */ /* 0x000fe2000c101532 */
[----:B------:R-:W-:-:S13]  /*130d0*/  ISETP.GT.AND P4, PT, R3, 0x100, P2 ;  /* 0x000001000300780c */ /* 0x000fda0001784270 */
[----:B------:R-:W-:Y:S01]  /*130e0*/  @P4 STG.E.U16 desc[UR50][R8.64+0x10], R228 ;  /* 0x000010e408004986 */ /* 0x000fe2000c101532 */
[C---:B------:R-:W-:Y:S02]  /*130f0*/  ISETP.GT.AND P4, PT, R3.reuse, 0x100, P1 ;  /* 0x000001000300780c */ /* 0x040fe40000f84270 */
[----:B------:R-:W-:Y:S02]  /*13100*/  ISETP.GT.AND P5, PT, R3, 0x108, P1 ;  /* 0x000001080300780c */ /* 0x000fe40000fa4270 */
[----:B------:R-:W-:-:S09]  /*13110*/  F2FP.BF16.F32.PACK_AB R230, RZ, R230 ;  /* 0x000000e6ffe6723e */ /* 0x000fd200000010ff */
[----:B------:R0:W-:Y:S01]  /*13120*/  @P4 STG.E.U16 desc[UR50][R8.64+0x12], R229 ;  /* 0x000012e508004986 */ /* 0x0001e2000c101532 */
[----:B------:R-:W-:Y:S02]  /*13130*/  ISETP.GT.AND P4, PT, R3, 0x108, P2 ;  /* 0x000001080300780c */ /* 0x000fe40001784270 */
[----:B------:R-:W-:Y:S01]  /*13140*/  F2FP.BF16.F32.PACK_AB R231, RZ, R231 ;  /* 0x000000e7ffe7723e */ /* 0x000fe200000010ff */
[----:B------:R-:W-:-:S10]  /*13150*/  FMUL R216, R216, R2 ;  /* 0x00000002d8d87220 */ /* 0x000fd40000400000 */
[----:B------:R-:W-:Y:S04]  /*13160*/  @P4 STG.E.U16 desc[UR50][R10.64+0x10], R230 ;  /* 0x000010e60a004986 */ /* 0x000fe8000c101532 */
[----:B------:R1:W-:Y:S01]  /*13170*/  @P5 STG.E.U16 desc[UR50][R10.64+0x12], R231 ;  /* 0x000012e70a005986 */ /* 0x0003e2000c101532 */
[----:B------:R-:W-:Y:S02]  /*13180*/  ISETP.GT.AND P5, PT, R3, 0x180, P0 ;  /* 0x000001800300780c */ /* 0x000fe400007a4270 */
[----:B0-----:R-:W-:Y:S02]  /*13190*/  IADD3 R8, P4, R8, UR13, RZ ;  /* 0x0000000d08087c10 */ /* 0x001fe4000ff9e0ff */
[----:B------:R-:W-:Y:S02]  /*131a0*/  F2FP.BF16.F32.PACK_AB R216, RZ, R216 ;  /* 0x000000d8ffd8723e */ /* 0x000fe400000010ff */
[----:B------:R-:W-:-:S02]  /*131b0*/  IADD3.X R9, R9, UR12, RZ, P4, !PT ;  /* 0x0000000c09097c10 */ /* 0x000fc4000a7fe4ff */
[C---:B------:R-:W-:Y:S02]  /*131c0*/  ISETP.GT.AND P4, PT, R3.reuse, 0x180, P3 ;  /* 0x000001800300780c */ /* 0x040fe40001f84270 */
[----:B------:R-:W-:Y:S01]  /*131d0*/  ISETP.GT.AND P0, PT, R3, 0x188, P0 ;  /* 0x000001880300780c */ /* 0x000fe20000704270 */
[-C--:B------:R-:W-:Y:S01]  /*131e0*/  FMUL R217, R217, R2.reuse ;  /* 0x00000002d9d97220 */ /* 0x080fe20000400000 */
[----:B------:R-:W-:Y:S01]  /*131f0*/  FMUL R218, R218, R2 ;  /* 0x00000002dada7220 */ /* 0x000fe20000400000 */
[----:B------:R-:W-:Y:S01]  /*13200*/  @P5 STG.E.U16 desc[UR50][R8.64], R216 ;  /* 0x000000d808005986 */ /* 0x000fe2000c101532 */
[----:B-1----:R-:W-:Y:S02]  /*13210*/  IADD3 R10, P5, R8, UR5, RZ ;  /* 0x00000005080a7c10 */ /* 0x002fe4000ffbe0ff */
[----:B------:R-:W-:Y:S02]  /*13220*/  F2FP.BF16.F32.PACK_AB R217, RZ, R217 ;  /* 0x000000d9ffd9723e */ /* 0x000fe400000010ff */
[----:B------:R-:W-:-:S02]  /*13230*/  F2FP.BF16.F32.PACK_AB R218, RZ, R218 ;  /* 0x000000daffda723e */ /* 0x000fc400000010ff */
[----:B------:R-:W-:Y:S01]  /*13240*/  IADD3.X R11, R9, UR4, RZ, P5, !PT ;  /* 0x00000004090b7c10 */ /* 0x000fe2000affe4ff */
[----:B------:R-:W-:Y:S01]  /*13250*/  @P4 STG.E.U16 desc[UR50][R8.64+0x2], R217 ;  /* 0x000002d908004986 */ /* 0x000fe2000c101532 */
[C---:B------:R-:W-:Y:S02]  /*13260*/  ISETP.GT.AND P3, PT, R3.reuse, 0x188, P3 ;  /* 0x000001880300780c */ /* 0x040fe40001f64270 */
[C---:B------:R-:W-:Y:S01]  /*13270*/  ISETP.GT.AND P4, PT, R3.reuse, 0x180, P2 ;  /* 0x000001800300780c */ /* 0x040fe20001784270 */
[----:B------:R-:W-:Y:S01]  /*13280*/  @P0 STG.E.U16 desc[UR50][R10.64], R218 ;  /* 0x000000da0a000986 */ /* 0x000fe2000c101532 */
[----:B------:R-:W-:Y:S01]  /*13290*/  ISETP.GT.AND P0, PT, R3, 0x180, P1 ;  /* 0x000001800300780c */ /* 0x000fe20000f04270 */
[-C--:B------:R-:W-:Y:S01]  /*132a0*/  FMUL R219, R219, R2.reuse ;  /* 0x00000002dbdb7220 */ /* 0x080fe20000400000 */
[----:B------:R-:W-:Y:S01]  /*132b0*/  ISETP.GT.AND P2, PT, R3, 0x188, P2 ;  /* 0x000001880300780c */ /* 0x000fe20001744270 */
[-C--:B------:R-:W-:Y:S01]  /*132c0*/  FMUL R220, R220, R2.reuse ;  /* 0x00000002dcdc7220 */ /* 0x080fe20000400000 */
[----:B------:R-:W-:-:S02]  /*132d0*/  FMUL R221, R221, R2 ;  /* 0x00000002dddd7220 */ /* 0x000fc40000400000 */
[----:B------:R-:W-:Y:S02]  /*132e0*/  F2FP.BF16.F32.PACK_AB R219, RZ, R219 ;  /* 0x000000dbffdb723e */ /* 0x000fe400000010ff */
[----:B------:R-:W-:Y:S01]  /*132f0*/  F2FP.BF16.F32.PACK_AB R220, RZ, R220 ;  /* 0x000000dcffdc723e */ /* 0x000fe200000010ff */
[-C--:B------:R-:W-:Y:S01]  /*13300*/  FMUL R222, R222, R2.reuse ;  /* 0x00000002dede7220 */ /* 0x080fe20000400000 */
[----:B------:R-:W-:Y:S01]  /*13310*/  F2FP.BF16.F32.PACK_AB R221, RZ, R221 ;  /* 0x000000ddffdd723e */ /* 0x000fe200000010ff */
[----:B------:R-:W-:Y:S01]  /*13320*/  @P3 STG.E.U16 desc[UR50][R10.64+0x2], R219 ;  /* 0x000002db0a003986 */ /* 0x000fe2000c101532 */
[----:B------:R-:W-:Y:S01]  /*13330*/  ISETP.GT.AND P1, PT, R3, 0x188, P1 ;  /* 0x000001880300780c */ /* 0x000fe20000f24270 */
[----:B------:R-:W-:Y:S02]  /*13340*/  FMUL R223, R223, R2 ;  /* 0x00000002dfdf7220 */ /* 0x000fe40000400000 */
[----:B------:R-:W-:Y:S01]  /*13350*/  @P4 STG.E.U16 desc[UR50][R8.64+0x10], R220 ;  /* 0x000010dc08004986 */ /* 0x000fe2000c101532 */
[----:B------:R-:W-:-:S03]  /*13360*/  F2FP.BF16.F32.PACK_AB R222, RZ, R222 ;  /* 0x000000deffde723e */ /* 0x000fc600000010ff */
[----:B------:R0:W-:Y:S01]  /*13370*/  @P0 STG.E.U16 desc[UR50][R8.64+0x12], R221 ;  /* 0x000012dd08000986 */ /* 0x0001e2000c101532 */
[----:B------:R-:W-:Y:S02]  /*13380*/  F2FP.BF16.F32.PACK_AB R223, RZ, R223 ;  /* 0x000000dfffdf723e */ /* 0x000fe400000010ff */
[----:B------:R-:W-:Y:S01]  /*13390*/  ISETP.GT.AND P3, PT, R0, 0x10, PT ;  /* 0x000000100000780c */ /* 0x000fe20003f64270 */
[----:B0-----:R-:W-:Y:S02]  /*133a0*/  @P2 IMAD.MOV.U32 R8, RZ, RZ, R10 ;  /* 0x000000ffff082224 */ /* 0x001fe400078e000a */
[----:B------:R-:W-:-:S05]  /*133b0*/  @P2 IMAD.MOV.U32 R9, RZ, RZ, R11 ;  /* 0x000000ffff092224 */ /* 0x000fca00078e000b */
[----:B------:R-:W-:Y:S01]  /*133c0*/  @P2 STG.E.U16 desc[UR50][R8.64+0x10], R222 ;  /* 0x000010de08002986 */ /* 0x000fe2000c101532 */
[----:B------:R-:W-:-:S03]  /*133d0*/  ISETP.GT.AND P2, PT, R0, 0x11, PT ;  /* 0x000000110000780c */ /* 0x000fc60003f44270 */
[----:B------:R0:W-:Y:S01]  /*133e0*/  @P1 STG.E.U16 desc[UR50][R10.64+0x12], R223 ;  /* 0x000012df0a001986 */ /* 0x0001e2000c101532 */
[C---:B------:R-:W-:Y:S02]  /*133f0*/  ISETP.GT.AND P1, PT, R3.reuse, RZ, P3 ;  /* 0x000000ff0300720c */ /* 0x040fe40001f24270 */
[C---:B------:R-:W-:Y:S02]  /*13400*/  ISETP.GT.AND P4, PT, R3.reuse, RZ, P2 ;  /* 0x000000ff0300720c */ /* 0x040fe40001784270 */
[----:B------:R-:W-:Y:S01]  /*13410*/  ISETP.GT.AND P0, PT, R3, 0x8, P2 ;  /* 0x000000080300780c */ /* 0x000fe20001704270 */
[-C--:B------:R-:W-:Y:S01]  /*13420*/  FMUL R208, R208, R2.reuse ;  /* 0x00000002d0d07220 */ /* 0x080fe20000400000 */
[-C--:B------:R-:W-:Y:S01]  /*13430*/  FMUL R209, R209, R2.reuse ;  /* 0x00000002d1d17220 */ /* 0x080fe20000400000 */
[-C--:B------:R-:W-:Y:S01]  /*13440*/  FMUL R211, R211, R2.reuse ;  /* 0x00000002d3d37220 */ /* 0x080fe20000400000 */
[----:B------:R-:W-:Y:S01]  /*13450*/  ISETP.GT.AND P5, PT, R3, 0x8, P3 ;  /* 0x000000080300780c */ /* 0x000fe20001fa4270 */
[----:B------:R-:W-:Y:S01]  /*13460*/  FMUL R210, R210, R2 ;  /* 0x00000002d2d27220 */ /* 0x000fe20000400000 */
[----:B------:R-:W-:-:S02]  /*13470*/  F2FP.BF16.F32.PACK_AB R208, RZ, R208 ;  /* 0x000000d0ffd0723e */ /* 0x000fc400000010ff */
[----:B------:R-:W-:Y:S02]  /*13480*/  F2FP.BF16.F32.PACK_AB R209, RZ, R209 ;  /* 0x000000d1ffd1723e */ /* 0x000fe400000010ff */
[----:B------:R-:W-:Y:S01]  /*13490*/  F2FP.BF16.F32.PACK_AB R211, RZ, R211 ;  /* 0x000000d3ffd3723e */ /* 0x000fe200000010ff */
[----:B------:R-:W-:Y:S01]  /*134a0*/  @P1 STG.E.U16 desc[UR50][R4.64+0x20], R208 ;  /* 0x000020d004001986 */ /* 0x000fe2000c101532 */
[----:B------:R-:W-:-:S03]  /*134b0*/  F2FP.BF16.F32.PACK_AB R210, RZ, R210 ;  /* 0x000000d2ffd2723e */ /* 0x000fc600000010ff */
[----:B------:R-:W-:Y:S01]  /*134c0*/  @P4 STG.E.U16 desc[UR50][R4.64+0x22], R209 ;  /* 0x000022d104004986 */ /* 0x000fe2000c101532 */
[----:B------:R-:W-:-:S03]  /*134d0*/  ISETP.GT.AND P1, PT, R0, 0x18, PT ;  /* 0x000000180000780c */ /* 0x000fc60003f24270 */
[----:B------:R-:W-:Y:S01]  /*134e0*/  @P0 STG.E.U16 desc[UR50][R6.64+0x22], R211 ;  /* 0x000022d306000986 */ /* 0x000fe2000c101532 */
[----:B------:R-:W-:-:S03]  /*134f0*/  ISETP.GT.AND P0, PT, R0, 0x19, PT ;  /* 0x000000190000780c */ /* 0x000fc60003f04270 */
[----:B------:R-:W-:Y:S01]  /*13500*/  @P5 STG.E.U16 desc[UR50][R6.64+0x20], R210 ;  /* 0x000020d206005986 */ /* 0x000fe2000c101532 */
[C---:B------:R-:W-:Y:S02]  /*13510*/  ISETP.GT.AND P5, PT, R3.reuse, RZ, P1 ;  /* 0x000000ff0300720c */ /* 0x040fe40000fa4270 */
[----:B------:R-:W-:Y:S01]  /*13520*/  ISETP.GT.AND P4, PT, R3, RZ, P0 ;  /* 0x000000ff0300720c */ /* 0x000fe20000784270 */
[-C--:B------:R-:W-:Y:S01]  /*13530*/  FMUL R212, R212, R2.reuse ;  /* 0x00000002d4d47220 */ /* 0x080fe20000400000 */
[----:B------:R-:W-:-:S04]  /*13540*/  FMUL R213, R213, R2 ;  /* 0x00000002d5d57220 */ /* 0x000fc80000400000 */
[----:B------:R-:W-:Y:S02]  /*13550*/  F2FP.BF16.F32.PACK_AB R212, RZ, R212 ;  /* 0x000000d4ffd4723e */ /* 0x000fe400000010ff */
[----:B------:R-:W-:-:S03]  /*13560*/  F2FP.BF16.F32.PACK_AB R213, RZ, R213 ;  /* 0x000000d5ffd5723e */ /* 0x000fc600000010ff */
[----:B------:R-:W-:Y:S01]  /*13570*/  @P5 STG.E.U16 desc[UR50][R4.64+0x30], R212 ;  /* 0x000030d404005986 */ /* 0x000fe2000c101532 */
[----:B------:R-:W-:-:S03]  /*13580*/  ISETP.GT.AND P5, PT, R3, 0x8, P1 ;  /* 0x000000080300780c */ /* 0x000fc60000fa4270 */
[----:B------:R-:W-:Y:S01]  /*13590*/  @P4 STG.E.U16 desc[UR50][R4.64+0x32], R213 ;  /* 0x000032d504004986 */ /* 0x000fe2000c101532 */
[----:B------:R-:W-:Y:S01]  /*135a0*/  ISETP.GT.AND P4, PT, R3, 0x8, P0 ;  /* 0x000000080300780c */ /* 0x000fe20000784270 */
[-C--:B------:R-:W-:Y:S01]  /*135b0*/  FMUL R214, R214, R2.reuse ;  /* 0x00000002d6d67220 */ /* 0x080fe20000400000 */
[----:B------:R-:W-:-:S04]  /*135c0*/  FMUL R215, R215, R2 ;  /* 0x00000002d7d77220 */ /* 0x000fc80000400000 */
[----:B------:R-:W-:Y:S02]  /*135d0*/  F2FP.BF16.F32.PACK_AB R214, RZ, R214 ;  /* 0x000000d6ffd6723e */ /* 0x000fe400000010ff */
[----:B------:R-:W-:Y:S01]  /*135e0*/  F2FP.BF16.F32.PACK_AB R215, RZ, R215 ;  /* 0x000000d7ffd7723e */ /* 0x000fe200000010ff */
[----:B0-----:R-:W-:Y:S02]  /*135f0*/  IMAD.U32 R11, RZ, RZ, UR8 ;  /* 0x00000008ff0b7e24 */ /* 0x001fe4000f8e00ff */
[----:B------:R-:W-:Y:S01]  /*13600*/  @P5 STG.E.U16 desc[UR50][R6.64+0x30], R214 ;  /* 0x000030d606005986 */ /* 0x000fe2000c101532 */
[----:B------:R-:W-:-:S03]  /*13610*/  ISETP.GT.AND P5, PT, R3, 0x80, P2 ;  /* 0x000000800300780c */ /* 0x000fc600017a4270 */
[----:B------:R-:W-:Y:S01]  /*13620*/  @P4 STG.E.U16 desc[UR50][R6.64+0x32], R215 ;  /* 0x000032d706004986 */ /* 0x000fe2000c101532 */
[----:B------:R-:W-:Y:S01]  /*13630*/  ISETP.GT.AND P4, PT, R3, 0x80, P3 ;  /* 0x000000800300780c */ /* 0x000fe20001f84270 */
[-C--:B------:R-:W-:Y:S01]  /*13640*/  FMUL R200, R200, R2.reuse ;  /* 0x00000002c8c87220 */ /* 0x080fe20000400000 */
[----:B------:R-:W-:Y:S01]  /*13650*/  FMUL R201, R201, R2 ;  /* 0x00000002c9c97220 */ /* 0x000fe20000400000 */
[----:B------:R-:W-:-:S03]  /*13660*/  IMAD.WIDE.U32 R10, R11, 0xf0, R6 ;  /* 0x000000f00b0a7825 */ /* 0x000fc600078e0006 */
[----:B------:R-:W-:Y:S01]  /*13670*/  F2FP.BF16.F32.PACK_AB R200, RZ, R200 ;  /* 0x000000c8ffc8723e */ /* 0x000fe200000010ff */
[----:B------:R-:W-:Y:S01]  /*13680*/  VIADD R11, R11, UR11 ;  /* 0x0000000b0b0b7c36 */ /* 0x000fe20008000000 */
[----:B------:R-:W-:Y:S01]  /*13690*/  F2FP.BF16.F32.PACK_AB R201, RZ, R201 ;  /* 0x000000c9ffc9723e */ /* 0x000fe200000010ff */
[----:B------:R-:W-:-:S04]  /*136a0*/  FMUL R202, R202, R2 ;  /* 0x00000002caca7220 */ /* 0x000fc80000400000 */
[----:B------:R-:W-:Y:S01]  /*136b0*/  @P4 STG.E.U16 desc[UR50][R10.64+0x20], R200 ;  /* 0x000020c80a004986 */ /* 0x000fe2000c101532 */
[----:B------:R-:W-:-:S03]  /*136c0*/  IADD3 R8, P4, R10, UR5, RZ ;  /* 0x000000050a087c10 */ /* 0x000fc6000ff9e0ff */
[----:B------:R-:W-:Y:S01]  /*136d0*/  @P5 STG.E.U16 desc[UR50][R10.64+0x22], R201 ;  /* 0x000022c90a005986 */ /* 0x000fe2000c101532 */
[----:B------:R-:W-:Y:S02]  /*136e0*/  ISETP.GT.AND P5, PT, R3, 0x88, P3 ;  /* 0x000000880300780c */ /* 0x000fe40001fa4270 */
[----:B------:R-:W-:Y:S02]  /*136f0*/  IADD3.X R9, R11, UR4, RZ, P4, !PT ;  /* 0x000000040b097c10 */ /* 0x000fe4000a7fe4ff */
[----:B------:R-:W-:Y:S01]  /*13700*/  ISETP.GT.AND P4, PT, R3, 0x88, P2 ;  /* 0x000000880300780c */ /* 0x000fe20001784270 */
[----:B------:R-:W-:Y:S01]  /*13710*/  FMUL R203, R203, R2 ;  /* 0x00000002cbcb7220 */ /* 0x000fe20000400000 */
[----:B------:R-:W-:Y:S01]  /*13720*/  F2FP.BF16.F32.PACK_AB R202, RZ, R202 ;  /* 0x000000caffca723e */ /* 0x000fe200000010ff */
[----:B------:R-:W-:-:S03]  /*13730*/  IMAD.U32 R15, RZ, RZ, UR5 ;  /* 0x00000005ff0f7e24 */ /* 0x000fc6000f8e00ff */
[----:B------:R-:W-:-:S03]  /*13740*/  F2FP.BF16.F32.PACK_AB R203, RZ, R203 ;  /* 0x000000cbffcb723e */ /* 0x000fc600000010ff */
[----:B------:R-:W-:Y:S01]  /*13750*/  @P5 STG.E.U16 desc[UR50][R8.64+0x20], R202 ;  /* 0x000020ca08005986 */ /* 0x000fe2000c101532 */
[----:B------:R-:W-:Y:S01]  /*13760*/  IADD3 R12, P5, R10, UR13, RZ ;  /* 0x0000000d0a0c7c10 */ /* 0x000fe2000ffbe0ff */
[----:B------:R-:W-:Y:S02]  /*13770*/  IMAD.U32 R19, RZ, RZ, UR4 ;  /* 0x00000004ff137e24 */ /* 0x000fe4000f8e00ff */
[----:B------:R-:W-:Y:S01]  /*13780*/  @P4 STG.E.U16 desc[UR50][R8.64+0x22], R203 ;  /* 0x000022cb08004986 */ /* 0x000fe2000c101532 */
[----:B------:R-:W-:Y:S02]  /*13790*/  IADD3.X R13, R11, UR12, RZ, P5, !PT ;  /* 0x0000000c0b0d7c10 */ /* 0x000fe4000affe4ff */
[----:B------:R-:W-:-:S04]  /*137a0*/  IADD3 R14, P4, P5, R15, UR13, R12 ;  /* 0x0000000d0f0e7c10 */ /* 0x000fc8000fd9e00c */
[----:B------:R-:W-:Y:S02]  /*137b0*/  IADD3.X R15, R19, UR12, R13, P4, P5 ;  /* 0x0000000c130f7c10 */ /* 0x000fe4000a7ea40d */
[C---:B------:R-:W-:Y:S01]  /*137c0*/  ISETP.GT.AND P4, PT, R3.reuse, 0x80, P1 ;  /* 0x000000800300780c */ /* 0x040fe20000f84270 */
[-C--:B------:R-:W-:Y:S01]  /*137d0*/  FMUL R204, R204, R2.reuse ;  /* 0x00000002cccc7220 */ /* 0x080fe20000400000 */
[----:B------:R-:W-:Y:S01]  /*137e0*/  ISETP.GT.AND P5, PT, R3, 0x80, P0 ;  /* 0x000000800300780c */ /* 0x000fe200007a4270 */
[----:B------:R-:W-:-:S03]  /*137f0*/  FMUL R205, R205, R2 ;  /* 0x00000002cdcd7220 */ /* 0x000fc60000400000 */
[----:B------:R-:W-:Y:S02]  /*13800*/  F2FP.BF16.F32.PACK_AB R204, RZ, R204 ;  /* 0x000000ccffcc723e */ /* 0x000fe400000010ff */
[----:B------:R-:W-:Y:S01]  /*13810*/  F2FP.BF16.F32.PACK_AB R205, RZ, R205 ;  /* 0x000000cdffcd723e */ /* 0x000fe200000010ff */
[----:B------:R-:W-:-:S04]  /*13820*/  FMUL R206, R206, R2 ;  /* 0x00000002cece7220 */ /* 0x000fc80000400000 */
[----:B------:R-:W-:Y:S01]  /*13830*/  @P4 STG.E.U16 desc[UR50][R10.64+0x30], R204 ;  /* 0x000030cc0a004986 */ /* 0x000fe2000c101532 */
[----:B------:R-:W-:-:S03]  /*13840*/  ISETP.GT.AND P4, PT, R3, 0x88, P1 ;  /* 0x000000880300780c */ /* 0x000fc60000f84270 */
[----:B------:R-:W-:Y:S01]  /*13850*/  @P5 STG.E.U16 desc[UR50][R10.64+0x32], R205 ;  /* 0x000032cd0a005986 */ /* 0x000fe2000c101532 */
[----:B------:R-:W-:Y:S01]  /*13860*/  ISETP.GT.AND P5, PT, R3, 0x88, P0 ;  /* 0x000000880300780c */ /* 0x000fe200007a4270 */
[----:B------:R-:W-:Y:S01]  /*13870*/  FMUL R207, R207, R2 ;  /* 0x00000002cfcf7220 */ /* 0x000fe20000400000 */
[----:B------:R-:W-:-:S04]  /*13880*/  F2FP.BF16.F32.PACK_AB R206, RZ, R206 ;  /* 0x000000ceffce723e */ /* 0x000fc800000010ff */
[----:B------:R-:W-:-:S03]  /*13890*/  F2FP.BF16.F32.PACK_AB R207, RZ, R207 ;  /* 0x000000cfffcf723e */ /* 0x000fc600000010ff */
[----:B------:R-:W-:Y:S01]  /*138a0*/  @P4 STG.E.U16 desc[UR50][R8.64+0x30], R206 ;  /* 0x000030ce08004986 */ /* 0x000fe2000c101532 */
[C---:B------:R-:W-:Y:S01]  /*138b0*/  ISETP.GT.AND P4, PT, R3.reuse, 0x100, P3 ;  /* 0x000001000300780c */ /* 0x040fe20001f84270 */
[-C--:B------:R-:W-:Y:S02]  /*138c0*/  FMUL R192, R192, R2.reuse ;  /* 0x00000002c0c07220 */ /* 0x080fe40000400000 */
[----:B------:R-:W-:Y:S01]  /*138d0*/  @P5 STG.E.U16 desc[UR50][R8.64+0x32], R207 ;  /* 0x000032cf08005986 */ /* 0x000fe2000c101532 */
[----:B------:R-:W-:Y:S01]  /*138e0*/  ISETP.GT.AND P5, PT, R3, 0x100, P2 ;  /* 0x000001000300780c */ /* 0x000fe200017a4270 */
[----:B------:R-:W-:Y:S01]  /*138f0*/  FMUL R193, R193, R2 ;  /* 0x00000002c1c17220 */ /* 0x000fe20000400000 */
[----:B------:R-:W-:-:S04]  /*13900*/  F2FP.BF16.F32.PACK_AB R192, RZ, R192 ;  /* 0x000000c0ffc0723e */ /* 0x000fc800000010ff */
[----:B------:R-:W-:-:S03]  /*13910*/  F2FP.BF16.F32.PACK_AB R193, RZ, R193 ;  /* 0x000000c1ffc1723e */ /* 0x000fc600000010ff */
[----:B------:R-:W-:Y:S01]  /*13920*/  @P4 STG.E.U16 desc[UR50][R12.64+0x20], R192 ;  /* 0x000020c00c004986 */ /* 0x000fe2000c101532 */
[----:B------:R-:W-:Y:S01]  /*13930*/  ISETP.GT.AND P4, PT, R3, 0x108, P3 ;  /* 0x000001080300780c */ /* 0x000fe20001f84270 */
[----:B------:R-:W-:Y:S02]  /*13940*/  FMUL R194, R194, R2 ;  /* 0x00000002c2c27220 */ /* 0x000fe40000400000 */
[----:B------:R-:W-:Y:S01]  /*13950*/  @P5 STG.E.U16 desc[UR50][R12.64+0x22], R193 ;  /* 0x000022c10c005986 */ /* 0x000fe2000c101532 */
[----:B------:R-:W-:Y:S02]  /*13960*/  IADD3 R18, P5, R12, UR5, RZ ;  /* 0x000000050c127c10 */ /* 0x000fe4000ffbe0ff */
[----:B------:R-:W-:Y:S02]  /*13970*/  F2FP.BF16.F32.PACK_AB R194, RZ, R194 ;  /* 0x000000c2ffc2723e */ /* 0x000fe400000010ff */
[----:B------:R-:W-:Y:S02]  /*13980*/  IADD3.X R19, R13, UR4, RZ, P5, !PT ;  /* 0x000000040d137c10 */ /* 0x000fe4000affe4ff */
[----:B------:R-:W-:Y:S01]  /*13990*/  ISETP.GT.AND P5, PT, R3, 0x108, P2 ;  /* 0x000001080300780c */ /* 0x000fe200017a4270 */
[----:B------:R-:W-:-:S02]  /*139a0*/  FMUL R195, R195, R2 ;  /* 0x00000002c3c37220 */ /* 0x000fc40000400000 */
[----:B------:R-:W-:Y:S01]  /*139b0*/  @P4 STG.E.U16 desc[UR50][R18.64+0x20], R194 ;  /* 0x000020c212004986 */ /* 0x000fe2000c101532 */
[----:B------:R-:W-:Y:S02]  /*139c0*/  IADD3 R20, P4, R12, UR5, RZ ;  /* 0x000000050c147c10 */ /* 0x000fe4000ff9e0ff */
[----:B------:R-:W-:Y:S02]  /*139d0*/  F2FP.BF16.F32.PACK_AB R195, RZ, R195 ;  /* 0x000000c3ffc3723e */ /* 0x000fe400000010ff */
[----:B------:R-:W-:Y:S02]  /*139e0*/  IADD3.X R21, R13, UR4, RZ, P4, !PT ;  /* 0x000000040d157c10 */ /* 0x000fe4000a7fe4ff */
[C---:B------:R-:W-:Y:S01]  /*139f0*/  ISETP.GT.AND P4, PT, R3.reuse, 0x100, P1 ;  /* 0x000001000300780c */ /* 0x040fe20000f84270 */
[-C--:B------:R-:W-:Y:S02]  /*13a00*/  FMUL R196, R196, R2.reuse ;  /* 0x00000002c4c47220 */ /* 0x080fe40000400000 */
[----:B------:R0:W-:Y:S01]  /*13a10*/  @P5 STG.E.U16 desc[UR50][R20.64+0x22], R195 ;  /* 0x000022c314005986 */ /* 0x0001e2000c101532 */
[----:B------:R-:W-:Y:S01]  /*13a20*/  ISETP.GT.AND P5, PT, R3, 0x100, P0 ;  /* 0x000001000300780c */ /* 0x000fe200007a4270 */
[----:B------:R-:W-:Y:S01]  /*13a30*/  FMUL R197, R197, R2 ;  /* 0x00000002c5c57220 */ /* 0x000fe20000400000 */
[----:B------:R-:W-:-:S04]  /*13a40*/  F2FP.BF16.F32.PACK_AB R196, RZ, R196 ;  /* 0x000000c4ffc4723e */ /* 0x000fc800000010ff */
[----:B------:R-:W-:-:S03]  /*13a50*/  F2FP.BF16.F32.PACK_AB R197, RZ, R197 ;  /* 0x000000c5ffc5723e */ /* 0x000fc600000010ff */
[----:B------:R1:W-:Y:S01]  /*13a60*/  @P4 STG.E.U16 desc[UR50][R12.64+0x30], R196 ;  /* 0x000030c40c004986 */ /* 0x0003e2000c101532 */
        /* <DEDUP_REMOVED lines=8> */
[----:B------:R-:W-:Y:S01]  /*13af0*/  ISETP.GT.AND P4, PT, R3, 0x180, P3 ;  /* 0x000001800300780c */ /* 0x000fe20001f84270 */
[----:B------:R-:W-:Y:S02]  /*13b00*/  FMUL R184, R184, R2 ;  /* 0x00000002b8b87220 */ /* 0x000fe40000400000 */
[----:B------:R1:W-:Y:S01]  /*13b10*/  @P5 STG.E.U16 desc[UR50][R18.64+0x32], R199 ;  /* 0x000032c712005986 */ /* 0x0003e2000c101532 */
[----:B0-----:R-:W-:Y:S02]  /*13b20*/  IADD3 R20, P5, R12, UR13, RZ ;  /* 0x0000000d0c147c10 */ /* 0x001fe4000ffbe0ff */
[----:B------:R-:W-:Y:S02]  /*13b30*/  F2FP.BF16.F32.PACK_AB R184, RZ, R184 ;  /* 0x000000b8ffb8723e */ /* 0x000fe400000010ff */
[----:B------:R-:W-:Y:S02]  /*13b40*/  IADD3.X R21, R13, UR12, RZ, P5, !PT ;  /* 0x0000000c0d157c10 */ /* 0x000fe4000affe4ff */
[----:B------:R-:W-:-:S03]  /*13b50*/  ISETP.GT.AND P3, PT, R3, 0x188, P3 ;  /* 0x000001880300780c */ /* 0x000fc60001f64270 */
[----:B------:R1:W-:Y:S01]  /*13b60*/  @P4 STG.E.U16 desc[UR50][R20.64+0x20], R184 ;  /* 0x000020b814004986 */ /* 0x0003e2000c101532 */
[----:B------:R-:W-:Y:S01]  /*13b70*/  ISETP.GT.AND P4, PT, R3, 0x180, P2 ;  /* 0x000001800300780c */ /* 0x000fe20001784270 */
[-C--:B------:R-:W-:Y:S01]  /*13b80*/  FMUL R185, R185, R2.reuse ;  /* 0x00000002b9b97220 */ /* 0x080fe20000400000 */
[----:B------:R-:W-:Y:S01]  /*13b90*/  FMUL R186, R186, R2 ;  /* 0x00000002baba7220 */ /* 0x000fe20000400000 */
[----:B------:R-:W-:-:S03]  /*13ba0*/  IADD3 R22, P5, R20, UR5, RZ ;  /* 0x0000000514167c10 */ /* 0x000fc6000ffbe0ff */
[----:B------:R-:W-:Y:S02]  /*13bb0*/  F2FP.BF16.F32.PACK_AB R185, RZ, R185 ;  /* 0x000000b9ffb9723e */ /* 0x000fe400000010ff */
[----:B------:R-:W-:Y:S02]  /*13bc0*/  F2FP.BF16.F32.PACK_AB R186, RZ, R186 ;  /* 0x000000baffba723e */ /* 0x000fe400000010ff */
[----:B------:R-:W-:Y:S02]  /*13bd0*/  IADD3.X R23, R21, UR4, RZ, P5, !PT ;  /* 0x0000000415177c10 */ /* 0x000fe4000affe4ff */
[----:B------:R-:W-:Y:S01]  /*13be0*/  ISETP.GT.AND P2, PT, R3, 0x188, P2 ;  /* 0x000001880300780c */ /* 0x000fe20001744270 */
[----:B------:R1:W-:Y:S01]  /*13bf0*/  @P4 STG.E.U16 desc[UR50][R20.64+0x22], R185 ;  /* 0x000022b914004986 */ /* 0x0003e2000c101532 */
[----:B------:R-:W-:-:S03]  /*13c00*/  FMUL R187, R187, R2 ;  /* 0x00000002bbbb7220 */ /* 0x000fc60000400000 */
[----:B------:R1:W-:Y:S01]  /*13c10*/  @P3 STG.E.U16 desc[UR50][R22.64+0x20], R186 ;  /* 0x000020ba16003986 */ /* 0x0003e2000c101532 */
[----:B------:R-:W-:Y:S01]  /*13c20*/  ISETP.GT.AND P3, PT, R3, 0x180, P0 ;  /* 0x000001800300780c */ /* 0x000fe20000764270 */
[-C--:B------:R-:W-:Y:S01]  /*13c30*/  FMUL R189, R189, R2.reuse ;  /* 0x00000002bdbd7220 */ /* 0x080fe20000400000 */
[C---:B------:R-:W-:Y:S02]  /*13c40*/  ISETP.GT.AND P4, PT, R3.reuse, 0x180, P1 ;  /* 0x000001800300780c */ /* 0x040fe40000f84270 */
[C---:B------:R-:W-:Y:S01]  /*13c50*/  ISETP.GT.AND P0, PT, R3.reuse, 0x188, P0 ;  /* 0x000001880300780c */ /* 0x040fe20000704270 */
[-C--:B------:R-:W-:Y:S01]  /*13c60*/  FMUL R188, R188, R2.reuse ;  /* 0x00000002bcbc7220 */ /* 0x080fe20000400000 */
[----:B------:R-:W-:Y:S01]  /*13c70*/  ISETP.GT.AND P1, PT, R3, 0x188, P1 ;  /* 0x000001880300780c */ /* 0x000fe20000f24270 */
[-C--:B------:R-:W-:Y:S01]  /*13c80*/  FMUL R191, R191, R2.reuse ;  /* 0x00000002bfbf7220 */ /* 0x080fe20000400000 */
[----:B------:R-:W-:Y:S01]  /*13c90*/  F2FP.BF16.F32.PACK_AB R187, RZ, R187 ;  /* 0x000000bbffbb723e */ /* 0x000fe200000010ff */
[----:B------:R-:W-:Y:S01]  /*13ca0*/  FMUL R190, R190, R2 ;  /* 0x00000002bebe7220 */ /* 0x000fe20000400000 */
[----:B------:R-:W-:-:S02]  /*13cb0*/  F2FP.BF16.F32.PACK_AB R189, RZ, R189 ;  /* 0x000000bdffbd723e */ /* 0x000fc400000010ff */
[----:B------:R-:W-:Y:S01]  /*13cc0*/  F2FP.BF16.F32.PACK_AB R188, RZ, R188 ;  /* 0x000000bcffbc723e */ /* 0x000fe200000010ff */
[----:B------:R1:W-:Y:S01]  /*13cd0*/  @P2 STG.E.U16 desc[UR50][R14.64+0x22], R187 ;  /* 0x000022bb0e002986 */ /* 0x0003e2000c101532 */
[----:B------:R-:W-:Y:S02]  /*13ce0*/  F2FP.BF16.F32.PACK_AB R191, RZ, R191 ;  /* 0x000000bfffbf723e */ /* 0x000fe400000010ff */
[----:B------:R-:W-:Y:S01]  /*13cf0*/  F2FP.BF16.F32.PACK_AB R190, RZ, R190 ;  /* 0x000000beffbe723e */ /* 0x000fe200000010ff */
[----:B------:R1:W-:Y:S01]  /*13d00*/  @P3 STG.E.U16 desc[UR50][R20.64+0x32], R189 ;  /* 0x000032bd14003986 */ /* 0x0003e2000c101532 */
[C---:B------:R-:W-:Y:S02]  /*13d10*/  ISETP.GT.AND P3, PT, R0.reuse, 0x20, PT ;  /* 0x000000200000780c */ /* 0x040fe40003f64270 */
[----:B------:R-:W-:Y:S01]  /*13d20*/  ISETP.GT.AND P2, PT, R0, 0x21, PT ;  /* 0x000000210000780c */ /* 0x000fe20003f44270 */
[----:B------:R1:W-:Y:S03]  /*13d30*/  @P4 STG.E.U16 desc[UR50][R20.64+0x30], R188 ;  /* 0x000030bc14004986 */ /* 0x0003e6000c101532 */
[C---:B------:R-:W-:Y:S01]  /*13d40*/  ISETP.GT.AND P4, PT, R3.reuse, RZ, P2 ;  /* 0x000000ff0300720c */ /* 0x040fe20001784270 */
[----:B------:R1:W-:Y:S01]  /*13d50*/  @P0 STG.E.U16 desc[UR50][R22.64+0x32], R191 ;  /* 0x000032bf16000986 */ /* 0x0003e2000c101532 */
[----:B------:R-:W-:-:S03]  /*13d60*/  ISETP.GT.AND P0, PT, R3, RZ, P3 ;  /* 0x000000ff0300720c */ /* 0x000fc60001f04270 */
[----:B------:R1:W-:Y:S01]  /*13d70*/  @P1 STG.E.U16 desc[UR50][R22.64+0x30], R190 ;  /* 0x000030be16001986 */ /* 0x0003e2000c101532 */
[----:B------:R-:W-:Y:S01]  /*13d80*/  ISETP.GT.AND P1, PT, R3, 0x8, P2 ;  /* 0x000000080300780c */ /* 0x000fe20001724270 */
[-C--:B------:R-:W-:Y:S01]  /*13d90*/  FMUL R176, R176, R2.reuse ;  /* 0x00000002b0b07220 */ /* 0x080fe20000400000 */
[-C--:B------:R-:W-:Y:S01]  /*13da0*/  FMUL R177, R177, R2.reuse ;  /* 0x00000002b1b17220 */ /* 0x080fe20000400000 */
[-C--:B------:R-:W-:Y:S01]  /*13db0*/  FMUL R179, R179, R2.reuse ;  /* 0x00000002b3b37220 */ /* 0x080fe20000400000 */
[----:B------:R-:W-:Y:S01]  /*13dc0*/  ISETP.GT.AND P5, PT, R3, 0x8, P3 ;  /* 0x000000080300780c */ /* 0x000fe20001fa4270 */
[----:B------:R-:W-:Y:S01]  /*13dd0*/  FMUL R178, R178, R2 ;  /* 0x00000002b2b27220 */ /* 0x000fe20000400000 */
[----:B------:R-:W-:Y:S02]  /*13de0*/  F2FP.BF16.F32.PACK_AB R176, RZ, R176 ;  /* 0x000000b0ffb0723e */ /* 0x000fe400000010ff */
[----:B------:R-:W-:Y:S02]  /*13df0*/  F2FP.BF16.F32.PACK_AB R177, RZ, R177 ;  /* 0x000000b1ffb1723e */ /* 0x000fe400000010ff */
[----:B------:R-:W-:Y:S01]  /*13e00*/  F2FP.BF16.F32.PACK_AB R179, RZ, R179 ;  /* 0x000000b3ffb3723e */ /* 0x000fe200000010ff */
[----:B------:R1:W-:Y:S01]  /*13e10*/  @P0 STG.E.U16 desc[UR50][R4.64+0x40], R176 ;  /* 0x000040b004000986 */ /* 0x0003e2000c101532 */
[----:B------:R-:W-:-:S03]  /*13e20*/  F2FP.BF16.F32.PACK_AB R178, RZ, R178 ;  /* 0x000000b2ffb2723e */ /* 0x000fc600000010ff */
[----:B------:R1:W-:Y:S01]  /*13e30*/  @P4 STG.E.U16 desc[UR50][R4.64+0x42], R177 ;  /* 0x000042b104004986 */ /* 0x0003e2000c101532 */
[----:B------:R-:W-:-:S03]  /*13e40*/  ISETP.GT.AND P0, PT, R0, 0x28, PT ;  /* 0x000000280000780c */ /* 0x000fc60003f04270 */
[----:B------:R1:W-:Y:S01]  /*13e50*/  @P1 STG.E.U16 desc[UR50][R6.64+0x42], R179 ;  /* 0x000042b306001986 */ /* 0x0003e2000c101532 */
[----:B------:R-:W-:-:S03]  /*13e60*/  ISETP.GT.AND P1, PT, R0, 0x29, PT ;  /* 0x000000290000780c */ /* 0x000fc60003f24270 */
[----:B------:R1:W-:Y:S01]  /*13e70*/  @P5 STG.E.U16 desc[UR50][R6.64+0x40], R178 ;  /* 0x000040b206005986 */ /* 0x0003e2000c101532 */
[C---:B------:R-:W-:Y:S02]  /*13e80*/  ISETP.GT.AND P5, PT, R3.reuse, RZ, P0 ;  /* 0x000000ff0300720c */ /* 0x040fe400007a4270 */
[----:B------:R-:W-:Y:S01]  /*13e90*/  ISETP.GT.AND P4, PT, R3, RZ, P1 ;  /* 0x000000ff0300720c */ /* 0x000fe20000f84270 */
[-C--:B------:R-:W-:Y:S01]  /*13ea0*/  FMUL R180, R180, R2.reuse ;  /* 0x00000002b4b47220 */ /* 0x080fe20000400000 */
[----:B------:R-:W-:-:S04]  /*13eb0*/  FMUL R181, R181, R2 ;  /* 0x00000002b5b57220 */ /* 0x000fc80000400000 */
[----:B------:R-:W-:Y:S02]  /*13ec0*/  F2FP.BF16.F32.PACK_AB R180, RZ, R180 ;  /* 0x000000b4ffb4723e */ /* 0x000fe400000010ff */
[----:B------:R-:W-:-:S03]  /*13ed0*/  F2FP.BF16.F32.PACK_AB R181, RZ, R181 ;  /* 0x000000b5ffb5723e */ /* 0x000fc600000010ff */
[----:B------:R1:W-:Y:S01]  /*13ee0*/  @P5 STG.E.U16 desc[UR50][R4.64+0x50], R180 ;  /* 0x000050b404005986 */ /* 0x0003e2000c101532 */
[----:B------:R-:W-:-:S03]  /*13ef0*/  ISETP.GT.AND P5, PT, R3, 0x8, P0 ;  /* 0x000000080300780c */ /* 0x000fc600007a4270 */
[----:B------:R1:W-:Y:S01]  /*13f00*/  @P4 STG.E.U16 desc[UR50][R4.64+0x52], R181 ;  /* 0x000052b504004986 */ /* 0x0003e2000c101532 */
[----:B------:R-:W-:Y:S01]  /*13f10*/  ISETP.GT.AND P4, PT, R3, 0x8, P1 ;  /* 0x000000080300780c */ /* 0x000fe20000f84270 */
        /* <DEDUP_REMOVED lines=11> */
[----:B------:R-:W-:Y:S01]  /*13fd0*/  F2FP.BF16.F32.PACK_AB R169, RZ, R169 ;  /* 0x000000a9ffa9723e */ /* 0x000fe200000010ff */
[----:B------:R-:W-:-:S04]  /*13fe0*/  FMUL R170, R170, R2 ;  /* 0x00000002aaaa7220 */ /* 0x000fc80000400000 */
[----:B------:R1:W-:Y:S01]  /*13ff0*/  @P4 STG.E.U16 desc[UR50][R10.64+0x40], R168 ;  /* 0x000040a80a004986 */ /* 0x0003e2000c101532 */
[----:B------:R-:W-:-:S03]  /*14000*/  ISETP.GT.AND P4, PT, R3, 0x88, P3 ;  /* 0x000000880300780c */ /* 0x000fc60001f84270 */
[----:B------:R1:W-:Y:S01]  /*14010*/  @P5 STG.E.U16 desc[UR50][R10.64+0x42], R169 ;  /* 0x000042a90a005986 */ /* 0x0003e2000c101532 */
[----:B------:R-:W-:Y:S01]  /*14020*/  ISETP.GT.AND P5, PT, R3, 0x88, P2 ;  /* 0x000000880300780c */ /* 0x000fe200017a4270 */
[----:B------:R-:W-:Y:S01]  /*14030*/  FMUL R171, R171, R2 ;  /* 0x00000002abab7220 */ /* 0x000fe20000400000 */
[----:B------:R-:W-:-:S04]  /*14040*/  F2FP.BF16.F32.PACK_AB R170, RZ, R170 ;  /* 0x000000aaffaa723e */ /* 0x000fc800000010ff */
        /* <DEDUP_REMOVED lines=52> */
[C---:B------:R-:W-:Y:S02]  /*14390*/  ISETP.GT.AND P4, PT, R3.reuse, 0x180, P2 ;  /* 0x000001800300780c */ /* 0x040fe40001784270 */
[----:B------:R-:W-:Y:S01]  /*143a0*/  ISETP.GT.AND P3, PT, R3, 0x188, P3 ;  /* 0x000001880300780c */ /* 0x000fe20001f64270 */
[-C--:B------:R-:W-:Y:S01]  /*143b0*/  FMUL R152, R152, R2.reuse ;  /* 0x0000000298987220 */ /* 0x080fe20000400000 */
[-C--:B------:R-:W-:Y:S01]  /*143c0*/  FMUL R153, R153, R2.reuse ;  /* 0x0000000299997220 */ /* 0x080fe20000400000 */
[----:B------:R-:W-:-:S03]  /*143d0*/  FMUL R154, R154, R2 ;  /* 0x000000029a9a7220 */ /* 0x000fc60000400000 */
[----:B------:R-:W-:Y:S02]  /*143e0*/  F2FP.BF16.F32.PACK_AB R152, RZ, R152 ;  /* 0x00000098ff98723e */ /* 0x000fe400000010ff */
[----:B------:R-:W-:Y:S02]  /*143f0*/  F2FP.BF16.F32.PACK_AB R153, RZ, R153 ;  /* 0x00000099ff99723e */ /* 0x000fe400000010ff */
[----:B------:R-:W-:Y:S01]  /*14400*/  F2FP.BF16.F32.PACK_AB R154, RZ, R154 ;  /* 0x0000009aff9a723e */ /* 0x000fe200000010ff */
[----:B------:R1:W-:Y:S01]  /*14410*/  @P5 STG.E.U16 desc[UR50][R20.64+0x40], R152 ;  /* 0x0000409814005986 */ /* 0x0003e2000c101532 */
[----:B------:R-:W-:-:S03]  /*14420*/  ISETP.GT.AND P2, PT, R3, 0x188, P2 ;  /* 0x000001880300780c */ /* 0x000fc60001744270 */
        /* <DEDUP_REMOVED lines=402> */
[C---:B------:R-:W-:Y:S02]  /*15d50*/  ISETP.GT.AND P0, PT, R3.reuse, 0x188, P0 ;  /* 0x000001880300780c */ /* 0x040fe40000704270 */
[----:B------:R-:W-:Y:S01]  /*15d60*/  ISETP.GT.AND P1, PT, R3, 0x188, P1 ;  /* 0x000001880300780c */ /* 0x000fe20000f24270 */
[-C--:B------:R-:W-:Y:S01]  /*15d70*/  FMUL R60, R60, R2.reuse ;  /* 0x000000023c3c7220 */ /* 0x080fe20000400000 */
[-C--:B------:R-:W-:Y:S01]  /*15d80*/  FMUL R62, R62, R2.reuse ;  /* 0x000000023e3e7220 */ /* 0x080fe20000400000 */
[----:B------:R-:W-:Y:S01]  /*15d90*/  FMUL R63, R63, R2 ;  /* 0x000000023f3f7220 */ /* 0x000fe20000400000 */
[----:B------:R-:W-:-:S02]  /*15da0*/  F2FP.BF16.F32.PACK_AB R59, RZ, R59 ;  /* 0x0000003bff3b723e */ /* 0x000fc400000010ff */
[----:B------:R-:W-:Y:S02]  /*15db0*/  F2FP.BF16.F32.PACK_AB R61, RZ, R61 ;  /* 0x0000003dff3d723e */ /* 0x000fe400000010ff */
[----:B------:R-:W-:Y:S01]  /*15dc0*/  F2FP.BF16.F32.PACK_AB R60, RZ, R60 ;  /* 0x0000003cff3c723e */ /* 0x000fe200000010ff */
[----:B------:R1:W-:Y:S01]  /*15dd0*/  @P2 STG.E.U16 desc[UR50][R22.64+0xa2], R59 ;  /* 0x0000a23b16002986 */ /* 0x0003e2000c101532 */
[----:B------:R-:W-:Y:S02]  /*15de0*/  F2FP.BF16.F32.PACK_AB R62, RZ, R62 ;  /* 0x0000003eff3e723e */ /* 0x000fe400000010ff */
[----:B------:R-:W-:Y:S01]  /*15df0*/  F2FP.BF16.F32.PACK_AB R63, RZ, R63 ;  /* 0x0000003fff3f723e */ /* 0x000fe200000010ff */
[----:B------:R1:W-:Y:S01]  /*15e00*/  @P3 STG.E.U16 desc[UR50][R20.64+0xb2], R61 ;  /* 0x0000b23d14003986 */ /* 0x0003e2000c101532 */
[C---:B------:R-:W-:Y:S02]  /*15e10*/  ISETP.GT.AND P2, PT, R0.reuse, 0x60, PT ;  /* 0x000000600000780c */ /* 0x040fe40003f44270 */
[----:B------:R-:W-:Y:S01]  /*15e20*/  ISETP.GT.AND P3, PT, R0, 0x61, PT ;  /* 0x000000610000780c */ /* 0x000fe20003f64270 */
[----:B------:R1:W-:Y:S04]  /*15e30*/  @P4 STG.E.U16 desc[UR50][R20.64+0xb0], R60 ;  /* 0x0000b03c14004986 */ /* 0x0003e8000c101532 */
[----:B------:R1:W-:Y:S01]  /*15e40*/  @P0 STG.E.U16 desc[UR50][R22.64+0xb0], R62 ;  /* 0x0000b03e16000986 */ /* 0x0003e2000c101532 */
[----:B------:R-:W-:-:S03]  /*15e50*/  ISETP.GT.AND P0, PT, R3, RZ, P2 ;  /* 0x000000ff0300720c */ /* 0x000fc60001704270 */
[----:B------:R1:W-:Y:S01]  /*15e60*/  @P1 STG.E.U16 desc[UR50][R22.64+0xb2], R63 ;  /* 0x0000b23f16001986 */ /* 0x0003e2000c101532 */
[----:B------:R-:W-:Y:S01]  /*15e70*/  ISETP.GT.AND P1, PT, R3, RZ, P3 ;  /* 0x000000ff0300720c */ /* 0x000fe20001f24270 */
[-C--:B------:R-:W-:Y:S01]  /*15e80*/  FMUL R48, R48, R2.reuse ;  /* 0x0000000230307220 */ /* 0x080fe20000400000 */
[-C--:B------:R-:W-:Y:S01]  /*15e90*/  FMUL R49, R49, R2.reuse ;  /* 0x0000000231317220 */ /* 0x080fe20000400000 */
[C---:B------:R-:W-:Y:S02]  /*15ea0*/  ISETP.GT.AND P4, PT, R3.reuse, 0x8, P2 ;  /* 0x000000080300780c */ /* 0x040fe40001784270 */
[----:B------:R-:W-:Y:S01]  /*15eb0*/  ISETP.GT.AND P5, PT, R3, 0x8, P3 ;  /* 0x000000080300780c */ /* 0x000fe20001fa4270 */
[-C--:B------:R-:W-:Y:S01]  /*15ec0*/  FMUL R50, R50, R2.reuse ;  /* 0x0000000232327220 */ /* 0x080fe20000400000 */
[----:B------:R-:W-:Y:S01]  /*15ed0*/  FMUL R51, R51, R2 ;  /* 0x0000000233337220 */ /* 0x000fe20000400000 */
[----:B------:R-:W-:Y:S02]  /*15ee0*/  F2FP.BF16.F32.PACK_AB R48, RZ, R48 ;  /* 0x00000030ff30723e */ /* 0x000fe400000010ff */
[----:B------:R-:W-:-:S02]  /*15ef0*/  F2FP.BF16.F32.PACK_AB R49, RZ, R49 ;  /* 0x00000031ff31723e */ /* 0x000fc400000010ff */
[----:B------:R-:W-:Y:S01]  /*15f00*/  F2FP.BF16.F32.PACK_AB R50, RZ, R50 ;  /* 0x00000032ff32723e */ /* 0x000fe200000010ff */
[----:B------:R1:W-:Y:S01]  /*15f10*/  @P0 STG.E.U16 desc[UR50][R4.64+0xc0], R48 ;  /* 0x0000c03004000986 */ /* 0x0003e2000c101532 */
[----:B------:R-:W-:Y:S02]  /*15f20*/  F2FP.BF16.F32.PACK_AB R51, RZ, R51 ;  /* 0x00000033ff33723e */ /* 0x000fe400000010ff */
[C---:B------:R-:W-:Y:S01]  /*15f30*/  ISETP.GT.AND P0, PT, R0.reuse, 0x69, PT ;  /* 0x000000690000780c */ /* 0x040fe20003f04270 */
[----:B------:R1:W-:Y:S01]  /*15f40*/  @P1 STG.E.U16 desc[UR50][R4.64+0xc2], R49 ;  /* 0x0000c23104001986 */ /* 0x0003e2000c101532 */
[----:B------:R-:W-:-:S03]  /*15f50*/  ISETP.GT.AND P1, PT, R0, 0x68, PT ;  /* 0x000000680000780c */ /* 0x000fc60003f24270 */
[----:B------:R1:W-:Y:S01]  /*15f60*/  @P4 STG.E.U16 desc[UR50][R6.64+0xc0], R50 ;  /* 0x0000c03206004986 */ /* 0x0003e2000c101532 */
[----:B------:R-:W-:-:S03]  /*15f70*/  ISETP.GT.AND P4, PT, R3, RZ, P0 ;  /* 0x000000ff0300720c */ /* 0x000fc60000784270 */
[----:B------:R1:W-:Y:S01]  /*15f80*/  @P5 STG.E.U16 desc[UR50][R6.64+0xc2], R51 ;  /* 0x0000c23306005986 */ /* 0x0003e2000c101532 */
[----:B------:R-:W-:Y:S01]  /*15f90*/  ISETP.GT.AND P5, PT, R3, RZ, P1 ;  /* 0x000000ff0300720c */ /* 0x000fe20000fa4270 */
        /* <DEDUP_REMOVED lines=83> */
[----:B------:R-:W-:Y:S02]  /*164d0*/  F2FP.BF16.F32.PACK_AB R25, RZ, R25 ;  /* 0x00000019ff19723e */ /* 0x000fe400000010ff */
[C---:B------:R-:W-:Y:S02]  /*164e0*/  ISETP.GT.AND P2, PT, R3.reuse, 0x188, P2 ;  /* 0x000001880300780c */ /* 0x040fe40001744270 */
[C---:B------:R-:W-:Y:S01]  /*164f0*/  ISETP.GT.AND P3, PT, R3.reuse, 0x188, P3 ;  /* 0x000001880300780c */ /* 0x040fe20001f64270 */
[----:B------:R1:W-:Y:S01]  /*16500*/  @P4 STG.E.U16 desc[UR50][R20.64+0xc0], R24 ;  /* 0x0000c01814004986 */ /* 0x0003e2000c101532 */
[----:B------:R-:W-:-:S03]  /*16510*/  ISETP.GT.AND P4, PT, R3, 0x180, P0 ;  /* 0x000001800300780c */ /* 0x000fc60000784270 */
[----:B------:R1:W-:Y:S01]  /*16520*/  @P5 STG.E.U16 desc[UR50][R20.64+0xc2], R25 ;  /* 0x0000c21914005986 */ /* 0x0003e2000c101532 */
[C---:B------:R-:W-:Y:S01]  /*16530*/  ISETP.GT.AND P5, PT, R3.reuse, 0x180, P1 ;  /* 0x000001800300780c */ /* 0x040fe20000fa4270 */
[-C--:B------:R-:W-:Y:S01]  /*16540*/  FMUL R26, R26, R2.reuse ;  /* 0x000000021a1a7220 */ /* 0x080fe20000400000 */
[----:B------:R-:W-:Y:S01]  /*16550*/  ISETP.GT.AND P1, PT, R3, 0x188, P1 ;  /* 0x000001880300780c */ /* 0x000fe20000f24270 */
[-C--:B------:R-:W-:Y:S01]  /*16560*/  FMUL R27, R27, R2.reuse ;  /* 0x000000021b1b7220 */ /* 0x080fe20000400000 */
[----:B------:R-:W-:Y:S01]  /*16570*/  ISETP.GT.AND P0, PT, R3, 0x188, P0 ;  /* 0x000001880300780c */ /* 0x000fe20000704270 */
[-C--:B------:R-:W-:Y:S01]  /*16580*/  FMUL R28, R28, R2.reuse ;  /* 0x000000021c1c7220 */ /* 0x080fe20000400000 */
[-C--:B------:R-:W-:Y:S01]  /*16590*/  FMUL R29, R29, R2.reuse ;  /* 0x000000021d1d7220 */ /* 0x080fe20000400000 */
[-C--:B------:R-:W-:Y:S01]  /*165a0*/  FMUL R30, R30, R2.reuse ;  /* 0x000000021e1e7220 */ /* 0x080fe20000400000 */
[----:B------:R-:W-:Y:S01]  /*165b0*/  FMUL R31, R31, R2 ;  /* 0x000000021f1f7220 */ /* 0x000fe20000400000 */
[----:B------:R-:W-:-:S02]  /*165c0*/  F2FP.BF16.F32.PACK_AB R26, RZ, R26 ;  /* 0x0000001aff1a723e */ /* 0x000fc400000010ff */
[----:B------:R-:W-:Y:S02]  /*165d0*/  F2FP.BF16.F32.PACK_AB R27, RZ, R27 ;  /* 0x0000001bff1b723e */ /* 0x000fe400000010ff */
[----:B------:R-:W-:Y:S02]  /*165e0*/  F2FP.BF16.F32.PACK_AB R28, RZ, R28 ;  /* 0x0000001cff1c723e */ /* 0x000fe400000010ff */
[----:B------:R-:W-:Y:S02]  /*165f0*/  F2FP.BF16.F32.PACK_AB R29, RZ, R29 ;  /* 0x0000001dff1d723e */ /* 0x000fe400000010ff */
[----:B------:R-:W-:Y:S02]  /*16600*/  F2FP.BF16.F32.PACK_AB R30, RZ, R30 ;  /* 0x0000001eff1e723e */ /* 0x000fe400000010ff */
[----:B------:R-:W-:Y:S01]  /*16610*/  F2FP.BF16.F32.PACK_AB R31, RZ, R31 ;  /* 0x0000001fff1f723e */ /* 0x000fe200000010ff */
[----:B------:R1:W-:Y:S04]  /*16620*/  @P2 STG.E.U16 desc[UR50][R22.64+0xc0], R26 ;  /* 0x0000c01a16002986 */ /* 0x0003e8000c101532 */
[----:B------:R1:W-:Y:S04]  /*16630*/  @P3 STG.E.U16 desc[UR50][R22.64+0xc2], R27 ;  /* 0x0000c21b16003986 */ /* 0x0003e8000c101532 */
[----:B------:R1:W-:Y:S04]  /*16640*/  @P5 STG.E.U16 desc[UR50][R20.64+0xd0], R28 ;  /* 0x0000d01c14005986 */ /* 0x0003e8000c101532 */
[----:B------:R1:W-:Y:S04]  /*16650*/  @P4 STG.E.U16 desc[UR50][R20.64+0xd2], R29 ;  /* 0x0000d21d14004986 */ /* 0x0003e8000c101532 */
[----:B------:R1:W-:Y:S04]  /*16660*/  @P1 STG.E.U16 desc[UR50][R22.64+0xd0], R30 ;  /* 0x0000d01e16001986 */ /* 0x0003e8000c101532 */
[----:B------:R1:W-:Y:S02]  /*16670*/  @P0 STG.E.U16 desc[UR50][R22.64+0xd2], R31 ;  /* 0x0000d21f16000986 */ /* 0x0003e4000c101532 */
.L_x_466:
[----:B------:R-:W-:Y:S05]  /*16680*/  BSYNC B0 ;  /* 0x0000000000007941 */ /* 0x000fea0003800000 */
.L_x_32:
[----:B01----:R-:W2:Y:S04]  /*16690*/  LDL.LU R5, [R1+0x6c] ;  /* 0x00006c0001057983 */ /* 0x003ea80000300800 */
[----:B------:R-:W2:Y:S01]  /*166a0*/  LDL.LU R4, [R1+0x80] ;  /* 0x0000800001047983 */ /* 0x000ea20000300800 */
[----:B------:R-:W-:Y:S01]  /*166b0*/  ULDC UR4, c[0x0][0xc] ;  /* 0x0000030000047ab9 */ /* 0x000fe20000000800 */
[----:B------:R-:W-:Y:S01]  /*166c0*/  ULDC UR5, c[0x0][0x10] ;  /* 0x0000040000057ab9 */ /* 0x000fe20000000800 */
[----:B------:R-:W2:Y:S01]  /*166d0*/  LDC R3, c[0x0][0x14] ;  /* 0x00000500ff037b82 */ /* 0x000ea20000000800 */
[----:B------:R-:W-:Y:S01]  /*166e0*/  UIMAD.WIDE.U32 UR4, UR4, UR5, URZ ;  /* 0x00000005040472a5 */ /* 0x000fe2000f8e003f */
[----:B------:R-:W-:Y:S01]  /*166f0*/  PRMT R0, RZ, 0x7610, R0 ;  /* 0x00007610ff007816 */ /* 0x000fe20000000000 */
[----:B------:R-:W-:Y:S01]  /*16700*/  UMOV UR42, 0xffffffff ;  /* 0xffffffff002a7882 */ /* 0x000fe20000000000 */
[----:B------:R-:W-:-:S03]  /*16710*/  UMOV UR41, 0xffffffff ;  /* 0xffffffff00297882 */ /* 0x000fc60000000000 */
[----:B--2---:R-:W-:-:S04]  /*16720*/  IMAD.WIDE.U32 R4, R3, UR4, R4 ;  /* 0x0000000403047c25 */ /* 0x004fc8000f8e0004 */
[----:B------:R-:W-:Y:S01]  /*16730*/  IMAD R3, R3, UR5, RZ ;  /* 0x0000000503037c24 */ /* 0x000fe2000f8e02ff */
[----:B------:R-:W-:Y:S01]  /*16740*/  ULDC.64 UR4, c[0x0][0x650] ;  /* 0x0001940000047ab9 */ /* 0x000fe20000000a00 */
[----:B----4-:R-:W-:Y:S01]  /*16750*/  IMAD.MOV.U32 R23, RZ, RZ, R4 ;  /* 0x000000ffff177224 */ /* 0x010fe200078e0004 */
[----:B------:R-:W-:Y:S01]  /*16760*/  ISETP.GE.U32.AND P0, PT, R4, UR4, PT ;  /* 0x0000000404007c0c */ /* 0x000fe2000bf06070 */
[----:B------:R-:W-:-:S05]  /*16770*/  IMAD.IADD R26, R5, 0x1, R3 ;  /* 0x00000001051a7824 */ /* 0x000fca00078e0203 */
[----:B------:R0:W-:Y:S01]  /*16780*/  STL [R1+0x6c], R26 ;  /* 0x00006c1a01007387 */ /* 0x0001e20000100800 */
[----:B------:R-:W-:-:S03]  /*16790*/  ISETP.GE.U32.AND.EX P0, PT, R26, UR5, PT, P0 ;  /* 0x000000051a007c0c */ /* 0x000fc6000bf06100 */
[----:B------:R0:W-:Y:S10]  /*167a0*/  STL [R1+0x80], R23 ;  /* 0x0000801701007387 */ /* 0x0001f40000100800 */
[----:B0-----:R-:W-:Y:S05]  /*167b0*/  @P0 BRA `(.L_x_467) ;  /* 0x0000000400780947 */ /* 0x001fea0003800000 */
[----:B------:R-:W0:Y:S01]  /*167c0*/  S2R R18, SR_CTAID.X ;  /* 0x0000000000127919 */ /* 0x000e220000002500 */
[----:B------:R-:W1:Y:S01]  /*167d0*/  LDC.64 R10, c[0x0][0x628] ;  /* 0x00018a00ff0a7b82 */ /* 0x000e620000000a00 */
[----:B------:R-:W-:Y:S01]  /*167e0*/  ULDC UR4, c[0x0][0x150] ;  /* 0x0000540000047ab9 */ /* 0x000fe20000000800 */
[----:B------:R-:W-:Y:S01]  /*167f0*/  IMAD.MOV.U32 R8, RZ, RZ, R23 ;  /* 0x000000ffff087224 */ /* 0x000fe200078e0017 */
[----:B------:R-:W2:Y:S01]  /*16800*/  S2R R20, SR_CTAID.Y ;  /* 0x0000000000147919 */ /* 0x000ea20000002600 */
[----:B------:R-:W-:-:S04]  /*16810*/  IMAD.MOV.U32 R9, RZ, RZ, R26 ;  /* 0x000000ffff097224 */ /* 0x000fc800078e001a */
[----:B------:R-:W4:Y:S08]  /*16820*/  LDC R21, c[0x0][0x144] ;  /* 0x00005100ff157b82 */ /* 0x000f300000000800 */
[----:B------:R-:W2:Y:S08]  /*16830*/  LDC R12, c[0x0][0x630] ;  /* 0x00018c00ff0c7b82 */ /* 0x000eb00000000800 */
[----:B------:R-:W2:Y:S01]  /*16840*/  LDC.64 R14, c[0x0][0x620] ;  /* 0x00018800ff0e7b82 */ /* 0x000ea20000000a00 */
[----:B-1----:R-:W-:-:S04]  /*16850*/  ISETP.NE.U32.AND P0, PT, R10, RZ, PT ;  /* 0x000000ff0a00720c */ /* 0x002fc80003f05070 */
[----:B------:R-:W-:Y:S02]  /*16860*/  ISETP.NE.AND.EX P0, PT, R11, RZ, PT, P0 ;  /* 0x000000ff0b00720c */ /* 0x000fe40003f05300 */
[----:B0-----:R-:W-:-:S05]  /*16870*/  I2FP.F32.U32 R0, R18 ;  /* 0x0000001200007245 */ /* 0x001fca0000201000 */
[----:B------:R-:W-:-:S04]  /*16880*/  FMUL R0, R0, UR4 ;  /* 0x0000000400007c20 */ /* 0x000fc80008400000 */
[----:B------:R0:W1:Y:S02]  /*16890*/  F2I.U32.TRUNC.NTZ R19, R0 ;  /* 0x0000000000137305 */ /* 0x000064000020f000 */
[----:B----4-:R-:W-:Y:S05]  /*168a0*/  @!P0 BRA `(.L_x_468) ;  /* 0x0000000000288947 */ /* 0x010fea0003800000 */
[----:B0-----:R-:W0:Y:S02]  /*168b0*/  LDC R0, c[0x0][0x634] ;  /* 0x00018d00ff007b82 */ /* 0x001e240000000800 */
[----:B0-----:R-:W-:-:S05]  /*168c0*/  IADD3 R3, P0, R23, R0, RZ ;  /* 0x0000000017037210 */ /* 0x001fca0007f1e0ff */
        /* <DEDUP_REMOVED lines=8> */
.L_x_468:
[-CC-:B--2---:R-:W-:Y:S01]  /*16950*/  SHF.R.U64 R28, R8, R12.reuse, R9.reuse ;  /* 0x0000000c081c7219 */ /* 0x184fe20000001209 */
[----:B------:R-:W2:Y:S01]  /*16960*/  LDC.64 R24, c[0x0][0x640] ;  /* 0x00019000ff187b82 */ /* 0x000ea20000000a00 */
[----:B0-----:R-:W-:Y:S01]  /*16970*/  SHF.R.U32.HI R0, RZ, R12, R9 ;  /* 0x0000000cff007219 */ /* 0x001fe20000011609 */
[----:B------:R-:W-:Y:S01]  /*16980*/  IMAD.MOV.U32 R4, RZ, RZ, R23 ;  /* 0x000000ffff047224 */ /* 0x000fe200078e0017 */
[----:B------:R-:W-:Y:S01]  /*16990*/  IADD3 R3, P0, RZ, -R28, RZ ;  /* 0x8000001cff037210 */ /* 0x000fe20007f1e0ff */
[----:B-1----:R-:W-:Y:S01]  /*169a0*/  IMAD.MOV R19, RZ, RZ, -R19 ;  /* 0x000000ffff137224 */ /* 0x002fe200078e0a13 */
[----:B------:R-:W-:Y:S01]  /*169b0*/  ULDC UR4, c[0x0][0x154] ;  /* 0x0000550000047ab9 */ /* 0x000fe20000000800 */
[----:B------:R-:W-:Y:S02]  /*169c0*/  IMAD.MOV.U32 R7, RZ, RZ, 0x1 ;  /* 0x00000001ff077424 */ /* 0x000fe400078e00ff */
[----:B------:R-:W0:Y:S01]  /*169d0*/  LDC R6, c[0x0][0x618] ;  /* 0x00018600ff067b82 */ /* 0x000e220000000800 */
[----:B------:R-:W-:-:S02]  /*169e0*/  IMAD.X R5, RZ, RZ, ~R0, P0 ;  /* 0x000000ffff057224 */ /* 0x000fc400000e0e00 */
[----:B------:R-:W-:Y:S02]  /*169f0*/  IMAD R19, R21, R19, R18 ;  /* 0x0000001315137224 */ /* 0x000fe400078e0212 */
[-C--:B------:R-:W-:Y:S02]  /*16a00*/  IMAD R0, R5, R14.reuse, RZ ;  /* 0x0000000e05007224 */ /* 0x080fe400078e02ff */
[----:B------:R-:W-:Y:S01]  /*16a10*/  IMAD.MOV.U32 R5, RZ, RZ, R26 ;  /* 0x000000ffff057224 */ /* 0x000fe200078e001a */
[----:B------:R-:W1:Y:S01]  /*16a20*/  LDC R8, c[0x0][0x608] ;  /* 0x00018200ff087b82 */ /* 0x000e620000000800 */
[----:B------:R-:W-:-:S04]  /*16a30*/  IMAD.WIDE.U32 R4, R3, R14, R4 ;  /* 0x0000000e03047225 */ /* 0x000fc800078e0004 */
[----:B------:R-:W-:-:S03]  /*16a40*/  IMAD R3, R3, R15, R0 ;  /* 0x0000000f03037224 */ /* 0x000fc600078e0200 */
[----:B------:R-:W4:Y:S01]  /*16a50*/  LDC R22, c[0x0][0x658] ;  /* 0x00019600ff167b82 */ /* 0x000f220000000800 */
[----:B------:R-:W-:Y:S01]  /*16a60*/  I2FP.F32.U32 R0, R20 ;  /* 0x0000001400007245 */ /* 0x000fe20000201000 */
[----:B------:R-:W-:Y:S01]  /*16a70*/  IMAD.IADD R3, R5, 0x1, R3 ;  /* 0x0000000105037824 */ /* 0x000fe200078e0203 */
[----:B--2---:R-:W-:Y:S01]  /*16a80*/  ISETP.NE.U32.AND P0, PT, R24, RZ, PT ;  /* 0x000000ff1800720c */ /* 0x004fe20003f05070 */
[----:B------:R-:W-:Y:S02]  /*16a90*/  IMAD.MOV.U32 R5, RZ, RZ, -0x1 ;  /* 0xffffffffff057424 */ /* 0x000fe400078e00ff */
[----:B------:R-:W-:Y:S02]  /*16aa0*/  FMUL R0, R0, UR4 ;  /* 0x0000000400007c20 */ /* 0x000fe40008400000 */
[----:B------:R-:W2:Y:S01]  /*16ab0*/  LDC R15, c[0x0][0x148] ;  /* 0x00005200ff0f7b82 */ /* 0x000ea20000000800 */
[----:B0-----:R-:W-:Y:S01]  /*16ac0*/  SHF.R.U64 R12, R4, R6, R3 ;  /* 0x00000006040c7219 */ /* 0x001fe20000001203 */
[----:B------:R0:W0:Y:S01]  /*16ad0*/  F2I.U32.TRUNC.NTZ R13, R0 ;  /* 0x00000000000d7305 */ /* 0x000022000020f000 */
[----:B------:R-:W-:-:S02]  /*16ae0*/  ISETP.NE.AND.EX P0, PT, R25, RZ, PT, P0 ;  /* 0x000000ff1900720c */ /* 0x000fc40003f05300 */
[----:B------:R-:W-:-:S03]  /*16af0*/  SHF.R.U32.HI R3, RZ, R6, R3 ;  /* 0x00000006ff037219 */ /* 0x000fc60000011603 */
[----:B------:R-:W0:Y:S01]  /*16b00*/  LDC R18, c[0x0][0x600] ;  /* 0x00018000ff127b82 */ /* 0x000e220000000800 */
[-CC-:B-1----:R-:W-:Y:S02]  /*16b10*/  SHF.R.U64 R10, R12, R8.reuse, R3.reuse ;  /* 0x000000080c0a7219 */ /* 0x182fe40000001203 */
[----:B------:R-:W-:-:S05]  /*16b20*/  SHF.R.U32.HI R3, RZ, R8, R3 ;  /* 0x00000008ff037219 */ /* 0x000fca0000011603 */
[----:B------:R-:W1:Y:S01]  /*16b30*/  LDC R23, c[0x0][0x648] ;  /* 0x00019200ff177b82 */ /* 0x000e620000000800 */
[-C--:B----4-:R-:W-:Y:S02]  /*16b40*/  SHF.L.U32 R4, R5, R22.reuse, RZ ;  /* 0x0000001605047219 */ /* 0x090fe400000006ff */
[-CC-:B------:R-:W-:Y:S02]  /*16b50*/  SHF.R.U64 R14, R10, R22.reuse, R3.reuse ;  /* 0x000000160a0e7219 */ /* 0x180fe40000001203 */
[----:B------:R-:W-:Y:S02]  /*16b60*/  SHF.R.U32.HI R5, RZ, R22, R3 ;  /* 0x00000016ff057219 */ /* 0x000fe40000011603 */
[----:B------:R-:W-:Y:S01]  /*16b70*/  LOP3.LUT R21, RZ, R4, RZ, 0x33, !PT ;  /* 0x00000004ff157212 */ /* 0x000fe200078e33ff */
[----:B------:R-:W4:Y:S01]  /*16b80*/  LDC R26, c[0x0][0x638] ;  /* 0x00018e00ff1a7b82 */ /* 0x000f220000000800 */
[----:B------:R-:W-:Y:S01]  /*16b90*/  SHF.L.U32 R22, R7, R22, RZ ;  /* 0x0000001607167219 */ /* 0x000fe200000006ff */
[----:B------:R-:W-:-:S06]  /*16ba0*/  IMAD.MOV.U32 R4, RZ, RZ, R14 ;  /* 0x000000ffff047224 */ /* 0x000fcc00078e000e */
[----:B------:R-:W0:Y:S01]  /*16bb0*/  LDC R27, c[0x0][0x610] ;  /* 0x00018400ff1b7b82 */ /* 0x000e220000000800 */
[----:B------:R-:W-:Y:S05]  /*16bc0*/  @!P0 BRA `(.L_x_469) ;  /* 0x0000000000288947 */ /* 0x000fea0003800000 */
[----:B------:R-:W3:Y:S02]  /*16bd0*/  LDC R3, c[0x0][0x64c] ;  /* 0x00019300ff037b82 */ /* 0x000ee40000000800 */
[----:B---3--:R-:W-:-:S05]  /*16be0*/  IADD3 R3, P0, R14, R3, RZ ;  /* 0x000000030e037210 */ /* 0x008fca0007f1e0ff */
        /* <DEDUP_REMOVED lines=8> */
.L_x_469:
[----:B------:R-:W3:Y:S01]  /*16c70*/  LDC R3, c[0x0][0x65c] ;  /* 0x00019700ff037b82 */ /* 0x000ee20000000800 */
[----:B01----:R-:W-:Y:S01]  /*16c80*/  SHF.R.U64 R0, R4, R23, R5 ;  /* 0x0000001704007219 */ /* 0x003fe20000001205 */
[----:B------:R-:W-:Y:S01]  /*16c90*/  VIADD R7, R18, 0xffffffff ;  /* 0xffffffff12077836 */ /* 0x000fe20000000000 */
[----:B------:R-:W-:Y:S01]  /*16ca0*/  LOP3.LUT R5, R10, R21, RZ, 0xc0, !PT ;  /* 0x000000150a057212 */ /* 0x000fe200078ec0ff */
[----:B------:R-:W-:Y:S01]  /*16cb0*/  IMAD.MOV R13, RZ, RZ, -R13 ;  /* 0x000000ffff0d7224 */ /* 0x000fe200078e0a0d */
[----:B------:R-:W-:Y:S02]  /*16cc0*/  R2UR UR41, R28 ;  /* 0x000000001c2972ca */ /* 0x000fe400000e0000 */
[----:B------:R-:W-:Y:S02]  /*16cd0*/  LOP3.LUT R12, R12, R7, RZ, 0xc0, !PT ;  /* 0x000000070c0c7212 */ /* 0x000fe400078ec0ff */
[----:B---3--:R-:W-:Y:S01]  /*16ce0*/  ISETP.NE.AND P0, PT, R3, 0x1, PT ;  /* 0x000000010300780c */ /* 0x008fe20003f05270 */
[----:B------:R-:W-:-:S02]  /*16cf0*/  IMAD.MOV R3, RZ, RZ, -R0 ;  /* 0x000000ffff037224 */ /* 0x000fc400078e0a00 */
[----:B------:R-:W-:Y:S02]  /*16d00*/  IMAD R0, R22, R0, R5 ;  /* 0x0000000016007224 */ /* 0x000fe400078e0205 */
[----:B----4-:R-:W-:-:S04]  /*16d10*/  IMAD R3, R3, R26, R14 ;  /* 0x0000001a03037224 */ /* 0x010fc800078e020e */
[----:B------:R-:W-:-:S04]  /*16d20*/  IMAD R3, R3, R18, R12 ;  /* 0x0000001203037224 */ /* 0x000fc800078e020c */
[----:B--2---:R-:W-:-:S04]  /*16d30*/  @P0 IMAD R19, R15, R13, R20 ;  /* 0x0000000d0f130224 */ /* 0x004fc800078e0214 */
[----:B------:R-:W-:-:S05]  /*16d40*/  IMAD R0, R0, R27, R19 ;  /* 0x0000001b00007224 */ /* 0x000fca00078e0213 */
[----:B------:R-:W-:Y:S02]  /*16d50*/  SEL R4, R3, R0, !P0 ;  /* 0x0000000003047207 */ /* 0x000fe40004000000 */
[----:B------:R-:W-:Y:S02]  /*16d60*/  SEL R0, R0, R3, !P0 ;  /* 0x0000000300007207 */ /* 0x000fe40004000000 */
[----:B------:R-:W-:Y:S02]  /*16d70*/  R2UR UR42, R4 ;  /* 0x00000000042a72ca */ /* 0x000fe400000e0000 */
[----:B------:R-:W-:Y:S01]  /*16d80*/  R2UR UR43, R0 ;  /* 0x00000000002b72ca */ /* 0x000fe200000e0000 */
[----:B------:R-:W-:-:S14]  /*16d90*/  IMAD.MOV.U32 R0, RZ, RZ, 0x1 ;  /* 0x00000001ff007424 */ /* 0x000fdc00078e00ff */
.L_x_467:
[----:B------:R-:W-:-:S13]  /*16da0*/  LOP3.LUT P0, RZ, R0, 0xff, RZ, 0xc0, !PT ;  /* 0x000000ff00ff7812 */ /* 0x000fda000780c0ff */
[----:B------:R-:W-:Y:S05]  /*16db0*/  @P0 BRA `(.L_x_470) ;  /* 0xfffffea400240947 */ /* 0x000fea000383ffff */
[----:B------:R-:W-:Y:S05]  /*16dc0*/  EXIT ;  /* 0x000000000000794d */ /* 0x000fea0003800000 */
.L_x_7:
[----:B------:R-:W2:Y:S01]  /*16dd0*/  LDL R163, [R1+0x80] ;  /* 0x0000800001a37983 */ /* 0x000ea20000100800 */
[----:B------:R-:W-:-:S03]  /*16de0*/  ULDC.64 UR4, c[0x0][0x650] ;  /* 0x0001940000047ab9 */ /* 0x000fc60000000a00 */
[----:B------:R-:W3:Y:S01]  /*16df0*/  LDL R162, [R1+0x6c] ;  /* 0x00006c0001a27983 */ /* 0x000ee20000100800 */
[----:B------:R-:W-:Y:S01]  /*16e00*/  PRMT R6, RZ, 0x7610, R6 ;  /* 0x00007610ff067816 */ /* 0x000fe20000000006 */
[----:B------:R-:W-:Y:S02]  /*16e10*/  IMAD.MOV.U32 R4, RZ, RZ, -0x1 ;  /* 0xffffffffff047424 */ /* 0x000fe400078e00ff */
[----:B------:R-:W-:Y:S02]  /*16e20*/  IMAD.MOV.U32 R5, RZ, RZ, -0x1 ;  /* 0xffffffffff057424 */ /* 0x000fe400078e00ff */
[----:B------:R-:W-:Y:S01]  /*16e30*/  IMAD.MOV.U32 R10, RZ, RZ, -0x1 ;  /* 0xffffffffff0a7424 */ /* 0x000fe200078e00ff */
[----:B--2---:R-:W-:-:S04]  /*16e40*/  ISETP.GE.U32.AND P0, PT, R163, UR4, PT ;  /* 0x00000004a3007c0c */ /* 0x004fc8000bf06070 */
[----:B---3--:R-:W-:-:S13]  /*16e50*/  ISETP.GE.U32.AND.EX P0, PT, R162, UR5, PT, P0 ;  /* 0x00000005a2007c0c */ /* 0x008fda000bf06100 */
        /* <DEDUP_REMOVED lines=19> */
.L_x_472:
[----:B------:R-:W1:Y:S01]  /*16f90*/  LDC.64 R20, c[0x0][0x640] ;  /* 0x00019000ff147b82 */ /* 0x000e620000000a00 */
[-CC-:B------:R-:W-:Y:S02]  /*16fa0*/  SHF.R.U64 R14, R8, R10.reuse, R9.reuse ;  /* 0x0000000a080e7219 */ /* 0x180fe40000001209 */
[----:B------:R-:W-:Y:S02]  /*16fb0*/  SHF.R.U32.HI R4, RZ, R10, R9 ;  /* 0x0000000aff047219 */ /* 0x000fe40000011609 */
[----:B------:R-:W-:-:S03]  /*16fc0*/  IADD3 R7, P0, RZ, -R14, RZ ;  /* 0x8000000eff077210 */ /* 0x000fc60007f1e0ff */
[----:B------:R-:W2:Y:S02]  /*16fd0*/  LDC R8, c[0x0][0x618] ;  /* 0x00018600ff087b82 */ /* 0x000ea40000000800 */
[----:B------:R-:W-:Y:S02]  /*16fe0*/  IMAD.X R5, RZ, RZ, ~R4, P0 ;  /* 0x000000ffff057224 */ /* 0x000fe400000e0e04 */
[----:B------:R-:W-:Y:S02]  /*16ff0*/  IMAD.MOV.U32 R4, RZ, RZ, R163 ;  /* 0x000000ffff047224 */ /* 0x000fe400078e00a3 */
[-C--:B------:R-:W-:Y:S02]  /*17000*/  IMAD R6, R5, R16.reuse, RZ ;  /* 0x0000001005067224 */ /* 0x080fe400078e02ff */
[----:B------:R-:W3:Y:S01]  /*17010*/  LDC R18, c[0x0][0x608] ;  /* 0x00018200ff127b82 */ /* 0x000ee20000000800 */
[----:B------:R-:W-:Y:S02]  /*17020*/  IMAD.MOV.U32 R5, RZ, RZ, R162 ;  /* 0x000000ffff057224 */ /* 0x000fe400078e00a2 */
[----:B------:R-:W-:-:S05]  /*17030*/  IMAD.WIDE.U32 R4, R7, R16, R4 ;  /* 0x0000001007047225 */ /* 0x000fca00078e0004 */
[----:B------:R-:W4:Y:S01]  /*17040*/  LDC R19, c[0x0][0x658] ;  /* 0x00019600ff137b82 */ /* 0x000f220000000800 */
[----:B------:R-:W-:Y:S01]  /*17050*/  IMAD R7, R7, R17, R6 ;  /* 0x0000001107077224 */ /* 0x000fe200078e0206 */
[----:B-1----:R-:W-:Y:S01]  /*17060*/  ISETP.NE.U32.AND P0, PT, R20, RZ, PT ;  /* 0x000000ff1400720c */ /* 0x002fe20003f05070 */
[----:B------:R-:W-:Y:S02]  /*17070*/  IMAD.MOV.U32 R6, RZ, RZ, -0x1 ;  /* 0xffffffffff067424 */ /* 0x000fe400078e00ff */
[----:B------:R-:W-:Y:S01]  /*17080*/  IMAD.IADD R5, R5, 0x1, R7 ;  /* 0x0000000105057824 */ /* 0x000fe200078e0207 */
[----:B------:R-:W-:Y:S02]  /*17090*/  ISETP.NE.AND.EX P0, PT, R21, RZ, PT, P0 ;  /* 0x000000ff1500720c */ /* 0x000fe40003f05300 */
[----:B------:R-:W1:Y:S02]  /*170a0*/  LDC R17, c[0x0][0x600] ;  /* 0x00018000ff117b82 */ /* 0x000e640000000800 */
[----:B--2---:R-:W-:-:S02]  /*170b0*/  SHF.R.U64 R10, R4, R8, R5 ;  /* 0x00000008040a7219 */ /* 0x004fc40000001205 */
[----:B------:R-:W-:-:S04]  /*170c0*/  SHF.R.U32.HI R5, RZ, R8, R5 ;  /* 0x00000008ff057219 */ /* 0x000fc80000011605 */
[----:B------:R-:W2:Y:S01]  /*170d0*/  LDC R22, c[0x0][0x648] ;  /* 0x00019200ff167b82 */ /* 0x000ea20000000800 */
[-CC-:B---3--:R-:W-:Y:S02]  /*170e0*/  SHF.R.U64 R15, R10, R18.reuse, R5.reuse ;  /* 0x000000120a0f7219 */ /* 0x188fe40000001205 */
[----:B------:R-:W-:Y:S01]  /*170f0*/  SHF.R.U32.HI R4, RZ, R18, R5 ;  /* 0x00000012ff047219 */ /* 0x000fe20000011605 */
[----:B------:R-:W-:-:S04]  /*17100*/  IMAD.MOV.U32 R18, RZ, RZ, 0x1 ;  /* 0x00000001ff127424 */ /* 0x000fc800078e00ff */
[----:B0-----:R-:W0:Y:S01]  /*17110*/  LDC R23, c[0x0][0x638] ;  /* 0x00018e00ff177b82 */ /* 0x001e220000000800 */
[-CC-:B----4-:R-:W-:Y:S02]  /*17120*/  SHF.R.U64 R16, R15, R19.reuse, R4.reuse ;  /* 0x000000130f107219 */ /* 0x190fe40000001204 */
[-C--:B------:R-:W-:Y:S02]  /*17130*/  SHF.L.U32 R6, R6, R19.reuse, RZ ;  /* 0x0000001306067219 */ /* 0x080fe400000006ff */
[----:B------:R-:W-:Y:S01]  /*17140*/  SHF.R.U32.HI R5, RZ, R19, R4 ;  /* 0x00000013ff057219 */ /* 0x000fe20000011604 */
[----:B------:R-:W-:Y:S01]  /*17150*/  IMAD.MOV.U32 R4, RZ, RZ, R16 ;  /* 0x000000ffff047224 */ /* 0x000fe200078e0010 */
[----:B------:R-:W-:Y:S01]  /*17160*/  LOP3.LUT R24, RZ, R6, RZ, 0x33, !PT ;  /* 0x00000006ff187212 */ /* 0x000fe200078e33ff */
[----:B------:R-:W3:Y:S01]  /*17170*/  LDC R25, c[0x0][0x610] ;  /* 0x00018400ff197b82 */ /* 0x000ee20000000800 */
[----:B------:R-:W-:Y:S05]  /*17180*/  @!P0 BRA `(.L_x_473) ;  /* 0x0000000000288947 */ /* 0x000fea0003800000 */
        /* <DEDUP_REMOVED lines=10> */
.L_x_473:
[----:B------:R-:W4:Y:S01]  /*17230*/  LDC R6, c[0x0][0x65c] ;  /* 0x00019700ff067b82 */ /* 0x000f220000000800 */
[----:B--2---:R-:W-:Y:S01]  /*17240*/  SHF.R.U64 R4, R4, R22, R5 ;  /* 0x0000001604047219 */ /* 0x004fe20000001205 */
[----:B-1----:R-:W-:Y:S01]  /*17250*/  VIADD R7, R17, 0xffffffff ;  /* 0xffffffff11077836 */ /* 0x002fe20000000000 */
[----:B------:R-:W-:Y:S02]  /*17260*/  SHF.L.U32 R18, R18, R19, RZ ;  /* 0x0000001312127219 */ /* 0x000fe400000006ff */
[----:B------:R-:W-:Y:S01]  /*17270*/  LOP3.LUT R3, R15, R24, RZ, 0xc0, !PT ;  /* 0x000000180f037212 */ /* 0x000fe200078ec0ff */
[----:B------:R-:W-:Y:S01]  /*17280*/  IMAD.MOV R5, RZ, RZ, -R4 ;  /* 0x000000ffff057224 */ /* 0x000fe200078e0a04 */
[----:B------:R-:W-:Y:S01]  /*17290*/  LOP3.LUT R7, R10, R7, RZ, 0xc0, !PT ;  /* 0x000000070a077212 */ /* 0x000fe200078ec0ff */
[----:B------:R-:W-:Y:S02]  /*172a0*/  IMAD.MOV.U32 R10, RZ, RZ, R14 ;  /* 0x000000ffff0a7224 */ /* 0x000fe400078e000e */
[----:B------:R-:W-:Y:S01]  /*172b0*/  IMAD R3, R18, R4, R3 ;  /* 0x0000000412037224 */ /* 0x000fe200078e0203 */
[----:B----4-:R-:W-:Y:S01]  /*172c0*/  ISETP.NE.AND P0, PT, R6, 0x1, PT ;  /* 0x000000010600780c */ /* 0x010fe20003f05270 */
[----:B------:R-:W-:-:S12]  /*172d0*/  IMAD.MOV.U32 R6, RZ, RZ, 0x1 ;  /* 0x00000001ff067424 */ /* 0x000fd800078e00ff */
[----:B------:R-:W-:Y:S02]  /*172e0*/  @P0 IMAD R0, R11, R12, R2 ;  /* 0x0000000c0b000224 */ /* 0x000fe400078e0202 */
[----:B0-----:R-:W-:Y:S02]  /*172f0*/  IMAD R2, R5, R23, R16 ;  /* 0x0000001705027224 */ /* 0x001fe400078e0210 */
[----:B---3--:R-:W-:Y:S02]  /*17300*/  IMAD R0, R3, R25, R0 ;  /* 0x0000001903007224 */ /* 0x008fe400078e0200 */
[----:B------:R-:W-:-:S05]  /*17310*/  IMAD R3, R2, R17, R7 ;  /* 0x0000001102037224 */ /* 0x000fca00078e0207 */
[----:B------:R-:W-:Y:S02]  /*17320*/  SEL R5, R3, R0, !P0 ;  /* 0x0000000003057207 */ /* 0x000fe40004000000 */
[----:B------:R-:W-:-:S07]  /*17330*/  SEL R4, R0, R3, !P0 ;  /* 0x0000000300047207 */ /* 0x000fce0004000000 */
.L_x_471:
[----:B------:R-:W-:-:S08]  /*17340*/  NOP ;  /* 0x0000000000007918 */ /* 0x000fd00000000000 */
[----:B0-----:R-:W0:-:S00]  /*17350*/  USETMAXREG.DEALLOC.CTAPOOL 0x18 ;  /* 0x00000018000079c8 */ /* 0x001e0000080e0500 */
[----:B------:R-:W-:-:S13]  /*17360*/  ISETP.NE.AND P0, PT, RZ, UR8, PT ;  /* 0x00000008ff007c0c */ /* 0x000fda000bf05270 */
[----:B------:R-:W-:Y:S05]  /*17370*/  @P0 EXIT ;  /* 0x000000000000094d */ /* 0x000fea0003800000 */
[----:B0-----:R-:W-:Y:S01]  /*17380*/  LOP3.LUT P0, RZ, R6, 0xff, RZ, 0xc0, !PT ;  /* 0x000000ff06ff7812 */ /* 0x001fe2000780c0ff */
[----:B------:R-:W-:Y:S02]  /*17390*/  IMAD.MOV.U32 R7, RZ, RZ, 0x1 ;  /* 0x00000001ff077424 */ /* 0x000fe400078e00ff */
[----:B------:R-:W-:-:S10]  /*173a0*/  IMAD.MOV.U32 R6, RZ, RZ, RZ ;  /* 0x000000ffff067224 */ /* 0x000fd400078e00ff */
[----:B------:R-:W-:Y:S05]  /*173b0*/  @!P0 BRA `(.L_x_474) ;  /* 0x0000000c00608947 */ /* 0x000fea0003800000 */
[----:B------:R-:W0:Y:S01]  /*173c0*/  LDC R0, c[0x0][0x28c] ;  /* 0x0000a300ff007b82 */ /* 0x000e220000000800 */
[----:B------:R-:W1:Y:S01]  /*173d0*/  S2R R16, SR_CgaCtaId ;  /* 0x0000000000107919 */ /* 0x000e620000008800 */
[----:B------:R-:W-:Y:S01]  /*173e0*/  ULDC UR5, c[0x0][0x658] ;  /* 0x0001960000057ab9 */ /* 0x000fe20000000800 */
[----:B------:R-:W-:Y:S01]  /*173f0*/  UMOV UR7, 0xffffffff ;  /* 0xffffffff00077882 */ /* 0x000fe20000000000 */
[----:B------:R-:W-:Y:S01]  /*17400*/  ULDC UR6, c[0x0][0xc] ;  /* 0x0000030000067ab9 */ /* 0x000fe20000000800 */
[----:B------:R-:W-:Y:S01]  /*17410*/  USHF.L.U32 UR8, UR7, UR5, URZ ;  /* 0x0000000507087299 */ /* 0x000fe2000800063f */
[----:B------:R-:W-:Y:S01]  /*17420*/  BSSY B0, `(.L_x_474) ;  /* 0x00000d1000007945 */ /* 0x000fe20003800000 */
[----:B------:R-:W-:Y:S01]  /*17430*/  UMOV UR9, 0x1 ;  /* 0x0000000100097882 */ /* 0x000fe20000000000 */
[----:B------:R-:W-:Y:S01]  /*17440*/  ULDC UR7, c[0x0][0x10] ;  /* 0x0000040000077ab9 */ /* 0x000fe20000000800 */
[----:B------:R-:W-:Y:S01]  /*17450*/  USHF.L.U32 UR18, UR9, UR5, URZ ;  /* 0x0000000509127299 */ /* 0x000fe2000800063f */
[----:B------:R-:W-:Y:S01]  /*17460*/  IMAD.MOV.U32 R9, RZ, RZ, 0x1 ;  /* 0x00000001ff097424 */ /* 0x000fe200078e00ff */
[----:B------:R-:W-:Y:S01]  /*17470*/  UIMAD.WIDE.U32 UR6, UR6, UR7, URZ ;  /* 0x00000007060672a5 */ /* 0x000fe2000f8e003f */
[----:B------:R-:W-:Y:S01]  /*17480*/  IMAD.MOV.U32 R7, RZ, RZ, 0x1 ;  /* 0x00000001ff077424 */ /* 0x000fe200078e00ff */
[----:B------:R-:W-:Y:S01]  /*17490*/  ULDC UR5, c[0x0][0x14] ;  /* 0x0000050000057ab9 */ /* 0x000fe20000000800 */
[----:B------:R-:W-:Y:S01]  /*174a0*/  IMAD.MOV.U32 R6, RZ, RZ, RZ ;  /* 0x000000ffff067224 */ /* 0x000fe200078e00ff */
[----:B------:R-:W-:-:S02]  /*174b0*/  UIMAD.WIDE.U32 UR20, UR6, UR5, URZ ;  /* 0x00000005061472a5 */ /* 0x000fc4000f8e003f */
[----:B------:R-:W-:Y:S01]  /*174c0*/  UIMAD UR13, UR7, UR5, URZ ;  /* 0x00000005070d72a4 */ /* 0x000fe2000f8e023f */
[----:B------:R-:W-:Y:S01]  /*174d0*/  ULDC UR4, c[0x0][0x600] ;  /* 0x0001800000047ab9 */ /* 0x000fe20000000800 */
[----:B------:R-:W-:Y:S02]  /*174e0*/  ULOP3.LUT UR24, UR38, 0x2, URZ, 0xfc, !UPT ;  /* 0x0000000226187892 */ /* 0x000fe4000f8efc3f */
[----:B------:R-:W-:Y:S01]  /*174f0*/  UIADD3 UR4, UR4, -0x1, URZ ;  /* 0xffffffff04047890 */ /* 0x000fe2000fffe03f */
[----:B0-----:R-:W-:Y:S01]  /*17500*/  VIADD R0, R0, 0x3f ;  /* 0x0000003f00007836 */ /* 0x001fe20000000000 */
[----:B------:R-:W-:Y:S02]  /*17510*/  ULOP3.LUT UR17, URZ, UR8, URZ, 0x33, !UPT ;  /* 0x000000083f117292 */ /* 0x000fe4000f8e333f */
[----:B------:R-:W-:Y:S02]  /*17520*/  UIADD3 UR13, UR21, UR13, URZ ;  /* 0x0000000d150d7290 */ /* 0x000fe4000fffe03f */
[----:B------:R-:W-:Y:S01]  /*17530*/  SHF.R.S32.HI R3, RZ, 0x1f, R0 ;  /* 0x0000001fff037819 */ /* 0x000fe20000011400 */
[----:B------:R-:W-:-:S03]  /*17540*/  ULDC.64 UR22, c[0x0][0x198] ;  /* 0x0000660000167ab9 */ /* 0x000fc60000000a00 */
[----:B------:R-:W-:Y:S02]  /*17550*/  LEA.HI R0, R3, R0, RZ, 0x6 ;  /* 0x0000000003007211 */ /* 0x000fe400078f30ff */
[----:B-1----:R-:W-:Y:S02]  /*17560*/  LOP3.LUT R16, R16, 0x1, RZ, 0xc0, !PT ;  /* 0x0000000110107812 */ /* 0x002fe400078ec0ff */
[----:B------:R-:W-:-:S05]  /*17570*/  SHF.R.S32.HI R0, RZ, 0x6, R0 ;  /* 0x00000006ff007819 */ /* 0x000fca0000011400 */
[----:B------:R-:W-:-:S07]  /*17580*/  VIADD R17, R0, 0x1 ;  /* 0x0000000100117836 */ /* 0x000fce0000000000 */
.L_x_485:
[----:B------:R-:W-:-:S03]  /*17590*/  UMOV UR5, 0xffffffff ;  /* 0xffffffff00057882 */ /* 0x000fc60000000000 */
[----:B------:R-:W-:Y:S05]  /*175a0*/  BRA.DIV UR5, `(.L_x_475) ;  /* 0x0000000e058c7947 */ /* 0x000fea000b800000 */
[----:B------:R-:W-:-:S13]  /*175b0*/  ELECT P6, URZ, PT ;  /* 0x00000000003f782f */ /* 0x000fda00038c0000 */
.L_x_494:
[----:B------:R-:W0:Y:S01]  /*175c0*/  LDC R2, c[0x0][0x28c] ;  /* 0x0000a300ff027b82 */ /* 0x000e220000000800 */
[----:B------:R-:W-:Y:S01]  /*175d0*/  BSSY B1, `(.L_x_476) ;  /* 0x000003c000017945 */ /* 0x000fe20003800000 */
[----:B0-----:R-:W-:-:S13]  /*175e0*/  ISETP.LT.OR P6, PT, R2, 0x1, !P6 ;  /* 0x000000010200780c */ /* 0x001fda00077c1670 */
[----:B------:R-:W-:Y:S05]  /*175f0*/  @P6 BRA `(.L_x_477) ;  /* 0x0000000000e46947 */ /* 0x000fea0003800000 */
[----:B------:R-:W-:Y:S02]  /*17600*/  IMAD R2, R5, 0x2, R16 ;  /* 0x0000000205027824 */ /* 0x000fe400078e0210 */
[----:B------:R-:W-:Y:S02]  /*17610*/  IMAD.SHL.U32 R4, R4, 0x200, RZ ;  /* 0x0000020004047824 */ /* 0x000fe400078e00ff */
[----:B------:R-:W-:Y:S02]  /*17620*/  IMAD R2, R2, 0x38, RZ ;  /* 0x0000003802027824 */ /* 0x000fe400078e02ff */
[----:B------:R-:W-:Y:S02]  /*17630*/  IMAD.MOV.U32 R12, RZ, RZ, RZ ;  /* 0x000000ffff0c7224 */ /* 0x000fe400078e00ff */
[----:B------:R-:W-:Y:S02]  /*17640*/  IMAD.MOV.U32 R3, RZ, RZ, R17 ;  /* 0x000000ffff037224 */ /* 0x000fe400078e0011 */
[----:B------:R-:W-:-:S02]  /*17650*/  IMAD.MOV.U32 R5, RZ, RZ, R7 ;  /* 0x000000ffff057224 */ /* 0x000fc400078e0007 */
[----:B------:R-:W-:-:S07]  /*17660*/  IMAD.MOV.U32 R11, RZ, RZ, R6 ;  /* 0x000000ffff0b7224 */ /* 0x000fce00078e0006 */
.L_x_480:
[----:B------:R-:W0:Y:S01]  /*17670*/  S2R R13, SR_CgaCtaId ;  /* 0x00000000000d7919 */ /* 0x000e220000008800 */
[----:B------:R-:W-:-:S04]  /*17680*/  MOV R8, 0x400 ;  /* 0x0000040000087802 */ /* 0x000fc80000000f00 */
[----:B0-----:R-:W-:Y:S02]  /*17690*/  LEA R8, R13, R8, 0x18 ;  /* 0x000000080d087211 */ /* 0x001fe400078ec0ff */
[----:B------:R-:W-:-:S03]  /*176a0*/  SHF.L.U32 R13, R5, 0x1f, RZ ;  /* 0x0000001f050d7819 */ /* 0x000fc600000006ff */
[----:B------:R-:W-:-:S04]  /*176b0*/  IMAD R14, R11, 0x8, R8 ;  /* 0x000000080b0e7824 */ /* 0x000fc800078e0208 */
[----:B------:R-:W0:Y:S02]  /*176c0*/  SYNCS.PHASECHK.TRANS64.TRYWAIT P0, [R14+URZ+0x10], R13 ;  /* 0x0000100d0e0075a7 */ /* 0x000e24000800017f */
[----:B0-----:R-:W-:Y:S05]  /*176d0*/  @!P0 BRA `(.L_x_478) ;  /* 0x0000000c00608947 */ /* 0x001fea0003800000 */
.L_x_495:
[----:B------:R-:W1:Y:S01]  /*176e0*/  S2R R15, SR_TID.X ;  /* 0x00000000000f7919 */ /* 0x000e620000002100 */
[----:B------:R-:W-:-:S04]  /*176f0*/  UPRMT UR5, UR24, 0x9910, URZ ;  /* 0x0000991018057896 */ /* 0x000fc8000800003f */
[----:B------:R-:W-:Y:S01]  /*17700*/  UISETP.NE.AND UP0, UPT, UR5, 0x2, UPT ;  /* 0x000000020500788c */ /* 0x000fe2000bf05270 */
[----:B-1----:R-:W-:-:S13]  /*17710*/  LOP3.LUT P0, RZ, R15, 0x7f, RZ, 0xc0, !PT ;  /* 0x0000007f0fff7812 */ /* 0x002fda000780c0ff */
[----:B0-----:R-:W0:Y:S02]  /*17720*/  @!P0 LDC R13, c[0x0][0x500] ;  /* 0x00014000ff0d8b82 */ /* 0x001e240000000800 */
[----:B0-----:R0:W-:Y:S01]  /*17730*/  @!P0 SYNCS.ARRIVE.TRANS64 RZ, [R14+URZ], R13 ;  /* 0x0000000d0eff89a7 */ /* 0x0011e2000800003f */
[----:B------:R-:W-:-:S13]  /*17740*/  PLOP3.LUT P0, PT, PT, PT, UP0, 0x80, 0x0 ;  /* 0x000000000000781c */ /* 0x000fda0003f0f008 */
[----:B0-----:R-:W-:Y:S05]  /*17750*/  @P0 BRA `(.L_x_479) ;  /* 0x0000000000040947 */ /* 0x001fea0003800000 */
[----:B------:R-:W-:Y:S01]  /*17760*/  BPT.TRAP 0x1 ;  /* 0x000000040000795c */ /* 0x000fe20000300000 */
.L_x_479:
[----:B------:R-:W-:Y:S01]  /*17770*/  IMAD R13, R11, 0x10000, R8 ;  /* 0x000100000b0d7824 */ /* 0x000fe200078e0208 */
[----:B------:R-:W-:Y:S01]  /*17780*/  R2UR UR9, R14 ;  /* 0x000000000e0972ca */ /* 0x000fe200000e0000 */
[----:B------:R-:W-:Y:S01]  /*17790*/  VIADD R3, R3, 0xffffffff ;  /* 0xffffffff03037836 */ /* 0x000fe20000000000 */
[----:B------:R-:W-:Y:S01]  /*177a0*/  UIADD3 UR6, UP0, UR22, 0xf0, URZ ;  /* 0x000000f016067890 */ /* 0x000fe2000ff1e03f */
[----:B------:R-:W-:Y:S01]  /*177b0*/  R2UR UR11, R4 ;  /* 0x00000000040b72ca */ /* 0x000fe200000e0000 */
[----:B------:R-:W-:Y:S01]  /*177c0*/  UIADD3 UR26, UP1, UR22, 0x1f0, URZ ;  /* 0x000001f0161a7890 */ /* 0x000fe2000ff3e03f */
[----:B------:R-:W-:Y:S01]  /*177d0*/  R2UR UR5, R13 ;  /* 0x000000000d0572ca */ /* 0x000fe200000e0000 */
[----:B------:R-:W-:Y:S01]  /*177e0*/  IMAD R13, R11, 0x2, R16 ;  /* 0x000000020b0d7824 */ /* 0x000fe200078e0210 */
[----:B------:R-:W-:Y:S01]  /*177f0*/  R2UR UR10, R12 ;  /* 0x000000000c0a72ca */ /* 0x000fe200000e0000 */
[----:B------:R-:W-:Y:S01]  /*17800*/  UIADD3.X UR7, URZ, UR23, URZ, UP0, !UPT ;  /* 0x000000173f077290 */ /* 0x000fe200087fe43f */
[----:B------:R-:W-:Y:S01]  /*17810*/  R2UR UR12, R10 ;  /* 0x000000000a0c72ca */ /* 0x000fe200000e0000 */
[----:B------:R-:W-:Y:S01]  /*17820*/  IMAD R13, R13, 0xe00, RZ ;  /* 0x00000e000d0d7824 */ /* 0x000fe200078e02ff */
[----:B------:R-:W-:Y:S01]  /*17830*/  R2UR UR19, R2 ;  /* 0x00000000021372ca */ /* 0x000fe200000e0000 */
[----:B------:R-:W-:Y:S01]  /*17840*/  VIADD R11, R11, 0x1 ;  /* 0x000000010b0b7836 */ /* 0x000fe20000000000 */
[----:B------:R-:W-:Y:S01]  /*17850*/  ISETP.GT.AND P1, PT, R3, 0x1, PT ;  /* 0x000000010300780c */ /* 0x000fe20003f24270 */
[----:B------:R-:W-:Y:S01]  /*17860*/  IMAD R13, R13, 0x2, R8 ;  /* 0x000000020d0d7824 */ /* 0x000fe200078e0208 */
[----:B------:R-:W-:Y:S01]  /*17870*/  UIADD3.X UR27, URZ, UR23, URZ, UP1, !UPT ;  /* 0x000000173f1b7290 */ /* 0x000fe20008ffe43f */
[----:B------:R-:W-:Y:S01]  /*17880*/  VIADD R12, R12, 0x40 ;  /* 0x000000400c0c7836 */ /* 0x000fe20000000000 */
[----:B------:R-:W-:Y:S01]  /*17890*/  UMOV UR14, 0x0 ;  /* 0x00000000000e7882 */ /* 0x000fe20000000000 */
[----:B------:R-:W-:Y:S01]  /*178a0*/  UIADD3 UR5, UR5, 0x100, URZ ;  /* 0x0000010005057890 */ /* 0x000fe2000fffe03f */
[----:B------:R-:W-:Y:S01]  /*178b0*/  R2UR UR8, R13 ;  /* 0x000000000d0872ca */ /* 0x000fe200000e0000 */
[----:B------:R-:W-:Y:S01]  /*178c0*/  UMOV UR15, 0x10000000 ;  /* 0x10000000000f7882 */ /* 0x000fe20000000000 */
[----:B------:R-:W-:Y:S01]  /*178d0*/  ISETP.NE.AND P0, PT, R11, 0x2, PT ;  /* 0x000000020b00780c */ /* 0x000fe20003f05270 */
[----:B------:R-:W-:-:S03]  /*178e0*/  UMOV UR25, 0x30000 ;  /* 0x0003000000197882 */ /* 0x000fc60000000000 */
[----:B------:R-:W-:Y:S02]  /*178f0*/  SEL R8, RZ, 0x1, P0 ;  /* 0x00000001ff087807 */ /* 0x000fe40000000000 */
[----:B------:R-:W-:Y:S02]  /*17900*/  SEL R11, R11, RZ, P0 ;  /* 0x000000ff0b0b7207 */ /* 0x000fe40000000000 */
[----:B------:R-:W-:-:S03]  /*17910*/  LOP3.LUT R5, R5, R8, RZ, 0x3c, !PT ;  /* 0x0000000805057212 */ /* 0x000fc600078e3cff */
[----:B------:R-:W-:-:S03]  /*17920*/  UIADD3 UR16, UR8, 0x20100, URZ ;  /* 0x0002010008107890 */ /* 0x000fc6000fffe03f */
[----:B------:R-:W-:Y:S02]  /*17930*/  UMOV UR8, UR5 ;  /* 0x0000000500087c82 */ /* 0x000fe40008000000 */
[----:B------:R0:W-:Y:S02]  /*17940*/  UTMALDG.3D [UR8], [UR6], desc[UR14] ;  /* 0x00000e08060075b4 */ /* 0x0001e40008011000 */
[----:B0-----:R-:W-:Y:S01]  /*17950*/  UMOV UR8, UR16 ;  /* 0x0000001000087c82 */ /* 0x001fe20008000000 */
[----:B------:R-:W-:Y:S02]  /*17960*/  UMOV UR11, UR19 ;  /* 0x00000013000b7c82 */ /* 0x000fe40008000000 */
[----:B------:R0:W-:Y:S02]  /*17970*/  UTMALDG.3D.MULTICAST [UR8], [UR26], UR25, desc[UR14] ;  /* 0x00000e081a0073b4 */ /* 0x0001e40008011819 */
[----:B0-----:R-:W-:Y:S05]  /*17980*/  @P1 BRA `(.L_x_480) ;  /* 0xfffffffc00381947 */ /* 0x001fea000383ffff */
.L_x_477:
[----:B------:R-:W-:Y:S05]  /*17990*/  BSYNC B1 ;  /* 0x0000000000017941 */ /* 0x000fea0003800000 */
.L_x_476:
[----:B------:R-:W2:Y:S01]  /*179a0*/  LDL.LU R14, [R1+0x6c] ;  /* 0x00006c00010e7983 */ /* 0x000ea20000300800 */
[----:B------:R-:W-:Y:S01]  /*179b0*/  LOP3.LUT P2, RZ, R9, 0xff, RZ, 0xc0, !PT ;  /* 0x000000ff09ff7812 */ /* 0x000fe2000784c0ff */
[----:B------:R-:W-:Y:S01]  /*179c0*/  IMAD.IADD R6, R0, 0x1, R6 ;  /* 0x0000000100067824 */ /* 0x000fe200078e0206 */
[----:B------:R-:W-:Y:S01]  /*179d0*/  ULDC.64 UR6, c[0x0][0x650] ;  /* 0x0001940000067ab9 */ /* 0x000fe20000000a00 */
[----:B------:R-:W3:Y:S01]  /*179e0*/  LDL.LU R13, [R1+0x80] ;  /* 0x00008000010d7983 */ /* 0x000ee20000300800 */
[----:B------:R-:W-:Y:S01]  /*179f0*/  BSSY B1, `(.L_x_481) ;  /* 0x0000071000017945 */ /* 0x000fe20003800000 */
[----:B------:R-:W-:Y:S01]  /*17a00*/  IMAD.MOV.U32 R4, RZ, RZ, -0x1 ;  /* 0xffffffffff047424 */ /* 0x000fe200078e00ff */
[----:B------:R-:W-:Y:S01]  /*17a10*/  SHF.R.U32.HI R2, RZ, 0x1, R6 ;  /* 0x00000001ff027819 */ /* 0x000fe20000011606 */
[----:B------:R-:W-:Y:S01]  /*17a20*/  IMAD.MOV.U32 R5, RZ, RZ, -0x1 ;  /* 0xffffffffff057424 */ /* 0x000fe200078e00ff */
[----:B------:R-:W-:Y:S01]  /*17a30*/  ISETP.GT.U32.AND P0, PT, R6, 0x1, PT ;  /* 0x000000010600780c */ /* 0x000fe20003f04070 */
[----:B------:R-:W-:Y:S01]  /*17a40*/  IMAD.MOV.U32 R10, RZ, RZ, -0x1 ;  /* 0xffffffffff0a7424 */ /* 0x000fe200078e00ff */
[----:B------:R-:W-:-:S02]  /*17a50*/  LOP3.LUT R2, R2, 0x1, RZ, 0xc0, !PT ;  /* 0x0000000102027812 */ /* 0x000fc400078ec0ff */
[----:B------:R-:W-:Y:S01]  /*17a60*/  ISETP.LT.U32.AND P0, PT, R0, 0x2, P0 ;  /* 0x000000020000780c */ /* 0x000fe20000701070 */
[----:B------:R-:W0:Y:S01]  /*17a70*/  @P2 S2R R3, SR_CgaCtaId ;  /* 0x0000000000032919 */ /* 0x000e220000008800 */
[----:B------:R-:W-:Y:S02]  /*17a80*/  ISETP.NE.U32.AND P1, PT, R2, 0x1, PT ;  /* 0x000000010200780c */ /* 0x000fe40003f25070 */
[----:B------:R-:W-:Y:S02]  /*17a90*/  @P2 MOV R2, 0x400 ;  /* 0x0000040000022802 */ /* 0x000fe40000000f00 */
[----:B------:R-:W-:Y:S02]  /*17aa0*/  ISETP.GT.U32.AND P1, PT, R0, 0x1, !P1 ;  /* 0x000000010000780c */ /* 0x000fe40004f24070 */
[----:B------:R-:W-:Y:S02]  /*17ab0*/  LOP3.LUT R6, R6, 0x1, RZ, 0xc0, !PT ;  /* 0x0000000106067812 */ /* 0x000fe400078ec0ff */
[----:B------:R-:W-:-:S02]  /*17ac0*/  PRMT R9, RZ, 0x7610, R9 ;  /* 0x00007610ff097816 */ /* 0x000fc40000000009 */
[----:B0-----:R-:W-:Y:S02]  /*17ad0*/  @P2 LEA R2, R3, R2, 0x18 ;  /* 0x0000000203022211 */ /* 0x001fe400078ec0ff */
[----:B------:R-:W-:Y:S02]  /*17ae0*/  SEL R3, RZ, 0x1, !P1 ;  /* 0x00000001ff037807 */ /* 0x000fe40004800000 */
[----:B------:R0:W-:Y:S02]  /*17af0*/  @P2 SYNCS.ARRIVE.TRANS64.A1T0 RZ, [R2+URZ+0x38], RZ ;  /* 0x000038ff02ff29a7 */ /* 0x0001e4000810003f */
[----:B0-----:R-:W-:-:S04]  /*17b00*/  SEL R2, RZ, 0x1, !P0 ;  /* 0x00000001ff027807 */ /* 0x001fc80004000000 */
[--C-:B------:R-:W-:Y:S02]  /*17b10*/  LOP3.LUT R7, R3, R7, R2.reuse, 0x96, !PT ;  /* 0x0000000703077212 */ /* 0x100fe400078e9602 */
[----:B------:R-:W-:Y:S02]  /*17b20*/  PRMT R2, RZ, 0x7610, R2 ;  /* 0x00007610ff027816 */ /* 0x000fe40000000002 */
[----:B---3--:R-:W-:-:S04]  /*17b30*/  IADD3 R13, P0, R13, UR20, RZ ;  /* 0x000000140d0d7c10 */ /* 0x008fc8000ff1e0ff */
[----:B--2---:R-:W-:Y:S01]  /*17b40*/  IADD3.X R14, R14, UR13, RZ, P0, !PT ;  /* 0x0000000d0e0e7c10 */ /* 0x004fe200087fe4ff */
[----:B------:R0:W-:Y:S01]  /*17b50*/  STL [R1+0x80], R13 ;  /* 0x0000800d01007387 */ /* 0x0001e20000100800 */
[----:B------:R-:W-:-:S03]  /*17b60*/  ISETP.GE.U32.AND P0, PT, R13, UR6, PT ;  /* 0x000000060d007c0c */ /* 0x000fc6000bf06070 */
[----:B------:R0:W-:Y:S01]  /*17b70*/  STL [R1+0x6c], R14 ;  /* 0x00006c0e01007387 */ /* 0x0001e20000100800 */
[----:B------:R-:W-:-:S13]  /*17b80*/  ISETP.GE.U32.AND.EX P0, PT, R14, UR7, PT, P0 ;  /* 0x000000070e007c0c */ /* 0x000fda000bf06100 */
[----:B0-----:R-:W-:Y:S05]  /*17b90*/  @P0 BRA `(.L_x_482) ;  /* 0x0000000400580947 */ /* 0x001fea0003800000 */
[----:B------:R-:W0:Y:S01]  /*17ba0*/  S2R R8, SR_CTAID.X ;  /* 0x0000000000087919 */ /* 0x000e220000002500 */
[----:B------:R-:W1:Y:S01]  /*17bb0*/  LDC R15, c[0x0][0x65c] ;  /* 0x00019700ff0f7b82 */ /* 0x000e620000000800 */
[----:B------:R-:W-:Y:S01]  /*17bc0*/  ULDC UR5, c[0x0][0x150] ;  /* 0x0000540000057ab9 */ /* 0x000fe20000000800 */
[----:B------:R-:W-:Y:S01]  /*17bd0*/  ULDC.64 UR6, c[0x0][0x628] ;  /* 0x00018a0000067ab9 */ /* 0x000fe20000000a00 */
[----:B------:R-:W2:Y:S01]  /*17be0*/  S2R R2, SR_CTAID.Y ;  /* 0x0000000000027919 */ /* 0x000ea20000002600 */
[----:B------:R-:W-:Y:S01]  /*17bf0*/  ISETP.NE.U32.AND P0, PT, RZ, UR6, PT ;  /* 0x00000006ff007c0c */ /* 0x000fe2000bf05070 */
[----:B------:R-:W-:-:S03]  /*17c00*/  ULDC UR8, c[0x0][0x630] ;  /* 0x00018c0000087ab9 */ /* 0x000fc60000000800 */
[----:B------:R-:W3:Y:S01]  /*17c10*/  LDC R5, c[0x0][0x144] ;  /* 0x00005100ff057b82 */ /* 0x000ee20000000800 */
[----:B------:R-:W-:-:S07]  /*17c20*/  ISETP.NE.AND.EX P0, PT, RZ, UR7, PT, P0 ;  /* 0x00000007ff007c0c */ /* 0x000fce000bf05300 */
[----:B------:R-:W4:Y:S01]  /*17c30*/  LDC R11, c[0x0][0x148] ;  /* 0x00005200ff0b7b82 */ /* 0x000f220000000800 */
[----:B-1----:R-:W-:Y:S02]  /*17c40*/  ISETP.NE.AND P3, PT, R15, 0x1, PT ;  /* 0x000000010f00780c */ /* 0x002fe40003f65270 */
[----:B0-----:R-:W-:Y:S02]  /*17c50*/  I2FP.F32.U32 R3, R8 ;  /* 0x0000000800037245 */ /* 0x001fe40000201000 */
[----:B--2---:R-:W-:-:S03]  /*17c60*/  I2FP.F32.U32 R4, R2 ;  /* 0x0000000200047245 */ /* 0x004fc60000201000 */
[----:B------:R-:W-:Y:S01]  /*17c70*/  FMUL R3, R3, UR5 ;  /* 0x0000000503037c20 */ /* 0x000fe20008400000 */
[----:B------:R-:W-:Y:S02]  /*17c80*/  ULDC UR5, c[0x0][0x154] ;  /* 0x0000550000057ab9 */ /* 0x000fe40000000800 */
[----:B------:R-:W-:-:S03]  /*17c90*/  FMUL R10, R4, UR5 ;  /* 0x00000005040a7c20 */ /* 0x000fc60008400000 */
[----:B------:R-:W0:Y:S08]  /*17ca0*/  F2I.U32.TRUNC.NTZ R3, R3 ;  /* 0x0000000300037305 */ /* 0x000e30000020f000 */
[----:B------:R-:W1:Y:S01]  /*17cb0*/  F2I.U32.TRUNC.NTZ R10, R10 ;  /* 0x0000000a000a7305 */ /* 0x000e62000020f000 */
[----:B0-----:R-:W-:Y:S02]  /*17cc0*/  IMAD.MOV R4, RZ, RZ, -R3 ;  /* 0x000000ffff047224 */ /* 0x001fe400078e0a03 */
[----:B------:R-:W-:-:S02]  /*17cd0*/  IMAD.MOV.U32 R3, RZ, RZ, R14 ;  /* 0x000000ffff037224 */ /* 0x000fc400078e000e */
[----:B---3--:R-:W-:Y:S02]  /*17ce0*/  IMAD R8, R5, R4, R8 ;  /* 0x0000000405087224 */ /* 0x008fe400078e0208 */
[----:B-1----:R-:W-:-:S04]  /*17cf0*/  IMAD.MOV R4, RZ, RZ, -R10 ;  /* 0x000000ffff047224 */ /* 0x002fc800078e0a0a */
[----:B----4-:R-:W-:Y:S02]  /*17d00*/  @P3 IMAD R8, R11, R4, R2 ;  /* 0x000000040b083224 */ /* 0x010fe400078e0202 */
[----:B------:R-:W-:Y:S01]  /*17d10*/  IMAD.MOV.U32 R2, RZ, RZ, R13 ;  /* 0x000000ffff027224 */ /* 0x000fe200078e000d */
[----:B------:R-:W-:Y:S06]  /*17d20*/  @!P0 BRA `(.L_x_483) ;  /* 0x0000000000288947 */ /* 0x000fec0003800000 */
[----:B------:R-:W-:Y:S02]  /*17d30*/  ULDC UR5, c[0x0][0x634] ;  /* 0x00018d0000057ab9 */ /* 0x000fe40000000800 */
[----:B------:R-:W-:-:S05]  /*17d40*/  IADD3 R3, P0, R13, UR5, RZ ;  /* 0x000000050d037c10 */ /* 0x000fca000ff1e0ff */
[----:B------:R-:W-:-:S04]  /*17d50*/  IMAD.X R11, RZ, RZ, R14, P0 ;  /* 0x000000ffff0b7224 */ /* 0x000fc800000e060e */
[----:B------:R-:W-:-:S04]  /*17d60*/  IMAD.WIDE.U32 R4, R11, UR6, RZ ;  /* 0x000000060b047c25 */ /* 0x000fc8000f8e00ff */
[----:B------:R-:W-:-:S04]  /*17d70*/  IMAD.WIDE.U32 R4, P0, R3, UR7, R4 ;  /* 0x0000000703047c25 */ /* 0x000fc8000f800004 */
[----:B------:R-:W-:-:S04]  /*17d80*/  IMAD.WIDE.U32 R2, R3, UR6, RZ ;  /* 0x0000000603027c25 */ /* 0x000fc8000f8e00ff */
[----:B------:R-:W-:Y:S01]  /*17d90*/  IMAD.MOV.U32 R2, RZ, RZ, R5 ;  /* 0x000000ffff027224 */ /* 0x000fe200078e0005 */
[----:B------:R-:W-:Y:S01]  /*17da0*/  IADD3 RZ, P1, R3, R4, RZ ;  /* 0x0000000403ff7210 */ /* 0x000fe20007f3e0ff */
[----:B------:R-:W-:-:S04]  /*17db0*/  IMAD.X R3, RZ, RZ, RZ, P0 ;  /* 0x000000ffff037224 */ /* 0x000fc800000e06ff */
[----:B------:R-:W-:-:S08]  /*17dc0*/  IMAD.WIDE.U32.X R2, R11, UR7, R2, P1 ;  /* 0x000000070b027c25 */ /* 0x000fd000088e0402 */
.L_x_483:
[--C-:B------:R-:W-:Y:S01]  /*17dd0*/  SHF.R.U64 R10, R2, UR8, R3.reuse ;  /* 0x00000008020a7c19 */ /* 0x100fe20008001203 */
[----:B------:R-:W-:Y:S01]  /*17de0*/  ULDC.64 UR6, c[0x0][0x620] ;  /* 0x0001880000067ab9 */ /* 0x000fe20000000a00 */
[----:B------:R-:W-:Y:S01]  /*17df0*/  SHF.R.U32.HI R2, RZ, UR8, R3 ;  /* 0x00000008ff027c19 */ /* 0x000fe20008011603 */
[----:B------:R-:W-:Y:S01]  /*17e00*/  IMAD.MOV.U32 R3, RZ, RZ, R14 ;  /* 0x000000ffff037224 */ /* 0x000fe200078e000e */
[----:B------:R-:W-:Y:S01]  /*17e10*/  IADD3 R11, P0, RZ, -R10, RZ ;  /* 0x8000000aff0b7210 */ /* 0x000fe20007f1e0ff */
[----:B------:R-:W-:-:S04]  /*17e20*/  ULDC UR5, c[0x0][0x618] ;  /* 0x0001860000057ab9 */ /* 0x000fc80000000800 */
[----:B------:R-:W-:-:S04]  /*17e30*/  IMAD.X R2, RZ, RZ, ~R2, P0 ;  /* 0x000000ffff027224 */ /* 0x000fc800000e0e02 */
[----:B------:R-:W-:-:S04]  /*17e40*/  IMAD R2, R2, UR6, RZ ;  /* 0x0000000602027c24 */ /* 0x000fc8000f8e02ff */
[----:B------:R-:W-:Y:S02]  /*17e50*/  IMAD R5, R11, UR7, R2 ;  /* 0x000000070b057c24 */ /* 0x000fe4000f8e0202 */
[----:B------:R-:W-:-:S04]  /*17e60*/  IMAD.MOV.U32 R2, RZ, RZ, R13 ;  /* 0x000000ffff027224 */ /* 0x000fc800078e000d */
[----:B------:R-:W-:Y:S01]  /*17e70*/  IMAD.WIDE.U32 R2, R11, UR6, R2 ;  /* 0x000000060b027c25 */ /* 0x000fe2000f8e0002 */
[----:B------:R-:W-:Y:S02]  /*17e80*/  ULDC.64 UR6, c[0x0][0x640] ;  /* 0x0001900000067ab9 */ /* 0x000fe40000000a00 */
[----:B------:R-:W-:Y:S01]  /*17e90*/  ISETP.NE.U32.AND P0, PT, RZ, UR6, PT ;  /* 0x00000006ff007c0c */ /* 0x000fe2000bf05070 */
[----:B------:R-:W-:-:S03]  /*17ea0*/  IMAD.IADD R3, R3, 0x1, R5 ;  /* 0x0000000103037824 */ /* 0x000fc600078e0205 */
[----:B------:R-:W-:Y:S02]  /*17eb0*/  ISETP.NE.AND.EX P0, PT, RZ, UR7, PT, P0 ;  /* 0x00000007ff007c0c */ /* 0x000fe4000bf05300 */
[--C-:B------:R-:W-:Y:S02]  /*17ec0*/  SHF.R.U64 R11, R2, UR5, R3.reuse ;  /* 0x00000005020b7c19 */ /* 0x100fe40008001203 */
[----:B------:R-:W-:Y:S01]  /*17ed0*/  SHF.R.U32.HI R2, RZ, UR5, R3 ;  /* 0x00000005ff027c19 */ /* 0x000fe20008011603 */
[----:B------:R-:W-:-:S03]  /*17ee0*/  ULDC UR5, c[0x0][0x608] ;  /* 0x0001820000057ab9 */ /* 0x000fc60000000800 */
[--C-:B------:R-:W-:Y:S02]  /*17ef0*/  SHF.R.U64 R12, R11, UR5, R2.reuse ;  /* 0x000000050b0c7c19 */ /* 0x100fe40008001202 */
[----:B------:R-:W-:Y:S01]  /*17f00*/  SHF.R.U32.HI R3, RZ, UR5, R2 ;  /* 0x00000005ff037c19 */ /* 0x000fe20008011602 */
[----:B------:R-:W-:-:S03]  /*17f10*/  ULDC UR5, c[0x0][0x658] ;  /* 0x0001960000057ab9 */ /* 0x000fc60000000800 */
[--C-:B------:R-:W-:Y:S02]  /*17f20*/  SHF.R.U64 R13, R12, UR5, R3.reuse ;  /* 0x000000050c0d7c19 */ /* 0x100fe40008001203 */
[----:B------:R-:W-:-:S03]  /*17f30*/  SHF.R.U32.HI R14, RZ, UR5, R3 ;  /* 0x00000005ff0e7c19 */ /* 0x000fc60008011603 */
[----:B------:R-:W-:Y:S02]  /*17f40*/  IMAD.MOV.U32 R2, RZ, RZ, R13 ;  /* 0x000000ffff027224 */ /* 0x000fe400078e000d */
        /* <DEDUP_REMOVED lines=12> */
.L_x_484:
[----:B------:R-:W-:Y:S01]  /*18010*/  ULDC UR5, c[0x0][0x648] ;  /* 0x0001920000057ab9 */ /* 0x000fe20000000800 */
[----:B------:R-:W-:Y:S02]  /*18020*/  LOP3.LUT R12, R12, UR17, RZ, 0xc0, !PT ;  /* 0x000000110c0c7c12 */ /* 0x000fe4000f8ec0ff */
[----:B------:R-:W-:Y:S01]  /*18030*/  SHF.R.U64 R3, R2, UR5, R3 ;  /* 0x0000000502037c19 */ /* 0x000fe20008001203 */
[----:B------:R-:W-:-:S04]  /*18040*/  ULDC UR5, c[0x0][0x638] ;  /* 0x00018e0000057ab9 */ /* 0x000fc80000000800 */
[----:B------:R-:W-:Y:S02]  /*18050*/  IMAD.MOV R2, RZ, RZ, -R3 ;  /* 0x000000ffff027224 */ /* 0x000fe400078e0a03 */
[----:B------:R-:W-:Y:S02]  /*18060*/  IMAD R5, R3, UR18, R12 ;  /* 0x0000001203057c24 */ /* 0x000fe4000f8e020c */
[----:B------:R-:W-:Y:S01]  /*18070*/  IMAD R13, R2, UR5, R13 ;  /* 0x00000005020d7c24 */ /* 0x000fe2000f8e020d */
[----:B------:R-:W-:Y:S01]  /*18080*/  ULDC UR5, c[0x0][0x610] ;  /* 0x0001840000057ab9 */ /* 0x000fe20000000800 */
[----:B------:R-:W-:Y:S01]  /*18090*/  LOP3.LUT R2, R11, UR4, RZ, 0xc0, !PT ;  /* 0x000000040b027c12 */ /* 0x000fe2000f8ec0ff */
[----:B------:R-:W-:Y:S01]  /*180a0*/  IMAD R8, R5, UR5, R8 ;  /* 0x0000000505087c24 */ /* 0x000fe2000f8e0208 */
[----:B------:R-:W-:-:S03]  /*180b0*/  ULDC UR5, c[0x0][0x600] ;  /* 0x0001800000057ab9 */ /* 0x000fc60000000800 */
[----:B------:R-:W-:Y:S02]  /*180c0*/  IMAD R13, R13, UR5, R2 ;  /* 0x000000050d0d7c24 */ /* 0x000fe4000f8e0202 */
[----:B------:R-:W-:-:S03]  /*180d0*/  IMAD.MOV.U32 R2, RZ, RZ, 0x1 ;  /* 0x00000001ff027424 */ /* 0x000fc600078e00ff */
[----:B------:R-:W-:Y:S02]  /*180e0*/  SEL R5, R13, R8, !P3 ;  /* 0x000000080d057207 */ /* 0x000fe40005800000 */
[----:B------:R-:W-:-:S07]  /*180f0*/  SEL R4, R8, R13, !P3 ;  /* 0x0000000d08047207 */ /* 0x000fce0005800000 */
.L_x_482:
[----:B------:R-:W-:Y:S05]  /*18100*/  BSYNC B1 ;  /* 0x0000000000017941 */ /* 0x000fea0003800000 */
.L_x_481:
[----:B------:R-:W-:-:S13]  /*18110*/  LOP3.LUT P0, RZ, R2, 0xff, RZ, 0xc0, !PT ;  /* 0x000000ff02ff7812 */ /* 0x000fda000780c0ff */
[----:B------:R-:W-:Y:S05]  /*18120*/  @P0 BRA `(.L_x_485) ;  /* 0xfffffff400180947 */ /* 0x000fea000383ffff */
[----:B------:R-:W-:Y:S05]  /*18130*/  BSYNC B0 ;  /* 0x0000000000007941 */ /* 0x000fea0003800000 */
.L_x_474:
[----:B------:R-:W-:-:S03]  /*18140*/  UMOV UR5, 0xffffffff ;  /* 0xffffffff00057882 */ /* 0x000fc60000000000 */
[----:B------:R-:W-:Y:S05]  /*18150*/  BRA.DIV UR5, `(.L_x_486) ;  /* 0x0000000205d47947 */ /* 0x000fea000b800000 */
[----:B------:R-:W-:-:S13]  /*18160*/  ELECT P6, URZ, PT ;  /* 0x00000000003f782f */ /* 0x000fda00038c0000 */
.L_x_498:
[----:B------:R-:W-:Y:S04]  /*18170*/  BSSY B0, `(.L_x_487) ;  /* 0x000001a000007945 */ /* 0x000fe80003800000 */
[----:B------:R-:W-:Y:S05]  /*18180*/  @!P6 BRA `(.L_x_488) ;  /* 0x000000000060e947 */ /* 0x000fea0003800000 */
[----:B------:R-:W-:-:S04]  /*18190*/  ULOP3.LUT UR5, UR38, 0x2, URZ, 0xfc, !UPT ;  /* 0x0000000226057892 */ /* 0x000fc8000f8efc3f */
[----:B------:R-:W-:-:S06]  /*181a0*/  UISETP.NE.AND UP0, UPT, UR5, 0x3, UPT ;  /* 0x000000030500788c */ /* 0x000fcc000bf05270 */
[----:B------:R-:W-:-:S13]  /*181b0*/  PLOP3.LUT P0, PT, PT, PT, UP0, 0x80, 0x0 ;  /* 0x000000000000781c */ /* 0x000fda0003f0f008 */
[----:B------:R-:W-:Y:S05]  /*181c0*/  @!P0 BRA `(.L_x_489) ;  /* 0x0000000000048947 */ /* 0x000fea0003800000 */
[----:B------:R-:W-:Y:S01]  /*181d0*/  BPT.TRAP 0x1 ;  /* 0x000000040000795c */ /* 0x000fe20000300000 */
.L_x_489:
[----:B------:R-:W0:Y:S01]  /*181e0*/  S2R R3, SR_CgaCtaId ;  /* 0x0000000000037919 */ /* 0x000e220000008800 */
[----:B------:R-:W-:-:S04]  /*181f0*/  MOV R0, 0x400 ;  /* 0x0000040000007802 */ /* 0x000fc80000000f00 */
[----:B0-----:R-:W-:Y:S02]  /*18200*/  LEA R3, R3, R0, 0x18 ;  /* 0x0000000003037211 */ /* 0x001fe400078ec0ff */
[----:B------:R-:W-:-:S03]  /*18210*/  SHF.L.U32 R0, R7, 0x1f, RZ ;  /* 0x0000001f07007819 */ /* 0x000fc600000006ff */
[----:B------:R-:W-:-:S04]  /*18220*/  VIADD R3, R3, 0x10 ;  /* 0x0000001003037836 */ /* 0x000fc80000000000 */
[----:B------:R-:W-:-:S04]  /*18230*/  IMAD R5, R6, 0x8, R3 ;  /* 0x0000000806057824 */ /* 0x000fc800078e0203 */
[----:B------:R-:W0:Y:S02]  /*18240*/  SYNCS.PHASECHK.TRANS64.TRYWAIT P0, [R5+URZ], R0 ;  /* 0x00000000050075a7 */ /* 0x000e24000800017f */
[----:B0-----:R-:W-:Y:S05]  /*18250*/  @!P0 BRA `(.L_x_490) ;  /* 0x0000000000b48947 */ /* 0x001fea0003800000 */
.L_x_499:
[----:B------:R-:W-:-:S05]  /*18260*/  VIADD R6, R6, 0x1 ;  /* 0x0000000106067836 */ /* 0x000fca0000000000 */
[----:B------:R-:W-:-:S04]  /*18270*/  ISETP.NE.AND P0, PT, R6, 0x2, PT ;  /* 0x000000020600780c */ /* 0x000fc80003f05270 */
[----:B0-----:R-:W-:Y:S02]  /*18280*/  SEL R0, RZ, 0x1, P0 ;  /* 0x00000001ff007807 */ /* 0x001fe40000000000 */
[----:B------:R-:W-:Y:S02]  /*18290*/  SEL R6, R6, RZ, P0 ;  /* 0x000000ff06067207 */ /* 0x000fe40000000000 */
[----:B------:R-:W-:-:S03]  /*182a0*/  LOP3.LUT R0, R7, R0, RZ, 0x3c, !PT ;  /* 0x0000000007007212 */ /* 0x000fc600078e3cff */
[----:B------:R-:W-:Y:S01]  /*182b0*/  IMAD R3, R6, 0x8, R3 ;  /* 0x0000000806037824 */ /* 0x000fe200078e0203 */
[----:B------:R-:W-:-:S07]  /*182c0*/  SHF.L.U32 R0, R0, 0x1f, RZ ;  /* 0x0000001f00007819 */ /* 0x000fce00000006ff */
.L_x_491:
[----:B0-----:R0:W1:Y:S02]  /*182d0*/  SYNCS.PHASECHK.TRANS64.TRYWAIT P0, [R3+URZ], R0 ;  /* 0x00000000030075a7 */ /* 0x001064000800017f */
[----:B-1----:R-:W-:Y:S05]  /*182e0*/  @!P0 NANOSLEEP.SYNCS 0x989680 ;  /* 0x009896800000895d */ /* 0x002fea0003900000 */
[----:B------:R-:W1:Y:S02]  /*182f0*/  @!P0 SYNCS.PHASECHK.TRANS64 P0, [R3+URZ], R0 ;  /* 0x00000000030085a7 */ /* 0x000e64000800007f */
[----:B-1----:R-:W-:Y:S05]  /*18300*/  @!P0 BRA `(.L_x_491) ;  /* 0xfffffffc00f08947 */ /* 0x002fea000383ffff */
.L_x_488:
[----:B------:R-:W-:Y:S05]  /*18310*/  BSYNC B0 ;  /* 0x0000000000007941 */ /* 0x000fea0003800000 */
.L_x_487:
[----:B------:R-:W-:Y:S05]  /*18320*/  EXIT ;  /* 0x000000000000794d */ /* 0x000fea0003800000 */
.L_x_21:
[----:B-1----:R1:W2:Y:S02]  /*18330*/  SYNCS.PHASECHK.TRANS64.TRYWAIT P1, [R3+URZ], R0 ;  /* 0x00000000030075a7 */ /* 0x0022a4000802017f */
[----:B--2---:R-:W-:Y:S05]  /*18340*/  @!P1 NANOSLEEP.SYNCS 0x989680 ;  /* 0x009896800000995d */ /* 0x004fea0003900000 */
[----:B------:R-:W2:Y:S02]  /*18350*/  @!P1 SYNCS.PHASECHK.TRANS64 P1, [R3+URZ], R0 ;  /* 0x00000000030095a7 */ /* 0x000ea4000802007f */
[----:B--2---:R-:W-:Y:S05]  /*18360*/  @!P1 BRA `(.L_x_21) ;  /* 0xfffffffc00f09947 */ /* 0x004fea000383ffff */
[----:B------:R-:W-:Y:S05]  /*18370*/  BRA `(.L_x_20) ;  /* 0xfffffe9000787947 */ /* 0x000fea000383ffff */
.L_x_26:
[----:B-1----:R-:W-:-:S04]  /*18380*/  IMAD.U32 R4, RZ, RZ, UR4 ;  /* 0x00000004ff047e24 */ /* 0x002fc8000f8e00ff */
[----:B------:R1:W2:Y:S03]  /*18390*/  SYNCS.PHASECHK.TRANS64.TRYWAIT P1, [R4+URZ], R3 ;  /* 0x00000003040075a7 */ /* 0x0002a6000802017f */
[----:B--2---:R-:W-:Y:S05]  /*183a0*/  @!P1 NANOSLEEP.SYNCS 0x989680 ;  /* 0x009896800000995d */ /* 0x004fea0003900000 */
[----:B------:R-:W2:Y:S02]  /*183b0*/  @!P1 SYNCS.PHASECHK.TRANS64 P1, [R4+URZ], R3 ;  /* 0x00000003040095a7 */ /* 0x000ea4000802007f */
[----:B--2---:R-:W-:Y:S05]  /*183c0*/  @!P1 BRA `(.L_x_26) ;  /* 0xfffffffc00ec9947 */ /* 0x004fea000383ffff */
[----:B------:R-:W-:Y:S05]  /*183d0*/  BRA `(.L_x_25) ;  /* 0xfffffec000207947 */ /* 0x000fea000383ffff */
.L_x_475:
[----:B------:R-:W-:Y:S01]  /*183e0*/  BSSY B1, `(.L_x_492) ;  /* 0x0000006000017945 */ /* 0x000fe20003800000 */
[----:B------:R-:W-:-:S07]  /*183f0*/  IMAD.MOV.U32 R15, RZ, RZ, -0x1 ;  /* 0xffffffffff0f7424 */ /* 0x000fce00078e00ff */
[----:B------:R-:W-:Y:S05]  /*18400*/  WARPSYNC.COLLECTIVE R15, `(.L_x_493) ;  /* 0x000000000f0c7348 */ /* 0x000fea0003c00000 */
[----:B------:R-:W-:Y:S02]  /*18410*/  ELECT P6, UR62, PT ;  /* 0x00000000003e782f */ /* 0x000fe400038c0000 */
[----:B------:R-:W-:Y:S01]  /*18420*/  MOV R14, UR62 ;  /* 0x0000003e000e7c02 */ /* 0x000fe20008000f00 */
[----:B------:R-:W-:Y:S10]  /*18430*/  ENDCOLLECTIVE ;  /* 0x000000000000791b */ /* 0x000ff40003800000 */
.L_x_493:
[----:B------:R-:W-:Y:S05]  /*18440*/  BSYNC B1 ;  /* 0x0000000000017941 */ /* 0x000fea0003800000 */
.L_x_492:
[----:B------:R-:W-:Y:S05]  /*18450*/  BRA `(.L_x_494) ;  /* 0xfffffff000587947 */ /* 0x000fea000383ffff */
.L_x_478:
[----:B0-----:R0:W1:Y:S02]  /*18460*/  SYNCS.PHASECHK.TRANS64.TRYWAIT P0, [R14+URZ+0x10], R13 ;  /* 0x0000100d0e0075a7 */ /* 0x001064000800017f */
[----:B-1----:R-:W-:Y:S05]  /*18470*/  @!P0 NANOSLEEP.SYNCS 0x989680 ;  /* 0x009896800000895d */ /* 0x002fea0003900000 */
[----:B------:R-:W1:Y:S02]  /*18480*/  @!P0 SYNCS.PHASECHK.TRANS64 P0, [R14+URZ+0x10], R13 ;  /* 0x0000100d0e0085a7 */ /* 0x000e64000800007f */
[----:B-1----:R-:W-:Y:S05]  /*18490*/  @!P0 BRA `(.L_x_478) ;  /* 0xfffffffc00f08947 */ /* 0x002fea000383ffff */
[----:B------:R-:W-:Y:S05]  /*184a0*/  BRA `(.L_x_495) ;  /* 0xfffffff0008c7947 */ /* 0x000fea000383ffff */
.L_x_486:
[----:B------:R-:W-:Y:S01]  /*184b0*/  BSSY B0, `(.L_x_496) ;  /* 0x0000006000007945 */ /* 0x000fe20003800000 */
[----:B------:R-:W-:-:S07]  /*184c0*/  IMAD.MOV.U32 R15, RZ, RZ, -0x1 ;  /* 0xffffffffff0f7424 */ /* 0x000fce00078e00ff */
[----:B------:R-:W-:Y:S05]  /*184d0*/  WARPSYNC.COLLECTIVE R15, `(.L_x_497) ;  /* 0x000000000f0c7348 */ /* 0x000fea0003c00000 */
[----:B------:R-:W-:Y:S02]  /*184e0*/  ELECT P6, UR62, PT ;  /* 0x00000000003e782f */ /* 0x000fe400038c0000 */
[----:B------:R-:W-:Y:S01]  /*184f0*/  MOV R14, UR62 ;  /* 0x0000003e000e7c02 */ /* 0x000fe20008000f00 */
[----:B------:R-:W-:Y:S10]  /*18500*/  ENDCOLLECTIVE ;  /* 0x000000000000791b */ /* 0x000ff40003800000 */
.L_x_497:
[----:B------:R-:W-:Y:S05]  /*18510*/  BSYNC B0 ;  /* 0x0000000000007941 */ /* 0x000fea0003800000 */
.L_x_496:
[----:B------:R-:W-:Y:S05]  /*18520*/  BRA `(.L_x_498) ;  /* 0xfffffffc00107947 */ /* 0x000fea000383ffff */
.L_x_490:
[----:B0-----:R0:W1:Y:S02]  /*18530*/  SYNCS.PHASECHK.TRANS64.TRYWAIT P0, [R5+URZ], R0 ;  /* 0x00000000050075a7 */ /* 0x001064000800017f */
[----:B-1----:R-:W-:Y:S05]  /*18540*/  @!P0 NANOSLEEP.SYNCS 0x989680 ;  /* 0x009896800000895d */ /* 0x002fea0003900000 */
[----:B------:R-:W1:Y:S02]  /*18550*/  @!P0 SYNCS.PHASECHK.TRANS64 P0, [R5+URZ], R0 ;  /* 0x00000000050085a7 */ /* 0x000e64000800007f */
[----:B-1----:R-:W-:Y:S05]  /*18560*/  @!P0 BRA `(.L_x_490) ;  /* 0xfffffffc00f08947 */ /* 0x002fea000383ffff */
[----:B------:R-:W-:Y:S05]  /*18570*/  BRA `(.L_x_499) ;  /* 0xfffffffc00387947 */ /* 0x000fea000383ffff */
.L_x_500:
[----:B------:R-:W-:-:S00]  /*18580*/  BRA `(.L_x_500) ;  /* 0xfffffffc00fc7947 */ /* 0x000fc0000383ffff */
[----:B------:R-:W-:-:S00]  /*18590*/  NOP ;  /* 0x0000000000007918 */ /* 0x000fc00000000000 */
        /* <DEDUP_REMOVED lines=14> */
.L_x_501:


//--------------------- .nv.global.init           --------------------------
	.section	.nv.global.init,"aw",@progbits
.nv.global.init:
	.type		$str$22,@object
	.size		$str$22,($str$23 - $str$22)
$str$22:
        /*0000*/ 	.byte	0x6b, 0x5f, 0x74, 0x69, 0x6c, 0x65, 0x5f, 0x63, 0x6f, 0x75, 0x6e, 0x74, 0x20, 0x3e, 0x3d, 0x20
        /*0010*/ 	.byte	0x31, 0x00
	.type		$str$23,@object
	.size		$str$23,(__unnamed_1 - $str$23)
$str$23:
        /*0012*/ 	.byte	0x2f, 0x74, 0x6d, 0x70, 0x2f, 0x63, 0x75, 0x74, 0x6c, 0x61, 0x73, 0x73, 0x5f, 0x73, 0x77, 0x65
        /*0022*/ 	.byte	0x65, 0x70, 0x5f, 0x73, 0x72, 0x63, 0x2f, 0x69, 0x6e, 0x63, 0x6c, 0x75, 0x64, 0x65, 0x2f, 0x63
        /*0032*/ 	.byte	0x75, 0x74, 0x6c, 0x61, 0x73, 0x73, 0x2f, 0x67, 0x65, 0x6d, 0x6d, 0x2f, 0x63, 0x6f, 0x6c, 0x6c
        /*0042*/ 	.byte	0x65, 0x63, 0x74, 0x69, 0x76, 0x65, 0x2f, 0x73, 0x6d, 0x39, 0x30, 0x5f, 0x6d, 0x6d, 0x61, 0x5f
        /*0052*/ 	.byte	0x74, 0x6d, 0x61, 0x5f, 0x67, 0x6d, 0x6d, 0x61, 0x5f, 0x73, 0x73, 0x5f, 0x77, 0x61, 0x72, 0x70
        /*0062*/ 	.byte	0x73, 0x70, 0x65, 0x63, 0x69, 0x61, 0x6c, 0x69, 0x7a, 0x65, 0x64, 0x2e, 0x68, 0x70, 0x70, 0x00
	.type		__unnamed_1,@object
	.size		__unnamed_1,(.L_0 - __unnamed_1)
__unnamed_1:
        /* <DEDUP_REMOVED lines=181> */
        /*0bc2*/ 	.byte	0x75, 0x74, 0x65, 0x3a, 0x3a, 0x69, 0x64, 0x65, 0x6e, 0x74, 0x69, 0x74, 0x79, 0x5d, 0x00
.L_0:


//--------------------- .nv.shared._ZN7cutlass13device_kernelINS_4gemm6kernel13GemmUniversalIN4cute5tupleIJiiiiEEENS1_10collective13CollectiveMmaINS1_34MainloopSm90TmaGmmaWarpSpecializedILi2ENS5_IJNS4_1CILi2EEENSA_ILi1EEESC_EEENS1_35KernelTmaWarpSpecializedCooperativeEEENS5_IJNSA_ILi512EEENSA_ILi112EEENSA_ILi64EEEEEENS_10bfloat16_tENS5_IJlSC_lEEESK_SL_NS4_8TiledMMAINS4_8MMA_AtomIJNS4_4SM904GMMA27MMA_64x16x16_F32BF16BF16_SSILNSP_5MajorE0ELSR_0ELNSP_7ScaleInE1ELSS_1EEEEEENS4_6LayoutISD_NS5_IJSC_NSA_ILi0EEESW_EEEEENS5_IJNS4_10UnderscoreESZ_SZ_EEEEENS4_13SM90_TMA_LOADENS4_14ComposedLayoutINS4_7SwizzleILi3ELi4ELi3EEENS4_18smem_ptr_flag_bitsILi16EEENSV_INS5_IJNSA_ILi8EEESI_EEENS5_IJSI_SC_EEEEEEEvNS4_8identityENS4_23SM90_TMA_LOAD_MULTICASTES1C_vS1D_EENS_8epilogue10collective6detail29Sm90TmaWarpSpecializedAdapterINS1H_15DefaultEpilogueISK_SL_SL_NS1G_6thread17LinearCombinationISK_Li1EffLNS1L_9ScaleType4KindE0ELNS_15FloatRoundStyleE2ESK_EENS1_15EpilogueDefaultEEEEEvvEEEEvNT_6ParamsE --------------------------
	.section	.nv.shared._ZN7cutlass13device_kernelINS_4gemm6kernel13GemmUniversalIN4cute5tupleIJiiiiEEENS1_10collective13CollectiveMmaINS1_34MainloopSm90TmaGmmaWarpSpecializedILi2ENS5_IJNS4_1CILi2EEENSA_ILi1EEESC_EEENS1_35KernelTmaWarpSpecializedCooperativeEEENS5_IJNSA_ILi512EEENSA_ILi112EEENSA_ILi64EEEEEENS_10bfloat16_tENS5_IJlSC_lEEESK_SL_NS4_8TiledMMAINS4_8MMA_AtomIJNS4_4SM904GMMA27MMA_64x16x16_F32BF16BF16_SSILNSP_5MajorE0ELSR_0ELNSP_7ScaleInE1ELSS_1EEEEEENS4_6LayoutISD_NS5_IJSC_NSA_ILi0EEESW_EEEEENS5_IJNS4_10UnderscoreESZ_SZ_EEEEENS4_13SM90_TMA_LOADENS4_14ComposedLayoutINS4_7SwizzleILi3ELi4ELi3EEENS4_18smem_ptr_flag_bitsILi16EEENSV_INS5_IJNSA_ILi8EEESI_EEENS5_IJSI_SC_EEEEEEEvNS4_8identityENS4_23SM90_TMA_LOAD_MULTICASTES1C_vS1D_EENS_8epilogue10collective6detail29Sm90TmaWarpSpecializedAdapterINS1H_15DefaultEpilogueISK_SL_SL_NS1G_6thread17LinearCombinationISK_Li1EffLNS1L_9ScaleType4KindE0ELNS_15FloatRoundStyleE2ESK_EENS1_15EpilogueDefaultEEEEEvvEEEEvNT_6ParamsE,"aw",@nobits
	.sectionflags	@""
	.align	16
	.zero		1024


//--------------------- .nv.shared.reserved.0     --------------------------
	.section	.nv.shared.reserved.0,"aw",@nobits
	.weak		__nv_reservedSMEM_offset_0_alias
	.size		__nv_reservedSMEM_offset_0_alias, 0, 0
	.other		__nv_reservedSMEM_offset_0_alias,@"STO_CUDA_RESERVED_SHARED STV_DEFAULT"
__nv_reservedSMEM_offset_0_alias:
	.zero		0


//--------------------- .nv.global                --------------------------
	.section	.nv.global,"aw",@nobits
.nv.global:
	.type		_ZN40_INTERNAL_5475c31b_4_k_cu_820e81bf_177134cute1_E,@object
	.size		_ZN40_INTERNAL_5475c31b_4_k_cu_820e81bf_177134cute1_E,(_ZN40_INTERNAL_5475c31b_4_k_cu_820e81bf_177134cuda3std3__45__cpo6cbeginE - _ZN40_INTERNAL_5475c31b_4_k_cu_820e81bf_177134cute1_E)
_ZN40_INTERNAL_5475c31b_4_k_cu_820e81bf_177134cute1_E:
	.zero		1
	.type		_ZN40_INTERNAL_5475c31b_4_k_cu_820e81bf_177134cuda3std3__45__cpo6cbeginE,@object
	.size		_ZN40_INTERNAL_5475c31b_4_k_cu_820e81bf_177134cuda3std3__45__cpo6cbeginE,(_ZN40_INTERNAL_5475c31b_4_k_cu_820e81bf_177134cuda3std3__48in_placeE - _ZN40_INTERNAL_5475c31b_4_k_cu_820e81bf_177134cuda3std3__45__cpo6cbeginE)
_ZN40_INTERNAL_5475c31b_4_k_cu_820e81bf_177134cuda3std3__45__cpo6cbeginE:
	.zero		1
	.type		_ZN40_INTERNAL_5475c31b_4_k_cu_820e81bf_177134cuda3std3__48in_placeE,@object
	.size		_ZN40_INTERNAL_5475c31b_4_k_cu_820e81bf_177134cuda3std3__48in_placeE,(_ZN40_INTERNAL_5475c31b_4_k_cu_820e81bf_177134cuda3std6ranges3__45__cpo9iter_moveE - _ZN40_INTERNAL_5475c31b_4_k_cu_820e81bf_177134cuda3std3__48in_placeE)
_ZN40_INTERNAL_5475c31b_4_k_cu_820e81bf_177134cuda3std3__48in_placeE:
	.zero		1
	.type		_ZN40_INTERNAL_5475c31b_4_k_cu_820e81bf_177134cuda3std6ranges3__45__cpo9iter_moveE,@object
	.size		_ZN40_INTERNAL_5475c31b_4_k_cu_820e81bf_177134cuda3std6ranges3__45__cpo9iter_moveE,(_ZN40_INTERNAL_5475c31b_4_k_cu_820e81bf_177134cuda3std3__45__cpo5beginE - _ZN40_INTERNAL_5475c31b_4_k_cu_820e81bf_177134cuda3std6ranges3__45__cpo9iter_moveE)
_ZN40_INTERNAL_5475c31b_4_k_cu_820e81bf_177134cuda3std6ranges3__45__cpo9iter_moveE:
	.zero		1
	.type		_ZN40_INTERNAL_5475c31b_4_k_cu_820e81bf_177134cuda3std3__45__cpo5beginE,@object
	.size		_ZN40_INTERNAL_5475c31b_4_k_cu_820e81bf_177134cuda3std3__45__cpo5beginE,(_ZN40_INTERNAL_5475c31b_4_k_cu_820e81bf_177134cuda3std3__442_GLOBAL__N__5475c31b_4_k_cu_820e81bf_177136ignoreE - _ZN40_INTERNAL_5475c31b_4_k_cu_820e81bf_177134cuda3std3__45__cpo5beginE)
_ZN40_INTERNAL_5475c31b_4_k_cu_820e81bf_177134cuda3std3__45__cpo5beginE:
	.zero		1
	.type		_ZN40_INTERNAL_5475c31b_4_k_cu_820e81bf_177134cuda3std3__442_GLOBAL__N__5475c31b_4_k_cu_820e81bf_177136ignoreE,@object
	.size		_ZN40_INTERNAL_5475c31b_4_k_cu_820e81bf_177134cuda3std3__442_GLOBAL__N__5475c31b_4_k_cu_820e81bf_177136ignoreE,(_ZN40_INTERNAL_5475c31b_4_k_cu_820e81bf_177134cute7productE - _ZN40_INTERNAL_5475c31b_4_k_cu_820e81bf_177134cuda3std3__442_GLOBAL__N__5475c31b_4_k_cu_820e81bf_177136ignoreE)
_ZN40_INTERNAL_5475c31b_4_k_cu_820e81bf_177134cuda3std3__442_GLOBAL__N__5475c31b_4_k_cu_820e81bf_177136ignoreE:
	.zero		1
	.type		_ZN40_INTERNAL_5475c31b_4_k_cu_820e81bf_177134cute7productE,@object
	.size		_ZN40_INTERNAL_5475c31b_4_k_cu_820e81bf_177134cute7productE,(_ZN40_INTERNAL_5475c31b_4_k_cu_820e81bf_177134cuda3std3__45__cpo3endE - _ZN40_INTERNAL_5475c31b_4_k_cu_820e81bf_177134cute7productE)
_ZN40_INTERNAL_5475c31b_4_k_cu_820e81bf_177134cute7productE:
	.zero		1
	.type		_ZN40_INTERNAL_5475c31b_4_k_cu_820e81bf_177134cuda3std3__45__cpo3endE,@object
	.size		_ZN40_INTERNAL_5475c31b_4_k_cu_820e81bf_177134cuda3std3__45__cpo3endE,(_ZN40_INTERNAL_5475c31b_4_k_cu_820e81bf_177134cuda3std3__419piecewise_constructE - _ZN40_INTERNAL_5475c31b_4_k_cu_820e81bf_177134cuda3std3__45__cpo3endE)
_ZN40_INTERNAL_5475c31b_4_k_cu_820e81bf_177134cuda3std3__45__cpo3endE:
	.zero		1
	.type		_ZN40_INTERNAL_5475c31b_4_k_cu_820e81bf_177134cuda3std3__419piecewise_constructE,@object
	.size		_ZN40_INTERNAL_5475c31b_4_k_cu_820e81bf_177134cuda3std3__419piecewise_constructE,(_ZN40_INTERNAL_5475c31b_4_k_cu_820e81bf_177134cuda3std3__45__cpo4cendE - _ZN40_INTERNAL_5475c31b_4_k_cu_820e81bf_177134cuda3std3__419piecewise_constructE)
_ZN40_INTERNAL_5475c31b_4_k_cu_820e81bf_177134cuda3std3__419piecewise_constructE:
	.zero		1
	.type		_ZN40_INTERNAL_5475c31b_4_k_cu_820e81bf_177134cuda3std3__45__cpo4cendE,@object
	.size		_ZN40_INTERNAL_5475c31b_4_k_cu_820e81bf_177134cuda3std3__45__cpo4cendE,(_ZN40_INTERNAL_5475c31b_4_k_cu_820e81bf_177134cuda3std6ranges3__45__cpo4swapE - _ZN40_INTERNAL_5475c31b_4_k_cu_820e81bf_177134cuda3std3__45__cpo4cendE)
_ZN40_INTERNAL_5475c31b_4_k_cu_820e81bf_177134cuda3std3__45__cpo4cendE:
	.zero		1
	.type		_ZN40_INTERNAL_5475c31b_4_k_cu_820e81bf_177134cuda3std6ranges3__45__cpo4swapE,@object
	.size		_ZN40_INTERNAL_5475c31b_4_k_cu_820e81bf_177134cuda3std6ranges3__45__cpo4swapE,(.L_8 - _ZN40_INTERNAL_5475c31b_4_k_cu_820e81bf_177134cuda3std6ranges3__45__cpo4swapE)
_ZN40_INTERNAL_5475c31b_4_k_cu_820e81bf_177134cuda3std6ranges3__45__cpo4swapE:
	.zero		1
.L_8:


//--------------------- .nv.constant0._ZN7cutlass13device_kernelINS_4gemm6kernel13GemmUniversalIN4cute5tupleIJiiiiEEENS1_10collective13CollectiveMmaINS1_34MainloopSm90TmaGmmaWarpSpecializedILi2ENS5_IJNS4_1CILi2EEENSA_ILi1EEESC_EEENS1_35KernelTmaWarpSpecializedCooperativeEEENS5_IJNSA_ILi512EEENSA_ILi112EEENSA_ILi64EEEEEENS_10bfloat16_tENS5_IJlSC_lEEESK_SL_NS4_8TiledMMAINS4_8MMA_AtomIJNS4_4SM904GMMA27MMA_64x16x16_F32BF16BF16_SSILNSP_5MajorE0ELSR_0ELNSP_7ScaleInE1ELSS_1EEEEEENS4_6LayoutISD_NS5_IJSC_NSA_ILi0EEESW_EEEEENS5_IJNS4_10UnderscoreESZ_SZ_EEEEENS4_13SM90_TMA_LOADENS4_14ComposedLayoutINS4_7SwizzleILi3ELi4ELi3EEENS4_18smem_ptr_flag_bitsILi16EEENSV_INS5_IJNSA_ILi8EEESI_EEENS5_IJSI_SC_EEEEEEEvNS4_8identityENS4_23SM90_TMA_LOAD_MULTICASTES1C_vS1D_EENS_8epilogue10collective6detail29Sm90TmaWarpSpecializedAdapterINS1H_15DefaultEpilogueISK_SL_SL_NS1G_6thread17LinearCombinationISK_Li1EffLNS1L_9ScaleType4KindE0ELNS_15FloatRoundStyleE2ESK_EENS1_15EpilogueDefaultEEEEEvvEEEEvNT_6ParamsE --------------------------
	.section	.nv.constant0._ZN7cutlass13device_kernelINS_4gemm6kernel13GemmUniversalIN4cute5tupleIJiiiiEEENS1_10collective13CollectiveMmaINS1_34MainloopSm90TmaGmmaWarpSpecializedILi2ENS5_IJNS4_1CILi2EEENSA_ILi1EEESC_EEENS1_35KernelTmaWarpSpecializedCooperativeEEENS5_IJNSA_ILi512EEENSA_ILi112EEENSA_ILi64EEEEEENS_10bfloat16_tENS5_IJlSC_lEEESK_SL_NS4_8TiledMMAINS4_8MMA_AtomIJNS4_4SM904GMMA27MMA_64x16x16_F32BF16BF16_SSILNSP_5MajorE0ELSR_0ELNSP_7ScaleInE1ELSS_1EEEEEENS4_6LayoutISD_NS5_IJSC_NSA_ILi0EEESW_EEEEENS5_IJNS4_10UnderscoreESZ_SZ_EEEEENS4_13SM90_TMA_LOADENS4_14ComposedLayoutINS4_7SwizzleILi3ELi4ELi3EEENS4_18smem_ptr_flag_bitsILi16EEENSV_INS5_IJNSA_ILi8EEESI_EEENS5_IJSI_SC_EEEEEEEvNS4_8identityENS4_23SM90_TMA_LOAD_MULTICASTES1C_vS1D_EENS_8epilogue10collective6detail29Sm90TmaWarpSpecializedAdapterINS1H_15DefaultEpilogueISK_SL_SL_NS1G_6thread17LinearCombinationISK_Li1EffLNS1L_9ScaleType4KindE0ELNS_15FloatRoundStyleE2ESK_EENS1_15EpilogueDefaultEEEEEvvEEEEvNT_6ParamsE,"a",@progbits
	.sectionflags	@""
	.align	4
.nv.constant0._ZN7cutlass13device_kernelINS_4gemm6kernel13GemmUniversalIN4cute5tupleIJiiiiEEENS1_10collective13CollectiveMmaINS1_34MainloopSm90TmaGmmaWarpSpecializedILi2ENS5_IJNS4_1CILi2EEENSA_ILi1EEESC_EEENS1_35KernelTmaWarpSpecializedCooperativeEEENS5_IJNSA_ILi512EEENSA_ILi112EEENSA_ILi64EEEEEENS_10bfloat16_tENS5_IJlSC_lEEESK_SL_NS4_8TiledMMAINS4_8MMA_AtomIJNS4_4SM904GMMA27MMA_64x16x16_F32BF16BF16_SSILNSP_5MajorE0ELSR_0ELNSP_7ScaleInE1ELSS_1EEEEEENS4_6LayoutISD_NS5_IJSC_NSA_ILi0EEESW_EEEEENS5_IJNS4_10UnderscoreESZ_SZ_EEEEENS4_13SM90_TMA_LOADENS4_14ComposedLayoutINS4_7SwizzleILi3ELi4ELi3EEENS4_18smem_ptr_flag_bitsILi16EEENSV_INS5_IJNSA_ILi8EEESI_EEENS5_IJSI_SC_EEEEEEEvNS4_8identityENS4_23SM90_TMA_LOAD_MULTICASTES1C_vS1D_EENS_8epilogue10collective6detail29Sm90TmaWarpSpecializedAdapterINS1H_15DefaultEpilogueISK_SL_SL_NS1G_6thread17LinearCombinationISK_Li1EffLNS1L_9ScaleType4KindE0ELNS_15FloatRoundStyleE2ESK_EENS1_15EpilogueDefaultEEEEEvvEEEEvNT_6ParamsE:
	.zero		1664


//--------------------- SYMBOLS --------------------------

	.type		.nv.reservedSmem.offset0,@object
	.size		.nv.reservedSmem.offset0,0x4
	.type		__assertfail,@function
